	.target	sm_90a

	.elftype	@"ET_EXEC"


//--------------------- .note.nv.tkinfo           --------------------------
	.section	.note.nv.tkinfo,"",@"SHT_NOTE"
	.sectionflags	@"SHF_NOTE_NV_TKINFO"
	.tkinfo
        /*0018*/ 	.word	0x00000002
        /*0030*/ 	.string	""
        /*0030*/ 	.string	"ptxas"
        /*0030*/ 	.string	"Cuda compilation tools, release 13.0, V13.0.88"
        /*0030*/ 	.string	"Build cuda_13.0.r13.0/compiler.36424714_0"
        /*0030*/ 	.string	"-arch sm_90a -m 64 "



//--------------------- .note.nv.cuinfo           --------------------------
	.section	.note.nv.cuinfo,"",@"SHT_NOTE"
	.sectionflags	@"SHF_NOTE_NV_CUINFO"
        /*0018*/ 	.short	0x0002
        /*001a*/ 	.short	0x005a
        /*001c*/ 	.short	0x0082
	.zero		2


//--------------------- .nv.info                  --------------------------
	.section	.nv.info,"",@"SHT_CUDA_INFO"
	.align	4


	//----- nvinfo : EIATTR_REGCOUNT
	.align		4
        /*0000*/ 	.byte	0x04, 0x2f
        /*0002*/ 	.short	(.L_1 - .L_0)
	.align		4
.L_0:
        /*0004*/ 	.word	index@(_ZN18transformer_engine71_GLOBAL__N__76556b6a_38_quantize_transpose_square_blockwise_cu_108e784934block_scaled_cast_transpose_kernelILb1Eff13__nv_fp8_e5m2EEvPKT1_PT2_S7_PT0_S9_mmmmmmf14CUtensorMap_stbPKf)
        /*0008*/ 	.word	0x0000005a


	//----- nvinfo : EIATTR_FRAME_SIZE
	.align		4
.L_1:
        /*000c*/ 	.byte	0x04, 0x11
        /*000e*/ 	.short	(.L_3 - .L_2)
	.align		4
.L_2:
        /*0010*/ 	.word	index@($__internal_47_$__cuda_sm3x_div_rn_noftz_f32_slowpath)
        /*0014*/ 	.word	0x00000000


	//----- nvinfo : EIATTR_FRAME_SIZE
	.align		4
.L_3:
        /*0018*/ 	.byte	0x04, 0x11
        /*001a*/ 	.short	(.L_5 - .L_4)
	.align		4
.L_4:
        /*001c*/ 	.word	index@($__internal_46_$__cuda_sm20_rcp_rn_f32_slowpath)
        /*0020*/ 	.word	0x00000000


	//----- nvinfo : EIATTR_FRAME_SIZE
	.align		4
.L_5:
        /*0024*/ 	.byte	0x04, 0x11
        /*0026*/ 	.short	(.L_7 - .L_6)
	.align		4
.L_6:
        /*0028*/ 	.word	index@(_ZN18transformer_engine71_GLOBAL__N__76556b6a_38_quantize_transpose_square_blockwise_cu_108e784934block_scaled_cast_transpose_kernelILb1Eff13__nv_fp8_e5m2EEvPKT1_PT2_S7_PT0_S9_mmmmmmf14CUtensorMap_stbPKf)
        /*002c*/ 	.word	0x00000000


	//----- nvinfo : EIATTR_REGCOUNT
	.align		4
.L_7:
        /*0030*/ 	.byte	0x04, 0x2f
        /*0032*/ 	.short	(.L_9 - .L_8)
	.align		4
.L_8:
        /*0034*/ 	.word	index@(_ZN18transformer_engine71_GLOBAL__N__76556b6a_38_quantize_transpose_square_blockwise_cu_108e784945block_scaled_cast_transpose_kernel_notalignedILb1Eff13__nv_fp8_e5m2EEvPKT1_PT2_S7_PT0_S9_mmmmmmfbPKf)
        /*0038*/ 	.word	0x0000007e


	//----- nvinfo : EIATTR_FRAME_SIZE
	.align		4
.L_9:
        /*003c*/ 	.byte	0x04, 0x11
        /*003e*/ 	.short	(.L_11 - .L_10)
	.align		4
.L_10:
        /*0040*/ 	.word	index@($__internal_45_$__cuda_sm3x_div_rn_noftz_f32_slowpath)
        /*0044*/ 	.word	0x00000000


	//----- nvinfo : EIATTR_FRAME_SIZE
	.align		4
.L_11:
        /*0048*/ 	.byte	0x04, 0x11
        /*004a*/ 	.short	(.L_13 - .L_12)
	.align		4
.L_12:
        /*004c*/ 	.word	index@($__internal_44_$__cuda_sm20_rcp_rn_f32_slowpath)
        /*0050*/ 	.word	0x00000000


	//----- nvinfo : EIATTR_FRAME_SIZE
	.align		4
.L_13:
        /*0054*/ 	.byte	0x04, 0x11
        /*0056*/ 	.short	(.L_15 - .L_14)
	.align		4
.L_14:
        /*0058*/ 	.word	index@(_ZN18transformer_engine71_GLOBAL__N__76556b6a_38_quantize_transpose_square_blockwise_cu_108e784945block_scaled_cast_transpose_kernel_notalignedILb1Eff13__nv_fp8_e5m2EEvPKT1_PT2_S7_PT0_S9_mmmmmmfbPKf)
        /*005c*/ 	.word	0x00000000


	//----- nvinfo : EIATTR_REGCOUNT
	.align		4
.L_15:
        /*0060*/ 	.byte	0x04, 0x2f
        /*0062*/ 	.short	(.L_17 - .L_16)
	.align		4
.L_16:
        /*0064*/ 	.word	index@(_ZN18transformer_engine71_GLOBAL__N__76556b6a_38_quantize_transpose_square_blockwise_cu_108e784934block_scaled_cast_transpose_kernelILb0Eff13__nv_fp8_e5m2EEvPKT1_PT2_S7_PT0_S9_mmmmmmf14CUtensorMap_stbPKf)
        /*0068*/ 	.word	0x00000050


	//----- nvinfo : EIATTR_FRAME_SIZE
	.align		4
.L_17:
        /*006c*/ 	.byte	0x04, 0x11
        /*006e*/ 	.short	(.L_19 - .L_18)
	.align		4
.L_18:
        /*0070*/ 	.word	index@($__internal_43_$__cuda_sm3x_div_rn_noftz_f32_slowpath)
        /*0074*/ 	.word	0x00000000


	//----- nvinfo : EIATTR_FRAME_SIZE
	.align		4
.L_19:
        /*0078*/ 	.byte	0x04, 0x11
        /*007a*/ 	.short	(.L_21 - .L_20)
	.align		4
.L_20:
        /*007c*/ 	.word	index@($__internal_42_$__cuda_sm20_rcp_rn_f32_slowpath)
        /*0080*/ 	.word	0x00000000


	//----- nvinfo : EIATTR_FRAME_SIZE
	.align		4
.L_21:
        /*0084*/ 	.byte	0x04, 0x11
        /*0086*/ 	.short	(.L_23 - .L_22)
	.align		4
.L_22:
        /*0088*/ 	.word	index@(_ZN18transformer_engine71_GLOBAL__N__76556b6a_38_quantize_transpose_square_blockwise_cu_108e784934block_scaled_cast_transpose_kernelILb0Eff13__nv_fp8_e5m2EEvPKT1_PT2_S7_PT0_S9_mmmmmmf14CUtensorMap_stbPKf)
        /*008c*/ 	.word	0x00000000


	//----- nvinfo : EIATTR_REGCOUNT
	.align		4
.L_23:
        /*0090*/ 	.byte	0x04, 0x2f
        /*0092*/ 	.short	(.L_25 - .L_24)
	.align		4
.L_24:
        /*0094*/ 	.word	index@(_ZN18transformer_engine71_GLOBAL__N__76556b6a_38_quantize_transpose_square_blockwise_cu_108e784945block_scaled_cast_transpose_kernel_notalignedILb0Eff13__nv_fp8_e5m2EEvPKT1_PT2_S7_PT0_S9_mmmmmmfbPKf)
        /*0098*/ 	.word	0x00000062


	//----- nvinfo : EIATTR_FRAME_SIZE
	.align		4
.L_25:
        /*009c*/ 	.byte	0x04, 0x11
        /*009e*/ 	.short	(.L_27 - .L_26)
	.align		4
.L_26:
        /*00a0*/ 	.word	index@($__internal_41_$__cuda_sm3x_div_rn_noftz_f32_slowpath)
        /*00a4*/ 	.word	0x00000000


	//----- nvinfo : EIATTR_FRAME_SIZE
	.align		4
.L_27:
        /*00a8*/ 	.byte	0x04, 0x11
        /*00aa*/ 	.short	(.L_29 - .L_28)
	.align		4
.L_28:
        /*00ac*/ 	.word	index@($__internal_40_$__cuda_sm20_rcp_rn_f32_slowpath)
        /*00b0*/ 	.word	0x00000000


	//----- nvinfo : EIATTR_FRAME_SIZE
	.align		4
.L_29:
        /*00b4*/ 	.byte	0x04, 0x11
        /*00b6*/ 	.short	(.L_31 - .L_30)
	.align		4
.L_30:
        /*00b8*/ 	.word	index@(_ZN18transformer_engine71_GLOBAL__N__76556b6a_38_quantize_transpose_square_blockwise_cu_108e784945block_scaled_cast_transpose_kernel_notalignedILb0Eff13__nv_fp8_e5m2EEvPKT1_PT2_S7_PT0_S9_mmmmmmfbPKf)
        /*00bc*/ 	.word	0x00000000


	//----- nvinfo : EIATTR_REGCOUNT
	.align		4
.L_31:
        /*00c0*/ 	.byte	0x04, 0x2f
        /*00c2*/ 	.short	(.L_33 - .L_32)
	.align		4
.L_32:
        /*00c4*/ 	.word	index@(_ZN18transformer_engine71_GLOBAL__N__76556b6a_38_quantize_transpose_square_blockwise_cu_108e784934block_scaled_cast_transpose_kernelILb1Eff13__nv_fp8_e4m3EEvPKT1_PT2_S7_PT0_S9_mmmmmmf14CUtensorMap_stbPKf)
        /*00c8*/ 	.word	0x0000005a


	//----- nvinfo : EIATTR_FRAME_SIZE
	.align		4
.L_33:
        /*00cc*/ 	.byte	0x04, 0x11
        /*00ce*/ 	.short	(.L_35 - .L_34)
	.align		4
.L_34:
        /*00d0*/ 	.word	index@($__internal_39_$__cuda_sm3x_div_rn_noftz_f32_slowpath)
        /*00d4*/ 	.word	0x00000000


	//----- nvinfo : EIATTR_FRAME_SIZE
	.align		4
.L_35:
        /*00d8*/ 	.byte	0x04, 0x11
        /*00da*/ 	.short	(.L_37 - .L_36)
	.align		4
.L_36:
        /*00dc*/ 	.word	index@($__internal_38_$__cuda_sm20_rcp_rn_f32_slowpath)
        /*00e0*/ 	.word	0x00000000


	//----- nvinfo : EIATTR_FRAME_SIZE
	.align		4
.L_37:
        /*00e4*/ 	.byte	0x04, 0x11
        /*00e6*/ 	.short	(.L_39 - .L_38)
	.align		4
.L_38:
        /*00e8*/ 	.word	index@(_ZN18transformer_engine71_GLOBAL__N__76556b6a_38_quantize_transpose_square_blockwise_cu_108e784934block_scaled_cast_transpose_kernelILb1Eff13__nv_fp8_e4m3EEvPKT1_PT2_S7_PT0_S9_mmmmmmf14CUtensorMap_stbPKf)
        /*00ec*/ 	.word	0x00000000


	//----- nvinfo : EIATTR_REGCOUNT
	.align		4
.L_39:
        /*00f0*/ 	.byte	0x04, 0x2f
        /*00f2*/ 	.short	(.L_41 - .L_40)
	.align		4
.L_40:
        /*00f4*/ 	.word	index@(_ZN18transformer_engine71_GLOBAL__N__76556b6a_38_quantize_transpose_square_blockwise_cu_108e784945block_scaled_cast_transpose_kernel_notalignedILb1Eff13__nv_fp8_e4m3EEvPKT1_PT2_S7_PT0_S9_mmmmmmfbPKf)
        /*00f8*/ 	.word	0x0000007e


	//----- nvinfo : EIATTR_FRAME_SIZE
	.align		4
.L_41:
        /*00fc*/ 	.byte	0x04, 0x11
        /*00fe*/ 	.short	(.L_43 - .L_42)
	.align		4
.L_42:
        /*0100*/ 	.word	index@($__internal_37_$__cuda_sm3x_div_rn_noftz_f32_slowpath)
        /*0104*/ 	.word	0x00000000


	//----- nvinfo : EIATTR_FRAME_SIZE
	.align		4
.L_43:
        /*0108*/ 	.byte	0x04, 0x11
        /*010a*/ 	.short	(.L_45 - .L_44)
	.align		4
.L_44:
        /*010c*/ 	.word	index@($__internal_36_$__cuda_sm20_rcp_rn_f32_slowpath)
        /*0110*/ 	.word	0x00000000


	//----- nvinfo : EIATTR_FRAME_SIZE
	.align		4
.L_45:
        /*0114*/ 	.byte	0x04, 0x11
        /*0116*/ 	.short	(.L_47 - .L_46)
	.align		4
.L_46:
        /*0118*/ 	.word	index@(_ZN18transformer_engine71_GLOBAL__N__76556b6a_38_quantize_transpose_square_blockwise_cu_108e784945block_scaled_cast_transpose_kernel_notalignedILb1Eff13__nv_fp8_e4m3EEvPKT1_PT2_S7_PT0_S9_mmmmmmfbPKf)
        /*011c*/ 	.word	0x00000000


	//----- nvinfo : EIATTR_REGCOUNT
	.align		4
.L_47:
        /*0120*/ 	.byte	0x04, 0x2f
        /*0122*/ 	.short	(.L_49 - .L_48)
	.align		4
.L_48:
        /*0124*/ 	.word	index@(_ZN18transformer_engine71_GLOBAL__N__76556b6a_38_quantize_transpose_square_blockwise_cu_108e784934block_scaled_cast_transpose_kernelILb0Eff13__nv_fp8_e4m3EEvPKT1_PT2_S7_PT0_S9_mmmmmmf14CUtensorMap_stbPKf)
        /*0128*/ 	.word	0x00000050


	//----- nvinfo : EIATTR_FRAME_SIZE
	.align		4
.L_49:
        /*012c*/ 	.byte	0x04, 0x11
        /*012e*/ 	.short	(.L_51 - .L_50)
	.align		4
.L_50:
        /*0130*/ 	.word	index@($__internal_35_$__cuda_sm3x_div_rn_noftz_f32_slowpath)
        /*0134*/ 	.word	0x00000000


	//----- nvinfo : EIATTR_FRAME_SIZE
	.align		4
.L_51:
        /*0138*/ 	.byte	0x04, 0x11
        /*013a*/ 	.short	(.L_53 - .L_52)
	.align		4
.L_52:
        /*013c*/ 	.word	index@($__internal_34_$__cuda_sm20_rcp_rn_f32_slowpath)
        /*0140*/ 	.word	0x00000000


	//----- nvinfo : EIATTR_FRAME_SIZE
	.align		4
.L_53:
        /*0144*/ 	.byte	0x04, 0x11
        /*0146*/ 	.short	(.L_55 - .L_54)
	.align		4
.L_54:
        /*0148*/ 	.word	index@(_ZN18transformer_engine71_GLOBAL__N__76556b6a_38_quantize_transpose_square_blockwise_cu_108e784934block_scaled_cast_transpose_kernelILb0Eff13__nv_fp8_e4m3EEvPKT1_PT2_S7_PT0_S9_mmmmmmf14CUtensorMap_stbPKf)
        /*014c*/ 	.word	0x00000000


	//----- nvinfo : EIATTR_REGCOUNT
	.align		4
.L_55:
        /*0150*/ 	.byte	0x04, 0x2f
        /*0152*/ 	.short	(.L_57 - .L_56)
	.align		4
.L_56:
        /*0154*/ 	.word	index@(_ZN18transformer_engine71_GLOBAL__N__76556b6a_38_quantize_transpose_square_blockwise_cu_108e784945block_scaled_cast_transpose_kernel_notalignedILb0Eff13__nv_fp8_e4m3EEvPKT1_PT2_S7_PT0_S9_mmmmmmfbPKf)
        /*0158*/ 	.word	0x00000062


	//----- nvinfo : EIATTR_FRAME_SIZE
	.align		4
.L_57:
        /*015c*/ 	.byte	0x04, 0x11
        /*015e*/ 	.short	(.L_59 - .L_58)
	.align		4
.L_58:
        /*0160*/ 	.word	index@($__internal_33_$__cuda_sm3x_div_rn_noftz_f32_slowpath)
        /*0164*/ 	.word	0x00000000


	//----- nvinfo : EIATTR_FRAME_SIZE
	.align		4
.L_59:
        /*0168*/ 	.byte	0x04, 0x11
        /*016a*/ 	.short	(.L_61 - .L_60)
	.align		4
.L_60:
        /*016c*/ 	.word	index@($__internal_32_$__cuda_sm20_rcp_rn_f32_slowpath)
        /*0170*/ 	.word	0x00000000


	//----- nvinfo : EIATTR_FRAME_SIZE
	.align		4
.L_61:
        /*0174*/ 	.byte	0x04, 0x11
        /*0176*/ 	.short	(.L_63 - .L_62)
	.align		4
.L_62:
        /*0178*/ 	.word	index@(_ZN18transformer_engine71_GLOBAL__N__76556b6a_38_quantize_transpose_square_blockwise_cu_108e784945block_scaled_cast_transpose_kernel_notalignedILb0Eff13__nv_fp8_e4m3EEvPKT1_PT2_S7_PT0_S9_mmmmmmfbPKf)
        /*017c*/ 	.word	0x00000000


	//----- nvinfo : EIATTR_REGCOUNT
	.align		4
.L_63:
        /*0180*/ 	.byte	0x04, 0x2f
        /*0182*/ 	.short	(.L_65 - .L_64)
	.align		4
.L_64:
        /*0184*/ 	.word	index@(_ZN18transformer_engine71_GLOBAL__N__76556b6a_38_quantize_transpose_square_blockwise_cu_108e784934block_scaled_cast_transpose_kernelILb1Ef6__half13__nv_fp8_e5m2EEvPKT1_PT2_S8_PT0_SA_mmmmmmf14CUtensorMap_stbPKf)
        /*0188*/ 	.word	0x00000040


	//----- nvinfo : EIATTR_FRAME_SIZE
	.align		4
.L_65:
        /*018c*/ 	.byte	0x04, 0x11
        /*018e*/ 	.short	(.L_67 - .L_66)
	.align		4
.L_66:
        /*0190*/ 	.word	index@($__internal_31_$__cuda_sm3x_div_rn_noftz_f32_slowpath)
        /*0194*/ 	.word	0x00000000


	//----- nvinfo : EIATTR_FRAME_SIZE
	.align		4
.L_67:
        /*0198*/ 	.byte	0x04, 0x11
        /*019a*/ 	.short	(.L_69 - .L_68)
	.align		4
.L_68:
        /*019c*/ 	.word	index@($__internal_30_$__cuda_sm20_rcp_rn_f32_slowpath)
        /*01a0*/ 	.word	0x00000000


	//----- nvinfo : EIATTR_FRAME_SIZE
	.align		4
.L_69:
        /*01a4*/ 	.byte	0x04, 0x11
        /*01a6*/ 	.short	(.L_71 - .L_70)
	.align		4
.L_70:
        /*01a8*/ 	.word	index@(_ZN18transformer_engine71_GLOBAL__N__76556b6a_38_quantize_transpose_square_blockwise_cu_108e784934block_scaled_cast_transpose_kernelILb1Ef6__half13__nv_fp8_e5m2EEvPKT1_PT2_S8_PT0_SA_mmmmmmf14CUtensorMap_stbPKf)
        /*01ac*/ 	.word	0x00000000


	//----- nvinfo : EIATTR_REGCOUNT
	.align		4
.L_71:
        /*01b0*/ 	.byte	0x04, 0x2f
        /*01b2*/ 	.short	(.L_73 - .L_72)
	.align		4
.L_72:
        /*01b4*/ 	.word	index@(_ZN18transformer_engine71_GLOBAL__N__76556b6a_38_quantize_transpose_square_blockwise_cu_108e784945block_scaled_cast_transpose_kernel_notalignedILb1Ef6__half13__nv_fp8_e5m2EEvPKT1_PT2_S8_PT0_SA_mmmmmmfbPKf)
        /*01b8*/ 	.word	0x00000050


	//----- nvinfo : EIATTR_FRAME_SIZE
	.align		4
.L_73:
        /*01bc*/ 	.byte	0x04, 0x11
        /*01be*/ 	.short	(.L_75 - .L_74)
	.align		4
.L_74:
        /*01c0*/ 	.word	index@($__internal_29_$__cuda_sm3x_div_rn_noftz_f32_slowpath)
        /*01c4*/ 	.word	0x00000000


	//----- nvinfo : EIATTR_FRAME_SIZE
	.align		4
.L_75:
        /*01c8*/ 	.byte	0x04, 0x11
        /*01ca*/ 	.short	(.L_77 - .L_76)
	.align		4
.L_76:
        /*01cc*/ 	.word	index@($__internal_28_$__cuda_sm20_rcp_rn_f32_slowpath)
        /*01d0*/ 	.word	0x00000000


	//----- nvinfo : EIATTR_FRAME_SIZE
	.align		4
.L_77:
        /*01d4*/ 	.byte	0x04, 0x11
        /*01d6*/ 	.short	(.L_79 - .L_78)
	.align		4
.L_78:
        /*01d8*/ 	.word	index@(_ZN18transformer_engine71_GLOBAL__N__76556b6a_38_quantize_transpose_square_blockwise_cu_108e784945block_scaled_cast_transpose_kernel_notalignedILb1Ef6__half13__nv_fp8_e5m2EEvPKT1_PT2_S8_PT0_SA_mmmmmmfbPKf)
        /*01dc*/ 	.word	0x00000000


	//----- nvinfo : EIATTR_REGCOUNT
	.align		4
.L_79:
        /*01e0*/ 	.byte	0x04, 0x2f
        /*01e2*/ 	.short	(.L_81 - .L_80)
	.align		4
.L_80:
        /*01e4*/ 	.word	index@(_ZN18transformer_engine71_GLOBAL__N__76556b6a_38_quantize_transpose_square_blockwise_cu_108e784934block_scaled_cast_transpose_kernelILb0Ef6__half13__nv_fp8_e5m2EEvPKT1_PT2_S8_PT0_SA_mmmmmmf14CUtensorMap_stbPKf)
        /*01e8*/ 	.word	0x00000030


	//----- nvinfo : EIATTR_FRAME_SIZE
	.align		4
.L_81:
        /*01ec*/ 	.byte	0x04, 0x11
        /*01ee*/ 	.short	(.L_83 - .L_82)
	.align		4
.L_82:
        /*01f0*/ 	.word	index@($__internal_27_$__cuda_sm3x_div_rn_noftz_f32_slowpath)
        /*01f4*/ 	.word	0x00000000


	//----- nvinfo : EIATTR_FRAME_SIZE
	.align		4
.L_83:
        /*01f8*/ 	.byte	0x04, 0x11
        /*01fa*/ 	.short	(.L_85 - .L_84)
	.align		4
.L_84:
        /*01fc*/ 	.word	index@($__internal_26_$__cuda_sm20_rcp_rn_f32_slowpath)
        /*0200*/ 	.word	0x00000000


	//----- nvinfo : EIATTR_FRAME_SIZE
	.align		4
.L_85:
        /*0204*/ 	.byte	0x04, 0x11
        /*0206*/ 	.short	(.L_87 - .L_86)
	.align		4
.L_86:
        /*0208*/ 	.word	index@(_ZN18transformer_engine71_GLOBAL__N__76556b6a_38_quantize_transpose_square_blockwise_cu_108e784934block_scaled_cast_transpose_kernelILb0Ef6__half13__nv_fp8_e5m2EEvPKT1_PT2_S8_PT0_SA_mmmmmmf14CUtensorMap_stbPKf)
        /*020c*/ 	.word	0x00000000


	//----- nvinfo : EIATTR_REGCOUNT
	.align		4
.L_87:
        /*0210*/ 	.byte	0x04, 0x2f
        /*0212*/ 	.short	(.L_89 - .L_88)
	.align		4
.L_88:
        /*0214*/ 	.word	index@(_ZN18transformer_engine71_GLOBAL__N__76556b6a_38_quantize_transpose_square_blockwise_cu_108e784945block_scaled_cast_transpose_kernel_notalignedILb0Ef6__half13__nv_fp8_e5m2EEvPKT1_PT2_S8_PT0_SA_mmmmmmfbPKf)
        /*0218*/ 	.word	0x00000040


	//----- nvinfo : EIATTR_FRAME_SIZE
	.align		4
.L_89:
        /*021c*/ 	.byte	0x04, 0x11
        /*021e*/ 	.short	(.L_91 - .L_90)
	.align		4
.L_90:
        /*0220*/ 	.word	index@($__internal_25_$__cuda_sm3x_div_rn_noftz_f32_slowpath)
        /*0224*/ 	.word	0x00000000


	//----- nvinfo : EIATTR_FRAME_SIZE
	.align		4
.L_91:
        /*0228*/ 	.byte	0x04, 0x11
        /*022a*/ 	.short	(.L_93 - .L_92)
	.align		4
.L_92:
        /*022c*/ 	.word	index@($__internal_24_$__cuda_sm20_rcp_rn_f32_slowpath)
        /*0230*/ 	.word	0x00000000


	//----- nvinfo : EIATTR_FRAME_SIZE
	.align		4
.L_93:
        /*0234*/ 	.byte	0x04, 0x11
        /*0236*/ 	.short	(.L_95 - .L_94)
	.align		4
.L_94:
        /*0238*/ 	.word	index@(_ZN18transformer_engine71_GLOBAL__N__76556b6a_38_quantize_transpose_square_blockwise_cu_108e784945block_scaled_cast_transpose_kernel_notalignedILb0Ef6__half13__nv_fp8_e5m2EEvPKT1_PT2_S8_PT0_SA_mmmmmmfbPKf)
        /*023c*/ 	.word	0x00000000


	//----- nvinfo : EIATTR_REGCOUNT
	.align		4
.L_95:
        /*0240*/ 	.byte	0x04, 0x2f
        /*0242*/ 	.short	(.L_97 - .L_96)
	.align		4
.L_96:
        /*0244*/ 	.word	index@(_ZN18transformer_engine71_GLOBAL__N__76556b6a_38_quantize_transpose_square_blockwise_cu_108e784934block_scaled_cast_transpose_kernelILb1Ef6__half13__nv_fp8_e4m3EEvPKT1_PT2_S8_PT0_SA_mmmmmmf14CUtensorMap_stbPKf)
        /*0248*/ 	.word	0x00000040


	//----- nvinfo : EIATTR_FRAME_SIZE
	.align		4
.L_97:
        /*024c*/ 	.byte	0x04, 0x11
        /*024e*/ 	.short	(.L_99 - .L_98)
	.align		4
.L_98:
        /*0250*/ 	.word	index@($__internal_23_$__cuda_sm3x_div_rn_noftz_f32_slowpath)
        /*0254*/ 	.word	0x00000000


	//----- nvinfo : EIATTR_FRAME_SIZE
	.align		4
.L_99:
        /*0258*/ 	.byte	0x04, 0x11
        /*025a*/ 	.short	(.L_101 - .L_100)
	.align		4
.L_100:
        /*025c*/ 	.word	index@($__internal_22_$__cuda_sm20_rcp_rn_f32_slowpath)
        /*0260*/ 	.word	0x00000000


	//----- nvinfo : EIATTR_FRAME_SIZE
	.align		4
.L_101:
        /*0264*/ 	.byte	0x04, 0x11
        /*0266*/ 	.short	(.L_103 - .L_102)
	.align		4
.L_102:
        /*0268*/ 	.word	index@(_ZN18transformer_engine71_GLOBAL__N__76556b6a_38_quantize_transpose_square_blockwise_cu_108e784934block_scaled_cast_transpose_kernelILb1Ef6__half13__nv_fp8_e4m3EEvPKT1_PT2_S8_PT0_SA_mmmmmmf14CUtensorMap_stbPKf)
        /*026c*/ 	.word	0x00000000


	//----- nvinfo : EIATTR_REGCOUNT
	.align		4
.L_103:
        /*0270*/ 	.byte	0x04, 0x2f
        /*0272*/ 	.short	(.L_105 - .L_104)
	.align		4
.L_104:
        /*0274*/ 	.word	index@(_ZN18transformer_engine71_GLOBAL__N__76556b6a_38_quantize_transpose_square_blockwise_cu_108e784945block_scaled_cast_transpose_kernel_notalignedILb1Ef6__half13__nv_fp8_e4m3EEvPKT1_PT2_S8_PT0_SA_mmmmmmfbPKf)
        /*0278*/ 	.word	0x00000050


	//----- nvinfo : EIATTR_FRAME_SIZE
	.align		4
.L_105:
        /*027c*/ 	.byte	0x04, 0x11
        /*027e*/ 	.short	(.L_107 - .L_106)
	.align		4
.L_106:
        /*0280*/ 	.word	index@($__internal_21_$__cuda_sm3x_div_rn_noftz_f32_slowpath)
        /*0284*/ 	.word	0x00000000


	//----- nvinfo : EIATTR_FRAME_SIZE
	.align		4
.L_107:
        /*0288*/ 	.byte	0x04, 0x11
        /*028a*/ 	.short	(.L_109 - .L_108)
	.align		4
.L_108:
        /*028c*/ 	.word	index@($__internal_20_$__cuda_sm20_rcp_rn_f32_slowpath)
        /*0290*/ 	.word	0x00000000


	//----- nvinfo : EIATTR_FRAME_SIZE
	.align		4
.L_109:
        /*0294*/ 	.byte	0x04, 0x11
        /*0296*/ 	.short	(.L_111 - .L_110)
	.align		4
.L_110:
        /*0298*/ 	.word	index@(_ZN18transformer_engine71_GLOBAL__N__76556b6a_38_quantize_transpose_square_blockwise_cu_108e784945block_scaled_cast_transpose_kernel_notalignedILb1Ef6__half13__nv_fp8_e4m3EEvPKT1_PT2_S8_PT0_SA_mmmmmmfbPKf)
        /*029c*/ 	.word	0x00000000


	//----- nvinfo : EIATTR_REGCOUNT
	.align		4
.L_111:
        /*02a0*/ 	.byte	0x04, 0x2f
        /*02a2*/ 	.short	(.L_113 - .L_112)
	.align		4
.L_112:
        /*02a4*/ 	.word	index@(_ZN18transformer_engine71_GLOBAL__N__76556b6a_38_quantize_transpose_square_blockwise_cu_108e784934block_scaled_cast_transpose_kernelILb0Ef6__half13__nv_fp8_e4m3EEvPKT1_PT2_S8_PT0_SA_mmmmmmf14CUtensorMap_stbPKf)
        /*02a8*/ 	.word	0x00000030


	//----- nvinfo : EIATTR_FRAME_SIZE
	.align		4
.L_113:
        /*02ac*/ 	.byte	0x04, 0x11
        /*02ae*/ 	.short	(.L_115 - .L_114)
	.align		4
.L_114:
        /*02b0*/ 	.word	index@($__internal_19_$__cuda_sm3x_div_rn_noftz_f32_slowpath)
        /*02b4*/ 	.word	0x00000000


	//----- nvinfo : EIATTR_FRAME_SIZE
	.align		4
.L_115:
        /*02b8*/ 	.byte	0x04, 0x11
        /*02ba*/ 	.short	(.L_117 - .L_116)
	.align		4
.L_116:
        /*02bc*/ 	.word	index@($__internal_18_$__cuda_sm20_rcp_rn_f32_slowpath)
        /*02c0*/ 	.word	0x00000000


	//----- nvinfo : EIATTR_FRAME_SIZE
	.align		4
.L_117:
        /*02c4*/ 	.byte	0x04, 0x11
        /*02c6*/ 	.short	(.L_119 - .L_118)
	.align		4
.L_118:
        /*02c8*/ 	.word	index@(_ZN18transformer_engine71_GLOBAL__N__76556b6a_38_quantize_transpose_square_blockwise_cu_108e784934block_scaled_cast_transpose_kernelILb0Ef6__half13__nv_fp8_e4m3EEvPKT1_PT2_S8_PT0_SA_mmmmmmf14CUtensorMap_stbPKf)
        /*02cc*/ 	.word	0x00000000


	//----- nvinfo : EIATTR_REGCOUNT
	.align		4
.L_119:
        /*02d0*/ 	.byte	0x04, 0x2f
        /*02d2*/ 	.short	(.L_121 - .L_120)
	.align		4
.L_120:
        /*02d4*/ 	.word	index@(_ZN18transformer_engine71_GLOBAL__N__76556b6a_38_quantize_transpose_square_blockwise_cu_108e784945block_scaled_cast_transpose_kernel_notalignedILb0Ef6__half13__nv_fp8_e4m3EEvPKT1_PT2_S8_PT0_SA_mmmmmmfbPKf)
        /*02d8*/ 	.word	0x00000040


	//----- nvinfo : EIATTR_FRAME_SIZE
	.align		4
.L_121:
        /*02dc*/ 	.byte	0x04, 0x11
        /*02de*/ 	.short	(.L_123 - .L_122)
	.align		4
.L_122:
        /*02e0*/ 	.word	index@($__internal_17_$__cuda_sm3x_div_rn_noftz_f32_slowpath)
        /*02e4*/ 	.word	0x00000000


	//----- nvinfo : EIATTR_FRAME_SIZE
	.align		4
.L_123:
        /*02e8*/ 	.byte	0x04, 0x11
        /*02ea*/ 	.short	(.L_125 - .L_124)
	.align		4
.L_124:
        /*02ec*/ 	.word	index@($__internal_16_$__cuda_sm20_rcp_rn_f32_slowpath)
        /*02f0*/ 	.word	0x00000000


	//----- nvinfo : EIATTR_FRAME_SIZE
	.align		4
.L_125:
        /*02f4*/ 	.byte	0x04, 0x11
        /*02f6*/ 	.short	(.L_127 - .L_126)
	.align		4
.L_126:
        /*02f8*/ 	.word	index@(_ZN18transformer_engine71_GLOBAL__N__76556b6a_38_quantize_transpose_square_blockwise_cu_108e784945block_scaled_cast_transpose_kernel_notalignedILb0Ef6__half13__nv_fp8_e4m3EEvPKT1_PT2_S8_PT0_SA_mmmmmmfbPKf)
        /*02fc*/ 	.word	0x00000000


	//----- nvinfo : EIATTR_REGCOUNT
	.align		4
.L_127:
        /*0300*/ 	.byte	0x04, 0x2f
        /*0302*/ 	.short	(.L_129 - .L_128)
	.align		4
.L_128:
        /*0304*/ 	.word	index@(_ZN18transformer_engine71_GLOBAL__N__76556b6a_38_quantize_transpose_square_blockwise_cu_108e784934block_scaled_cast_transpose_kernelILb1Ef13__nv_bfloat1613__nv_fp8_e5m2EEvPKT1_PT2_S8_PT0_SA_mmmmmmf14CUtensorMap_stbPKf)
        /*0308*/ 	.word	0x00000050


	//----- nvinfo : EIATTR_FRAME_SIZE
	.align		4
.L_129:
        /*030c*/ 	.byte	0x04, 0x11
        /*030e*/ 	.short	(.L_131 - .L_130)
	.align		4
.L_130:
        /*0310*/ 	.word	index@($__internal_15_$__cuda_sm3x_div_rn_noftz_f32_slowpath)
        /*0314*/ 	.word	0x00000000


	//----- nvinfo : EIATTR_FRAME_SIZE
	.align		4
.L_131:
        /*0318*/ 	.byte	0x04, 0x11
        /*031a*/ 	.short	(.L_133 - .L_132)
	.align		4
.L_132:
        /*031c*/ 	.word	index@($__internal_14_$__cuda_sm20_rcp_rn_f32_slowpath)
        /*0320*/ 	.word	0x00000000


	//----- nvinfo : EIATTR_FRAME_SIZE
	.align		4
.L_133:
        /*0324*/ 	.byte	0x04, 0x11
        /*0326*/ 	.short	(.L_135 - .L_134)
	.align		4
.L_134:
        /*0328*/ 	.word	index@(_ZN18transformer_engine71_GLOBAL__N__76556b6a_38_quantize_transpose_square_blockwise_cu_108e784934block_scaled_cast_transpose_kernelILb1Ef13__nv_bfloat1613__nv_fp8_e5m2EEvPKT1_PT2_S8_PT0_SA_mmmmmmf14CUtensorMap_stbPKf)
        /*032c*/ 	.word	0x00000000


	//----- nvinfo : EIATTR_REGCOUNT
	.align		4
.L_135:
        /*0330*/ 	.byte	0x04, 0x2f
        /*0332*/ 	.short	(.L_137 - .L_136)
	.align		4
.L_136:
        /*0334*/ 	.word	index@(_ZN18transformer_engine71_GLOBAL__N__76556b6a_38_quantize_transpose_square_blockwise_cu_108e784945block_scaled_cast_transpose_kernel_notalignedILb1Ef13__nv_bfloat1613__nv_fp8_e5m2EEvPKT1_PT2_S8_PT0_SA_mmmmmmfbPKf)
        /*0338*/ 	.word	0x00000050


	//----- nvinfo : EIATTR_FRAME_SIZE
	.align		4
.L_137:
        /*033c*/ 	.byte	0x04, 0x11
        /*033e*/ 	.short	(.L_139 - .L_138)
	.align		4
.L_138:
        /*0340*/ 	.word	index@($__internal_13_$__cuda_sm3x_div_rn_noftz_f32_slowpath)
        /*0344*/ 	.word	0x00000000


	//----- nvinfo : EIATTR_FRAME_SIZE
	.align		4
.L_139:
        /*0348*/ 	.byte	0x04, 0x11
        /*034a*/ 	.short	(.L_141 - .L_140)
	.align		4
.L_140:
        /*034c*/ 	.word	index@($__internal_12_$__cuda_sm20_rcp_rn_f32_slowpath)
        /*0350*/ 	.word	0x00000000


	//----- nvinfo : EIATTR_FRAME_SIZE
	.align		4
.L_141:
        /*0354*/ 	.byte	0x04, 0x11
        /*0356*/ 	.short	(.L_143 - .L_142)
	.align		4
.L_142:
        /*0358*/ 	.word	index@(_ZN18transformer_engine71_GLOBAL__N__76556b6a_38_quantize_transpose_square_blockwise_cu_108e784945block_scaled_cast_transpose_kernel_notalignedILb1Ef13__nv_bfloat1613__nv_fp8_e5m2EEvPKT1_PT2_S8_PT0_SA_mmmmmmfbPKf)
        /*035c*/ 	.word	0x00000000


	//----- nvinfo : EIATTR_REGCOUNT
	.align		4
.L_143:
        /*0360*/ 	.byte	0x04, 0x2f
        /*0362*/ 	.short	(.L_145 - .L_144)
	.align		4
.L_144:
        /*0364*/ 	.word	index@(_ZN18transformer_engine71_GLOBAL__N__76556b6a_38_quantize_transpose_square_blockwise_cu_108e784934block_scaled_cast_transpose_kernelILb0Ef13__nv_bfloat1613__nv_fp8_e5m2EEvPKT1_PT2_S8_PT0_SA_mmmmmmf14CUtensorMap_stbPKf)
        /*0368*/ 	.word	0x0000004f


	//----- nvinfo : EIATTR_FRAME_SIZE
	.align		4
.L_145:
        /*036c*/ 	.byte	0x04, 0x11
        /*036e*/ 	.short	(.L_147 - .L_146)
	.align		4
.L_146:
        /*0370*/ 	.word	index@($__internal_11_$__cuda_sm3x_div_rn_noftz_f32_slowpath)
        /*0374*/ 	.word	0x00000000


	//----- nvinfo : EIATTR_FRAME_SIZE
	.align		4
.L_147:
        /*0378*/ 	.byte	0x04, 0x11
        /*037a*/ 	.short	(.L_149 - .L_148)
	.align		4
.L_148:
        /*037c*/ 	.word	index@($__internal_10_$__cuda_sm20_rcp_rn_f32_slowpath)
        /*0380*/ 	.word	0x00000000


	//----- nvinfo : EIATTR_FRAME_SIZE
	.align		4
.L_149:
        /*0384*/ 	.byte	0x04, 0x11
        /*0386*/ 	.short	(.L_151 - .L_150)
	.align		4
.L_150:
        /*0388*/ 	.word	index@(_ZN18transformer_engine71_GLOBAL__N__76556b6a_38_quantize_transpose_square_blockwise_cu_108e784934block_scaled_cast_transpose_kernelILb0Ef13__nv_bfloat1613__nv_fp8_e5m2EEvPKT1_PT2_S8_PT0_SA_mmmmmmf14CUtensorMap_stbPKf)
        /*038c*/ 	.word	0x00000000


	//----- nvinfo : EIATTR_REGCOUNT
	.align		4
.L_151:
        /*0390*/ 	.byte	0x04, 0x2f
        /*0392*/ 	.short	(.L_153 - .L_152)
	.align		4
.L_152:
        /*0394*/ 	.word	index@(_ZN18transformer_engine71_GLOBAL__N__76556b6a_38_quantize_transpose_square_blockwise_cu_108e784945block_scaled_cast_transpose_kernel_notalignedILb0Ef13__nv_bfloat1613__nv_fp8_e5m2EEvPKT1_PT2_S8_PT0_SA_mmmmmmfbPKf)
        /*0398*/ 	.word	0x00000040


	//----- nvinfo : EIATTR_FRAME_SIZE
	.align		4
.L_153:
        /*039c*/ 	.byte	0x04, 0x11
        /*039e*/ 	.short	(.L_155 - .L_154)
	.align		4
.L_154:
        /*03a0*/ 	.word	index@($__internal_9_$__cuda_sm3x_div_rn_noftz_f32_slowpath)
        /*03a4*/ 	.word	0x00000000


	//----- nvinfo : EIATTR_FRAME_SIZE
	.align		4
.L_155:
        /*03a8*/ 	.byte	0x04, 0x11
        /*03aa*/ 	.short	(.L_157 - .L_156)
	.align		4
.L_156:
        /*03ac*/ 	.word	index@($__internal_8_$__cuda_sm20_rcp_rn_f32_slowpath)
        /*03b0*/ 	.word	0x00000000


	//----- nvinfo : EIATTR_FRAME_SIZE
	.align		4
.L_157:
        /*03b4*/ 	.byte	0x04, 0x11
        /*03b6*/ 	.short	(.L_159 - .L_158)
	.align		4
.L_158:
        /*03b8*/ 	.word	index@(_ZN18transformer_engine71_GLOBAL__N__76556b6a_38_quantize_transpose_square_blockwise_cu_108e784945block_scaled_cast_transpose_kernel_notalignedILb0Ef13__nv_bfloat1613__nv_fp8_e5m2EEvPKT1_PT2_S8_PT0_SA_mmmmmmfbPKf)
        /*03bc*/ 	.word	0x00000000


	//----- nvinfo : EIATTR_REGCOUNT
	.align		4
.L_159:
        /*03c0*/ 	.byte	0x04, 0x2f
        /*03c2*/ 	.short	(.L_161 - .L_160)
	.align		4
.L_160:
        /*03c4*/ 	.word	index@(_ZN18transformer_engine71_GLOBAL__N__76556b6a_38_quantize_transpose_square_blockwise_cu_108e784934block_scaled_cast_transpose_kernelILb1Ef13__nv_bfloat1613__nv_fp8_e4m3EEvPKT1_PT2_S8_PT0_SA_mmmmmmf14CUtensorMap_stbPKf)
        /*03c8*/ 	.word	0x00000050


	//----- nvinfo : EIATTR_FRAME_SIZE
	.align		4
.L_161:
        /*03cc*/ 	.byte	0x04, 0x11
        /*03ce*/ 	.short	(.L_163 - .L_162)
	.align		4
.L_162:
        /*03d0*/ 	.word	index@($__internal_7_$__cuda_sm3x_div_rn_noftz_f32_slowpath)
        /*03d4*/ 	.word	0x00000000


	//----- nvinfo : EIATTR_FRAME_SIZE
	.align		4
.L_163:
        /*03d8*/ 	.byte	0x04, 0x11
        /*03da*/ 	.short	(.L_165 - .L_164)
	.align		4
.L_164:
        /*03dc*/ 	.word	index@($__internal_6_$__cuda_sm20_rcp_rn_f32_slowpath)
        /*03e0*/ 	.word	0x00000000


	//----- nvinfo : EIATTR_FRAME_SIZE
	.align		4
.L_165:
        /*03e4*/ 	.byte	0x04, 0x11
        /*03e6*/ 	.short	(.L_167 - .L_166)
	.align		4
.L_166:
        /*03e8*/ 	.word	index@(_ZN18transformer_engine71_GLOBAL__N__76556b6a_38_quantize_transpose_square_blockwise_cu_108e784934block_scaled_cast_transpose_kernelILb1Ef13__nv_bfloat1613__nv_fp8_e4m3EEvPKT1_PT2_S8_PT0_SA_mmmmmmf14CUtensorMap_stbPKf)
        /*03ec*/ 	.word	0x00000000


	//----- nvinfo : EIATTR_REGCOUNT
	.align		4
.L_167:
        /*03f0*/ 	.byte	0x04, 0x2f
        /*03f2*/ 	.short	(.L_169 - .L_168)
	.align		4
.L_168:
        /*03f4*/ 	.word	index@(_ZN18transformer_engine71_GLOBAL__N__76556b6a_38_quantize_transpose_square_blockwise_cu_108e784945block_scaled_cast_transpose_kernel_notalignedILb1Ef13__nv_bfloat1613__nv_fp8_e4m3EEvPKT1_PT2_S8_PT0_SA_mmmmmmfbPKf)
        /*03f8*/ 	.word	0x00000050


	//----- nvinfo : EIATTR_FRAME_SIZE
	.align		4
.L_169:
        /*03fc*/ 	.byte	0x04, 0x11
        /*03fe*/ 	.short	(.L_171 - .L_170)
	.align		4
.L_170:
        /*0400*/ 	.word	index@($__internal_5_$__cuda_sm3x_div_rn_noftz_f32_slowpath)
        /*0404*/ 	.word	0x00000000


	//----- nvinfo : EIATTR_FRAME_SIZE
	.align		4
.L_171:
        /*0408*/ 	.byte	0x04, 0x11
        /*040a*/ 	.short	(.L_173 - .L_172)
	.align		4
.L_172:
        /*040c*/ 	.word	index@($__internal_4_$__cuda_sm20_rcp_rn_f32_slowpath)
        /*0410*/ 	.word	0x00000000


	//----- nvinfo : EIATTR_FRAME_SIZE
	.align		4
.L_173:
        /*0414*/ 	.byte	0x04, 0x11
        /*0416*/ 	.short	(.L_175 - .L_174)
	.align		4
.L_174:
        /*0418*/ 	.word	index@(_ZN18transformer_engine71_GLOBAL__N__76556b6a_38_quantize_transpose_square_blockwise_cu_108e784945block_scaled_cast_transpose_kernel_notalignedILb1Ef13__nv_bfloat1613__nv_fp8_e4m3EEvPKT1_PT2_S8_PT0_SA_mmmmmmfbPKf)
        /*041c*/ 	.word	0x00000000


	//----- nvinfo : EIATTR_REGCOUNT
	.align		4
.L_175:
        /*0420*/ 	.byte	0x04, 0x2f
        /*0422*/ 	.short	(.L_177 - .L_176)
	.align		4
.L_176:
        /*0424*/ 	.word	index@(_ZN18transformer_engine71_GLOBAL__N__76556b6a_38_quantize_transpose_square_blockwise_cu_108e784934block_scaled_cast_transpose_kernelILb0Ef13__nv_bfloat1613__nv_fp8_e4m3EEvPKT1_PT2_S8_PT0_SA_mmmmmmf14CUtensorMap_stbPKf)
        /*0428*/ 	.word	0x0000004f


	//----- nvinfo : EIATTR_FRAME_SIZE
	.align		4
.L_177:
        /*042c*/ 	.byte	0x04, 0x11
        /*042e*/ 	.short	(.L_179 - .L_178)
	.align		4
.L_178:
        /*0430*/ 	.word	index@($__internal_3_$__cuda_sm3x_div_rn_noftz_f32_slowpath)
        /*0434*/ 	.word	0x00000000


	//----- nvinfo : EIATTR_FRAME_SIZE
	.align		4
.L_179:
        /*0438*/ 	.byte	0x04, 0x11
        /*043a*/ 	.short	(.L_181 - .L_180)
	.align		4
.L_180:
        /*043c*/ 	.word	index@($__internal_2_$__cuda_sm20_rcp_rn_f32_slowpath)
        /*0440*/ 	.word	0x00000000


	//----- nvinfo : EIATTR_FRAME_SIZE
	.align		4
.L_181:
        /*0444*/ 	.byte	0x04, 0x11
        /*0446*/ 	.short	(.L_183 - .L_182)
	.align		4
.L_182:
        /*0448*/ 	.word	index@(_ZN18transformer_engine71_GLOBAL__N__76556b6a_38_quantize_transpose_square_blockwise_cu_108e784934block_scaled_cast_transpose_kernelILb0Ef13__nv_bfloat1613__nv_fp8_e4m3EEvPKT1_PT2_S8_PT0_SA_mmmmmmf14CUtensorMap_stbPKf)
        /*044c*/ 	.word	0x00000000


	//----- nvinfo : EIATTR_REGCOUNT
	.align		4
.L_183:
        /*0450*/ 	.byte	0x04, 0x2f
        /*0452*/ 	.short	(.L_185 - .L_184)
	.align		4
.L_184:
        /*0454*/ 	.word	index@(_ZN18transformer_engine71_GLOBAL__N__76556b6a_38_quantize_transpose_square_blockwise_cu_108e784945block_scaled_cast_transpose_kernel_notalignedILb0Ef13__nv_bfloat1613__nv_fp8_e4m3EEvPKT1_PT2_S8_PT0_SA_mmmmmmfbPKf)
        /*0458*/ 	.word	0x00000040


	//----- nvinfo : EIATTR_FRAME_SIZE
	.align		4
.L_185:
        /*045c*/ 	.byte	0x04, 0x11
        /*045e*/ 	.short	(.L_187 - .L_186)
	.align		4
.L_186:
        /*0460*/ 	.word	index@($__internal_1_$__cuda_sm3x_div_rn_noftz_f32_slowpath)
        /*0464*/ 	.word	0x00000000


	//----- nvinfo : EIATTR_FRAME_SIZE
	.align		4
.L_187:
        /*0468*/ 	.byte	0x04, 0x11
        /*046a*/ 	.short	(.L_189 - .L_188)
	.align		4
.L_188:
        /*046c*/ 	.word	index@($__internal_0_$__cuda_sm20_rcp_rn_f32_slowpath)
        /*0470*/ 	.word	0x00000000


	//----- nvinfo : EIATTR_FRAME_SIZE
	.align		4
.L_189:
        /*0474*/ 	.byte	0x04, 0x11
        /*0476*/ 	.short	(.L_191 - .L_190)
	.align		4
.L_190:
        /*0478*/ 	.word	index@(_ZN18transformer_engine71_GLOBAL__N__76556b6a_38_quantize_transpose_square_blockwise_cu_108e784945block_scaled_cast_transpose_kernel_notalignedILb0Ef13__nv_bfloat1613__nv_fp8_e4m3EEvPKT1_PT2_S8_PT0_SA_mmmmmmfbPKf)
        /*047c*/ 	.word	0x00000000


	//----- nvinfo : EIATTR_MIN_STACK_SIZE
	.align		4
.L_191:
        /*0480*/ 	.byte	0x04, 0x12
        /*0482*/ 	.short	(.L_193 - .L_192)
	.align		4
.L_192:
        /*0484*/ 	.word	index@(_ZN18transformer_engine71_GLOBAL__N__76556b6a_38_quantize_transpose_square_blockwise_cu_108e784945block_scaled_cast_transpose_kernel_notalignedILb0Ef13__nv_bfloat1613__nv_fp8_e4m3EEvPKT1_PT2_S8_PT0_SA_mmmmmmfbPKf)
        /*0488*/ 	.word	0x00000000


	//----- nvinfo : EIATTR_MIN_STACK_SIZE
	.align		4
.L_193:
        /*048c*/ 	.byte	0x04, 0x12
        /*048e*/ 	.short	(.L_195 - .L_194)
	.align		4
.L_194:
        /*0490*/ 	.word	index@(_ZN18transformer_engine71_GLOBAL__N__76556b6a_38_quantize_transpose_square_blockwise_cu_108e784934block_scaled_cast_transpose_kernelILb0Ef13__nv_bfloat1613__nv_fp8_e4m3EEvPKT1_PT2_S8_PT0_SA_mmmmmmf14CUtensorMap_stbPKf)
        /*0494*/ 	.word	0x00000000


	//----- nvinfo : EIATTR_MIN_STACK_SIZE
	.align		4
.L_195:
        /*0498*/ 	.byte	0x04, 0x12
        /*049a*/ 	.short	(.L_197 - .L_196)
	.align		4
.L_196:
        /*049c*/ 	.word	index@(_ZN18transformer_engine71_GLOBAL__N__76556b6a_38_quantize_transpose_square_blockwise_cu_108e784945block_scaled_cast_transpose_kernel_notalignedILb1Ef13__nv_bfloat1613__nv_fp8_e4m3EEvPKT1_PT2_S8_PT0_SA_mmmmmmfbPKf)
        /*04a0*/ 	.word	0x00000000


	//----- nvinfo : EIATTR_MIN_STACK_SIZE
	.align		4
.L_197:
        /*04a4*/ 	.byte	0x04, 0x12
        /*04a6*/ 	.short	(.L_199 - .L_198)
	.align		4
.L_198:
        /*04a8*/ 	.word	index@(_ZN18transformer_engine71_GLOBAL__N__76556b6a_38_quantize_transpose_square_blockwise_cu_108e784934block_scaled_cast_transpose_kernelILb1Ef13__nv_bfloat1613__nv_fp8_e4m3EEvPKT1_PT2_S8_PT0_SA_mmmmmmf14CUtensorMap_stbPKf)
        /*04ac*/ 	.word	0x00000000


	//----- nvinfo : EIATTR_MIN_STACK_SIZE
	.align		4
.L_199:
        /*04b0*/ 	.byte	0x04, 0x12
        /*04b2*/ 	.short	(.L_201 - .L_200)
	.align		4
.L_200:
        /*04b4*/ 	.word	index@(_ZN18transformer_engine71_GLOBAL__N__76556b6a_38_quantize_transpose_square_blockwise_cu_108e784945block_scaled_cast_transpose_kernel_notalignedILb0Ef13__nv_bfloat1613__nv_fp8_e5m2EEvPKT1_PT2_S8_PT0_SA_mmmmmmfbPKf)
        /*04b8*/ 	.word	0x00000000


	//----- nvinfo : EIATTR_MIN_STACK_SIZE
	.align		4
.L_201:
        /*04bc*/ 	.byte	0x04, 0x12
        /*04be*/ 	.short	(.L_203 - .L_202)
	.align		4
.L_202:
        /*04c0*/ 	.word	index@(_ZN18transformer_engine71_GLOBAL__N__76556b6a_38_quantize_transpose_square_blockwise_cu_108e784934block_scaled_cast_transpose_kernelILb0Ef13__nv_bfloat1613__nv_fp8_e5m2EEvPKT1_PT2_S8_PT0_SA_mmmmmmf14CUtensorMap_stbPKf)
        /*04c4*/ 	.word	0x00000000


	//----- nvinfo : EIATTR_MIN_STACK_SIZE
	.align		4
.L_203:
        /*04c8*/ 	.byte	0x04, 0x12
        /*04ca*/ 	.short	(.L_205 - .L_204)
	.align		4
.L_204:
        /*04cc*/ 	.word	index@(_ZN18transformer_engine71_GLOBAL__N__76556b6a_38_quantize_transpose_square_blockwise_cu_108e784945block_scaled_cast_transpose_kernel_notalignedILb1Ef13__nv_bfloat1613__nv_fp8_e5m2EEvPKT1_PT2_S8_PT0_SA_mmmmmmfbPKf)
        /*04d0*/ 	.word	0x00000000


	//----- nvinfo : EIATTR_MIN_STACK_SIZE
	.align		4
.L_205:
        /*04d4*/ 	.byte	0x04, 0x12
        /*04d6*/ 	.short	(.L_207 - .L_206)
	.align		4
.L_206:
        /*04d8*/ 	.word	index@(_ZN18transformer_engine71_GLOBAL__N__76556b6a_38_quantize_transpose_square_blockwise_cu_108e784934block_scaled_cast_transpose_kernelILb1Ef13__nv_bfloat1613__nv_fp8_e5m2EEvPKT1_PT2_S8_PT0_SA_mmmmmmf14CUtensorMap_stbPKf)
        /*04dc*/ 	.word	0x00000000


	//----- nvinfo : EIATTR_MIN_STACK_SIZE
	.align		4
.L_207:
        /*04e0*/ 	.byte	0x04, 0x12
        /*04e2*/ 	.short	(.L_209 - .L_208)
	.align		4
.L_208:
        /*04e4*/ 	.word	index@(_ZN18transformer_engine71_GLOBAL__N__76556b6a_38_quantize_transpose_square_blockwise_cu_108e784945block_scaled_cast_transpose_kernel_notalignedILb0Ef6__half13__nv_fp8_e4m3EEvPKT1_PT2_S8_PT0_SA_mmmmmmfbPKf)
        /*04e8*/ 	.word	0x00000000


	//----- nvinfo : EIATTR_MIN_STACK_SIZE
	.align		4
.L_209:
        /*04ec*/ 	.byte	0x04, 0x12
        /*04ee*/ 	.short	(.L_211 - .L_210)
	.align		4
.L_210:
        /*04f0*/ 	.word	index@(_ZN18transformer_engine71_GLOBAL__N__76556b6a_38_quantize_transpose_square_blockwise_cu_108e784934block_scaled_cast_transpose_kernelILb0Ef6__half13__nv_fp8_e4m3EEvPKT1_PT2_S8_PT0_SA_mmmmmmf14CUtensorMap_stbPKf)
        /*04f4*/ 	.word	0x00000000


	//----- nvinfo : EIATTR_MIN_STACK_SIZE
	.align		4
.L_211:
        /*04f8*/ 	.byte	0x04, 0x12
        /*04fa*/ 	.short	(.L_213 - .L_212)
	.align		4
.L_212:
        /*04fc*/ 	.word	index@(_ZN18transformer_engine71_GLOBAL__N__76556b6a_38_quantize_transpose_square_blockwise_cu_108e784945block_scaled_cast_transpose_kernel_notalignedILb1Ef6__half13__nv_fp8_e4m3EEvPKT1_PT2_S8_PT0_SA_mmmmmmfbPKf)
        /*0500*/ 	.word	0x00000000


	//----- nvinfo : EIATTR_MIN_STACK_SIZE
	.align		4
.L_213:
        /*0504*/ 	.byte	0x04, 0x12
        /*0506*/ 	.short	(.L_215 - .L_214)
	.align		4
.L_214:
        /*0508*/ 	.word	index@(_ZN18transformer_engine71_GLOBAL__N__76556b6a_38_quantize_transpose_square_blockwise_cu_108e784934block_scaled_cast_transpose_kernelILb1Ef6__half13__nv_fp8_e4m3EEvPKT1_PT2_S8_PT0_SA_mmmmmmf14CUtensorMap_stbPKf)
        /*050c*/ 	.word	0x00000000


	//----- nvinfo : EIATTR_MIN_STACK_SIZE
	.align		4
.L_215:
        /*0510*/ 	.byte	0x04, 0x12
        /*0512*/ 	.short	(.L_217 - .L_216)
	.align		4
.L_216:
        /*0514*/ 	.word	index@(_ZN18transformer_engine71_GLOBAL__N__76556b6a_38_quantize_transpose_square_blockwise_cu_108e784945block_scaled_cast_transpose_kernel_notalignedILb0Ef6__half13__nv_fp8_e5m2EEvPKT1_PT2_S8_PT0_SA_mmmmmmfbPKf)
        /*0518*/ 	.word	0x00000000


	//----- nvinfo : EIATTR_MIN_STACK_SIZE
	.align		4
.L_217:
        /*051c*/ 	.byte	0x04, 0x12
        /*051e*/ 	.short	(.L_219 - .L_218)
	.align		4
.L_218:
        /*0520*/ 	.word	index@(_ZN18transformer_engine71_GLOBAL__N__76556b6a_38_quantize_transpose_square_blockwise_cu_108e784934block_scaled_cast_transpose_kernelILb0Ef6__half13__nv_fp8_e5m2EEvPKT1_PT2_S8_PT0_SA_mmmmmmf14CUtensorMap_stbPKf)
        /*0524*/ 	.word	0x00000000


	//----- nvinfo : EIATTR_MIN_STACK_SIZE
	.align		4
.L_219:
        /*0528*/ 	.byte	0x04, 0x12
        /*052a*/ 	.short	(.L_221 - .L_220)
	.align		4
.L_220:
        /*052c*/ 	.word	index@(_ZN18transformer_engine71_GLOBAL__N__76556b6a_38_quantize_transpose_square_blockwise_cu_108e784945block_scaled_cast_transpose_kernel_notalignedILb1Ef6__half13__nv_fp8_e5m2EEvPKT1_PT2_S8_PT0_SA_mmmmmmfbPKf)
        /*0530*/ 	.word	0x00000000


	//----- nvinfo : EIATTR_MIN_STACK_SIZE
	.align		4
.L_221:
        /*0534*/ 	.byte	0x04, 0x12
        /*0536*/ 	.short	(.L_223 - .L_222)
	.align		4
.L_222:
        /*0538*/ 	.word	index@(_ZN18transformer_engine71_GLOBAL__N__76556b6a_38_quantize_transpose_square_blockwise_cu_108e784934block_scaled_cast_transpose_kernelILb1Ef6__half13__nv_fp8_e5m2EEvPKT1_PT2_S8_PT0_SA_mmmmmmf14CUtensorMap_stbPKf)
        /*053c*/ 	.word	0x00000000


	//----- nvinfo : EIATTR_MIN_STACK_SIZE
	.align		4
.L_223:
        /*0540*/ 	.byte	0x04, 0x12
        /*0542*/ 	.short	(.L_225 - .L_224)
	.align		4
.L_224:
        /*0544*/ 	.word	index@(_ZN18transformer_engine71_GLOBAL__N__76556b6a_38_quantize_transpose_square_blockwise_cu_108e784945block_scaled_cast_transpose_kernel_notalignedILb0Eff13__nv_fp8_e4m3EEvPKT1_PT2_S7_PT0_S9_mmmmmmfbPKf)
        /*0548*/ 	.word	0x00000000


	//----- nvinfo : EIATTR_MIN_STACK_SIZE
	.align		4
.L_225:
        /*054c*/ 	.byte	0x04, 0x12
        /*054e*/ 	.short	(.L_227 - .L_226)
	.align		4
.L_226:
        /*0550*/ 	.word	index@(_ZN18transformer_engine71_GLOBAL__N__76556b6a_38_quantize_transpose_square_blockwise_cu_108e784934block_scaled_cast_transpose_kernelILb0Eff13__nv_fp8_e4m3EEvPKT1_PT2_S7_PT0_S9_mmmmmmf14CUtensorMap_stbPKf)
        /*0554*/ 	.word	0x00000000


	//----- nvinfo : EIATTR_MIN_STACK_SIZE
	.align		4
.L_227:
        /*0558*/ 	.byte	0x04, 0x12
        /*055a*/ 	.short	(.L_229 - .L_228)
	.align		4
.L_228:
        /*055c*/ 	.word	index@(_ZN18transformer_engine71_GLOBAL__N__76556b6a_38_quantize_transpose_square_blockwise_cu_108e784945block_scaled_cast_transpose_kernel_notalignedILb1Eff13__nv_fp8_e4m3EEvPKT1_PT2_S7_PT0_S9_mmmmmmfbPKf)
        /*0560*/ 	.word	0x00000000


	//----- nvinfo : EIATTR_MIN_STACK_SIZE
	.align		4
.L_229:
        /*0564*/ 	.byte	0x04, 0x12
        /*0566*/ 	.short	(.L_231 - .L_230)
	.align		4
.L_230:
        /*0568*/ 	.word	index@(_ZN18transformer_engine71_GLOBAL__N__76556b6a_38_quantize_transpose_square_blockwise_cu_108e784934block_scaled_cast_transpose_kernelILb1Eff13__nv_fp8_e4m3EEvPKT1_PT2_S7_PT0_S9_mmmmmmf14CUtensorMap_stbPKf)
        /*056c*/ 	.word	0x00000000


	//----- nvinfo : EIATTR_MIN_STACK_SIZE
	.align		4
.L_231:
        /*0570*/ 	.byte	0x04, 0x12
        /*0572*/ 	.short	(.L_233 - .L_232)
	.align		4
.L_232:
        /*0574*/ 	.word	index@(_ZN18transformer_engine71_GLOBAL__N__76556b6a_38_quantize_transpose_square_blockwise_cu_108e784945block_scaled_cast_transpose_kernel_notalignedILb0Eff13__nv_fp8_e5m2EEvPKT1_PT2_S7_PT0_S9_mmmmmmfbPKf)
        /*0578*/ 	.word	0x00000000


	//----- nvinfo : EIATTR_MIN_STACK_SIZE
	.align		4
.L_233:
        /*057c*/ 	.byte	0x04, 0x12
        /*057e*/ 	.short	(.L_235 - .L_234)
	.align		4
.L_234:
        /*0580*/ 	.word	index@(_ZN18transformer_engine71_GLOBAL__N__76556b6a_38_quantize_transpose_square_blockwise_cu_108e784934block_scaled_cast_transpose_kernelILb0Eff13__nv_fp8_e5m2EEvPKT1_PT2_S7_PT0_S9_mmmmmmf14CUtensorMap_stbPKf)
        /*0584*/ 	.word	0x00000000


	//----- nvinfo : EIATTR_MIN_STACK_SIZE
	.align		4
.L_235:
        /*0588*/ 	.byte	0x04, 0x12
        /*058a*/ 	.short	(.L_237 - .L_236)
	.align		4
.L_236:
        /*058c*/ 	.word	index@(_ZN18transformer_engine71_GLOBAL__N__76556b6a_38_quantize_transpose_square_blockwise_cu_108e784945block_scaled_cast_transpose_kernel_notalignedILb1Eff13__nv_fp8_e5m2EEvPKT1_PT2_S7_PT0_S9_mmmmmmfbPKf)
        /*0590*/ 	.word	0x00000000


	//----- nvinfo : EIATTR_MIN_STACK_SIZE
	.align		4
.L_237:
        /*0594*/ 	.byte	0x04, 0x12
        /*0596*/ 	.short	(.L_239 - .L_238)
	.align		4
.L_238:
        /*0598*/ 	.word	index@(_ZN18transformer_engine71_GLOBAL__N__76556b6a_38_quantize_transpose_square_blockwise_cu_108e784934block_scaled_cast_transpose_kernelILb1Eff13__nv_fp8_e5m2EEvPKT1_PT2_S7_PT0_S9_mmmmmmf14CUtensorMap_stbPKf)
        /*059c*/ 	.word	0x00000000
.L_239:


//--------------------- .nv.compat                --------------------------
	.section	.nv.compat,"",@"SHT_CUDA_COMPAT_INFO"
	.align	4
        /*0000*/ 	.byte	0x02, 0x09, 0x01, 0x00, 0x02, 0x02, 0x02, 0x00, 0x02, 0x05, 0x05, 0x00, 0x03, 0x07, 0x01, 0x01
        /*0010*/ 	.byte	0x02, 0x03, 0x01, 0x00, 0x02, 0x06, 0x01, 0x00, 0x04, 0x0b, 0x08, 0x00, 0x00, 0x00, 0x00, 0x00
        /*0020*/ 	.byte	0x00, 0x00, 0x00, 0x00


//--------------------- .nv.info._ZN18transformer_engine71_GLOBAL__N__76556b6a_38_quantize_transpose_square_blockwise_cu_108e784945block_scaled_cast_transpose_kernel_notalignedILb0Ef13__nv_bfloat1613__nv_fp8_e4m3EEvPKT1_PT2_S8_PT0_SA_mmmmmmfbPKf --------------------------
	.section	.nv.info._ZN18transformer_engine71_GLOBAL__N__76556b6a_38_quantize_transpose_square_blockwise_cu_108e784945block_scaled_cast_transpose_kernel_notalignedILb0Ef13__nv_bfloat1613__nv_fp8_e4m3EEvPKT1_PT2_S8_PT0_SA_mmmmmmfbPKf,"",@"SHT_CUDA_INFO"
	.sectionflags	@""
	.align	4


	//----- nvinfo : EIATTR_CUDA_API_VERSION
	.align		4
        /*0000*/ 	.byte	0x04, 0x37
        /*0002*/ 	.short	(.L_241 - .L_240)
.L_240:
        /*0004*/ 	.word	0x00000082


	//----- nvinfo : EIATTR_KPARAM_INFO
	.align		4
.L_241:
        /*0008*/ 	.byte	0x04, 0x17
        /*000a*/ 	.short	(.L_243 - .L_242)
.L_242:
        /*000c*/ 	.word	0x00000000
        /*0010*/ 	.short	0x000d
        /*0012*/ 	.short	0x0060
        /*0014*/ 	.byte	0x00, 0xf0, 0x21, 0x00


	//----- nvinfo : EIATTR_KPARAM_INFO
	.align		4
.L_243:
        /*0018*/ 	.byte	0x04, 0x17
        /*001a*/ 	.short	(.L_245 - .L_244)
.L_244:
        /*001c*/ 	.word	0x00000000
        /*0020*/ 	.short	0x000c
        /*0022*/ 	.short	0x005c
        /*0024*/ 	.byte	0x00, 0xf0, 0x05, 0x00


	//----- nvinfo : EIATTR_KPARAM_INFO
	.align		4
.L_245:
        /*0028*/ 	.byte	0x04, 0x17
        /*002a*/ 	.short	(.L_247 - .L_246)
.L_246:
        /*002c*/ 	.word	0x00000000
        /*0030*/ 	.short	0x000b
        /*0032*/ 	.short	0x0058
        /*0034*/ 	.byte	0x00, 0xf0, 0x11, 0x00


	//----- nvinfo : EIATTR_KPARAM_INFO
	.align		4
.L_247:
        /*0038*/ 	.byte	0x04, 0x17
        /*003a*/ 	.short	(.L_249 - .L_248)
.L_248:
        /*003c*/ 	.word	0x00000000
        /*0040*/ 	.short	0x000a
        /*0042*/ 	.short	0x0050
        /*0044*/ 	.byte	0x00, 0xf0, 0x21, 0x00


	//----- nvinfo : EIATTR_KPARAM_INFO
	.align		4
.L_249:
        /*0048*/ 	.byte	0x04, 0x17
        /*004a*/ 	.short	(.L_251 - .L_250)
.L_250:
        /*004c*/ 	.word	0x00000000
        /*0050*/ 	.short	0x0009
        /*0052*/ 	.short	0x0048
        /*0054*/ 	.byte	0x00, 0xf0, 0x21, 0x00


	//----- nvinfo : EIATTR_KPARAM_INFO
	.align		4
.L_251:
        /*0058*/ 	.byte	0x04, 0x17
        /*005a*/ 	.short	(.L_253 - .L_252)
.L_252:
        /*005c*/ 	.word	0x00000000
        /*0060*/ 	.short	0x0008
        /*0062*/ 	.short	0x0040
        /*0064*/ 	.byte	0x00, 0xf0, 0x21, 0x00


	//----- nvinfo : EIATTR_KPARAM_INFO
	.align		4
.L_253:
        /*0068*/ 	.byte	0x04, 0x17
        /*006a*/ 	.short	(.L_255 - .L_254)
.L_254:
        /*006c*/ 	.word	0x00000000
        /*0070*/ 	.short	0x0007
        /*0072*/ 	.short	0x0038
        /*0074*/ 	.byte	0x00, 0xf0, 0x21, 0x00


	//----- nvinfo : EIATTR_KPARAM_INFO
	.align		4
.L_255:
        /*0078*/ 	.byte	0x04, 0x17
        /*007a*/ 	.short	(.L_257 - .L_256)
.L_256:
        /*007c*/ 	.word	0x00000000
        /*0080*/ 	.short	0x0006
        /*0082*/ 	.short	0x0030
        /*0084*/ 	.byte	0x00, 0xf0, 0x21, 0x00


	//----- nvinfo : EIATTR_KPARAM_INFO
	.align		4
.L_257:
        /*0088*/ 	.byte	0x04, 0x17
        /*008a*/ 	.short	(.L_259 - .L_258)
.L_258:
        /*008c*/ 	.word	0x00000000
        /*0090*/ 	.short	0x0005
        /*0092*/ 	.short	0x0028
        /*0094*/ 	.byte	0x00, 0xf0, 0x21, 0x00


	//----- nvinfo : EIATTR_KPARAM_INFO
	.align		4
.L_259:
        /*0098*/ 	.byte	0x04, 0x17
        /*009a*/ 	.short	(.L_261 - .L_260)
.L_260:
        /*009c*/ 	.word	0x00000000
        /*00a0*/ 	.short	0x0004
        /*00a2*/ 	.short	0x0020
        /*00a4*/ 	.byte	0x00, 0xf0, 0x21, 0x00


	//----- nvinfo : EIATTR_KPARAM_INFO
	.align		4
.L_261:
        /*00a8*/ 	.byte	0x04, 0x17
        /*00aa*/ 	.short	(.L_263 - .L_262)
.L_262:
        /*00ac*/ 	.word	0x00000000
        /*00b0*/ 	.short	0x0003
        /*00b2*/ 	.short	0x0018
        /*00b4*/ 	.byte	0x00, 0xf0, 0x21, 0x00


	//----- nvinfo : EIATTR_KPARAM_INFO
	.align		4
.L_263:
        /*00b8*/ 	.byte	0x04, 0x17
        /*00ba*/ 	.short	(.L_265 - .L_264)
.L_264:
        /*00bc*/ 	.word	0x00000000
        /*00c0*/ 	.short	0x0002
        /*00c2*/ 	.short	0x0010
        /*00c4*/ 	.byte	0x00, 0xf0, 0x21, 0x00


	//----- nvinfo : EIATTR_KPARAM_INFO
	.align		4
.L_265:
        /*00c8*/ 	.byte	0x04, 0x17
        /*00ca*/ 	.short	(.L_267 - .L_266)
.L_266:
        /*00cc*/ 	.word	0x00000000
        /*00d0*/ 	.short	0x0001
        /*00d2*/ 	.short	0x0008
        /*00d4*/ 	.byte	0x00, 0xf0, 0x21, 0x00


	//----- nvinfo : EIATTR_KPARAM_INFO
	.align		4
.L_267:
        /*00d8*/ 	.byte	0x04, 0x17
        /*00da*/ 	.short	(.L_269 - .L_268)
.L_268:
        /*00dc*/ 	.word	0x00000000
        /*00e0*/ 	.short	0x0000
        /*00e2*/ 	.short	0x0000
        /*00e4*/ 	.byte	0x00, 0xf0, 0x21, 0x00


	//----- nvinfo : EIATTR_SPARSE_MMA_MASK
	.align		4
.L_269:
        /*00e8*/ 	.byte	0x03, 0x50
        /*00ea*/ 	.short	0x0000


	//----- nvinfo : EIATTR_MAXREG_COUNT
	.align		4
        /*00ec*/ 	.byte	0x03, 0x1b
        /*00ee*/ 	.short	0x00ff


	//----- nvinfo : EIATTR_NUM_BARRIERS
	.align		4
        /*00f0*/ 	.byte	0x02, 0x4c
        /*00f2*/ 	.byte	0x01
	.zero		1


	//----- nvinfo : EIATTR_MERCURY_ISA_VERSION
	.align		4
        /*00f4*/ 	.byte	0x03, 0x5f
        /*00f6*/ 	.short	0x0101


	//----- nvinfo : EIATTR_COOP_GROUP_MASK_REGIDS
	.align		4
        /*00f8*/ 	.byte	0x04, 0x29
        /*00fa*/ 	.short	(.L_271 - .L_270)


	//   ....[0]....
.L_270:
        /*00fc*/ 	.word	0xffffffff


	//   ....[1]....
        /*0100*/ 	.word	0xffffffff


	//   ....[2]....
        /*0104*/ 	.word	0xffffffff


	//   ....[3]....
        /*0108*/ 	.word	0xffffffff


	//   ....[4]....
        /*010c*/ 	.word	0xffffffff


	//   ....[5]....
        /*0110*/ 	.word	0xffffffff


	//----- nvinfo : EIATTR_COOP_GROUP_INSTR_OFFSETS
	.align		4
.L_271:
        /*0114*/ 	.byte	0x04, 0x28
        /*0116*/ 	.short	(.L_273 - .L_272)


	//   ....[0]....
.L_272:
        /*0118*/ 	.word	0x00002f70


	//   ....[1]....
        /*011c*/ 	.word	0x00002fe0


	//   ....[2]....
        /*0120*/ 	.word	0x00003040


	//   ....[3]....
        /*0124*/ 	.word	0x00003080


	//   ....[4]....
        /*0128*/ 	.word	0x000030a0


	//   ....[5]....
        /*012c*/ 	.word	0x000030c0


	//----- nvinfo : EIATTR_EXIT_INSTR_OFFSETS
	.align		4
.L_273:
        /*0130*/ 	.byte	0x04, 0x1c
        /*0132*/ 	.short	(.L_275 - .L_274)


	//   ....[0]....
.L_274:
        /*0134*/ 	.word	0x00000090


	//   ....[1]....
        /*0138*/ 	.word	0x000035f0


	//   ....[2]....
        /*013c*/ 	.word	0x000052c0


	//   ....[3]....
        /*0140*/ 	.word	0x00005920


	//   ....[4]....
        /*0144*/ 	.word	0x00005c20


	//   ....[5]....
        /*0148*/ 	.word	0x00005c40


	//----- nvinfo : EIATTR_MAX_THREADS
	.align		4
.L_275:
        /*014c*/ 	.byte	0x04, 0x05
        /*014e*/ 	.short	(.L_277 - .L_276)
.L_276:
        /*0150*/ 	.word	0x00000100
        /*0154*/ 	.word	0x00000001
        /*0158*/ 	.word	0x00000001


	//----- nvinfo : EIATTR_CRS_STACK_SIZE
	.align		4
.L_277:
        /*015c*/ 	.byte	0x04, 0x1e
        /*015e*/ 	.short	(.L_279 - .L_278)
.L_278:
        /*0160*/ 	.word	0x00000000


	//----- nvinfo : EIATTR_CBANK_PARAM_SIZE
	.align		4
.L_279:
        /*0164*/ 	.byte	0x03, 0x19
        /*0166*/ 	.short	0x0068


	//----- nvinfo : EIATTR_PARAM_CBANK
	.align		4
        /*0168*/ 	.byte	0x04, 0x0a
        /*016a*/ 	.short	(.L_281 - .L_280)
	.align		4
.L_280:
        /*016c*/ 	.word	index@(.nv.constant0._ZN18transformer_engine71_GLOBAL__N__76556b6a_38_quantize_transpose_square_blockwise_cu_108e784945block_scaled_cast_transpose_kernel_notalignedILb0Ef13__nv_bfloat1613__nv_fp8_e4m3EEvPKT1_PT2_S8_PT0_SA_mmmmmmfbPKf)
        /*0170*/ 	.short	0x0210
        /*0172*/ 	.short	0x0068


	//----- nvinfo : EIATTR_SW_WAR
	.align		4
.L_281:
        /*0174*/ 	.byte	0x04, 0x36
        /*0176*/ 	.short	(.L_283 - .L_282)
.L_282:
        /*0178*/ 	.word	0x00000008
.L_283:


//--------------------- .nv.info._ZN18transformer_engine71_GLOBAL__N__76556b6a_38_quantize_transpose_square_blockwise_cu_108e784934block_scaled_cast_transpose_kernelILb0Ef13__nv_bfloat1613__nv_fp8_e4m3EEvPKT1_PT2_S8_PT0_SA_mmmmmmf14CUtensorMap_stbPKf --------------------------
	.section	.nv.info._ZN18transformer_engine71_GLOBAL__N__76556b6a_38_quantize_transpose_square_blockwise_cu_108e784934block_scaled_cast_transpose_kernelILb0Ef13__nv_bfloat1613__nv_fp8_e4m3EEvPKT1_PT2_S8_PT0_SA_mmmmmmf14CUtensorMap_stbPKf,"",@"SHT_CUDA_INFO"
	.sectionflags	@""
	.align	4


	//----- nvinfo : EIATTR_CUDA_API_VERSION
	.align		4
        /*0000*/ 	.byte	0x04, 0x37
        /*0002*/ 	.short	(.L_285 - .L_284)
.L_284:
        /*0004*/ 	.word	0x00000082


	//----- nvinfo : EIATTR_KPARAM_INFO
	.align		4
.L_285:
        /*0008*/ 	.byte	0x04, 0x17
        /*000a*/ 	.short	(.L_287 - .L_286)
.L_286:
        /*000c*/ 	.word	0x00000000
        /*0010*/ 	.short	0x000e
        /*0012*/ 	.short	0x00f8
        /*0014*/ 	.byte	0x00, 0xf0, 0x21, 0x00


	//----- nvinfo : EIATTR_KPARAM_INFO
	.align		4
.L_287:
        /*0018*/ 	.byte	0x04, 0x17
        /*001a*/ 	.short	(.L_289 - .L_288)
.L_288:
        /*001c*/ 	.word	0x00000000
        /*0020*/ 	.short	0x000d
        /*0022*/ 	.short	0x00f0
        /*0024*/ 	.byte	0x00, 0xf0, 0x05, 0x00


	//----- nvinfo : EIATTR_KPARAM_INFO
	.align		4
.L_289:
        /*0028*/ 	.byte	0x04, 0x17
        /*002a*/ 	.short	(.L_291 - .L_290)
.L_290:
        /*002c*/ 	.word	0x00000000
        /*0030*/ 	.short	0x000c
        /*0032*/ 	.short	0x0070
        /*0034*/ 	.byte	0x00, 0xf0, 0x01, 0x02


	//----- nvinfo : EIATTR_KPARAM_INFO
	.align		4
.L_291:
        /*0038*/ 	.byte	0x04, 0x17
        /*003a*/ 	.short	(.L_293 - .L_292)
.L_292:
        /*003c*/ 	.word	0x00000000
        /*0040*/ 	.short	0x000b
        /*0042*/ 	.short	0x0058
        /*0044*/ 	.byte	0x00, 0xf0, 0x11, 0x00


	//----- nvinfo : EIATTR_KPARAM_INFO
	.align		4
.L_293:
        /*0048*/ 	.byte	0x04, 0x17
        /*004a*/ 	.short	(.L_295 - .L_294)
.L_294:
        /*004c*/ 	.word	0x00000000
        /*0050*/ 	.short	0x000a
        /*0052*/ 	.short	0x0050
        /*0054*/ 	.byte	0x00, 0xf0, 0x21, 0x00


	//----- nvinfo : EIATTR_KPARAM_INFO
	.align		4
.L_295:
        /*0058*/ 	.byte	0x04, 0x17
        /*005a*/ 	.short	(.L_297 - .L_296)
.L_296:
        /*005c*/ 	.word	0x00000000
        /*0060*/ 	.short	0x0009
        /*0062*/ 	.short	0x0048
        /*0064*/ 	.byte	0x00, 0xf0, 0x21, 0x00


	//----- nvinfo : EIATTR_KPARAM_INFO
	.align		4
.L_297:
        /*0068*/ 	.byte	0x04, 0x17
        /*006a*/ 	.short	(.L_299 - .L_298)
.L_298:
        /*006c*/ 	.word	0x00000000
        /*0070*/ 	.short	0x0008
        /*0072*/ 	.short	0x0040
        /*0074*/ 	.byte	0x00, 0xf0, 0x21, 0x00


	//----- nvinfo : EIATTR_KPARAM_INFO
	.align		4
.L_299:
        /*0078*/ 	.byte	0x04, 0x17
        /*007a*/ 	.short	(.L_301 - .L_300)
.L_300:
        /*007c*/ 	.word	0x00000000
        /*0080*/ 	.short	0x0007
        /*0082*/ 	.short	0x0038
        /*0084*/ 	.byte	0x00, 0xf0, 0x21, 0x00


	//----- nvinfo : EIATTR_KPARAM_INFO
	.align		4
.L_301:
        /*0088*/ 	.byte	0x04, 0x17
        /*008a*/ 	.short	(.L_303 - .L_302)
.L_302:
        /*008c*/ 	.word	0x00000000
        /*0090*/ 	.short	0x0006
        /*0092*/ 	.short	0x0030
        /*0094*/ 	.byte	0x00, 0xf0, 0x21, 0x00


	//----- nvinfo : EIATTR_KPARAM_INFO
	.align		4
.L_303:
        /*0098*/ 	.byte	0x04, 0x17
        /*009a*/ 	.short	(.L_305 - .L_304)
.L_304:
        /*009c*/ 	.word	0x00000000
        /*00a0*/ 	.short	0x0005
        /*00a2*/ 	.short	0x0028
        /*00a4*/ 	.byte	0x00, 0xf0, 0x21, 0x00


	//----- nvinfo : EIATTR_KPARAM_INFO
	.align		4
.L_305:
        /*00a8*/ 	.byte	0x04, 0x17
        /*00aa*/ 	.short	(.L_307 - .L_306)
.L_306:
        /*00ac*/ 	.word	0x00000000
        /*00b0*/ 	.short	0x0004
        /*00b2*/ 	.short	0x0020
        /*00b4*/ 	.byte	0x00, 0xf0, 0x21, 0x00


	//----- nvinfo : EIATTR_KPARAM_INFO
	.align		4
.L_307:
        /*00b8*/ 	.byte	0x04, 0x17
        /*00ba*/ 	.short	(.L_309 - .L_308)
.L_308:
        /*00bc*/ 	.word	0x00000000
        /*00c0*/ 	.short	0x0003
        /*00c2*/ 	.short	0x0018
        /*00c4*/ 	.byte	0x00, 0xf0, 0x21, 0x00


	//----- nvinfo : EIATTR_KPARAM_INFO
	.align		4
.L_309:
        /*00c8*/ 	.byte	0x04, 0x17
        /*00ca*/ 	.short	(.L_311 - .L_310)
.L_310:
        /*00cc*/ 	.word	0x00000000
        /*00d0*/ 	.short	0x0002
        /*00d2*/ 	.short	0x0010
        /*00d4*/ 	.byte	0x00, 0xf0, 0x21, 0x00


	//----- nvinfo : EIATTR_KPARAM_INFO
	.align		4
.L_311:
        /*00d8*/ 	.byte	0x04, 0x17
        /*00da*/ 	.short	(.L_313 - .L_312)
.L_312:
        /*00dc*/ 	.word	0x00000000
        /*00e0*/ 	.short	0x0001
        /*00e2*/ 	.short	0x0008
        /*00e4*/ 	.byte	0x00, 0xf0, 0x21, 0x00


	//----- nvinfo : EIATTR_KPARAM_INFO
	.align		4
.L_313:
        /*00e8*/ 	.byte	0x04, 0x17
        /*00ea*/ 	.short	(.L_315 - .L_314)
.L_314:
        /*00ec*/ 	.word	0x00000000
        /*00f0*/ 	.short	0x0000
        /*00f2*/ 	.short	0x0000
        /*00f4*/ 	.byte	0x00, 0xf0, 0x21, 0x00


	//----- nvinfo : EIATTR_SPARSE_MMA_MASK
	.align		4
.L_315:
        /*00f8*/ 	.byte	0x03, 0x50
        /*00fa*/ 	.short	0x0000


	//----- nvinfo : EIATTR_MAXREG_COUNT
	.align		4
        /*00fc*/ 	.byte	0x03, 0x1b
        /*00fe*/ 	.short	0x00ff


	//----- nvinfo : EIATTR_NUM_BARRIERS
	.align		4
        /*0100*/ 	.byte	0x02, 0x4c
        /*0102*/ 	.byte	0x01
	.zero		1


	//----- nvinfo : EIATTR_MERCURY_ISA_VERSION
	.align		4
        /*0104*/ 	.byte	0x03, 0x5f
        /*0106*/ 	.short	0x0101


	//----- nvinfo : EIATTR_COOP_GROUP_MASK_REGIDS
	.align		4
        /*0108*/ 	.byte	0x04, 0x29
        /*010a*/ 	.short	(.L_317 - .L_316)


	//   ....[0]....
.L_316:
        /*010c*/ 	.word	0xffffffff


	//   ....[1]....
        /*0110*/ 	.word	0xffffffff


	//   ....[2]....
        /*0114*/ 	.word	0xffffffff


	//   ....[3]....
        /*0118*/ 	.word	0xffffffff


	//   ....[4]....
        /*011c*/ 	.word	0xffffffff


	//   ....[5]....
        /*0120*/ 	.word	0xffffffff


	//----- nvinfo : EIATTR_COOP_GROUP_INSTR_OFFSETS
	.align		4
.L_317:
        /*0124*/ 	.byte	0x04, 0x28
        /*0126*/ 	.short	(.L_319 - .L_318)


	//   ....[0]....
.L_318:
        /*0128*/ 	.word	0x00000d30


	//   ....[1]....
        /*012c*/ 	.word	0x00000d60


	//   ....[2]....
        /*0130*/ 	.word	0x00000db0


	//   ....[3]....
        /*0134*/ 	.word	0x00000df0


	//   ....[4]....
        /*0138*/ 	.word	0x00000e10


	//   ....[5]....
        /*013c*/ 	.word	0x00000e30


	//----- nvinfo : EIATTR_EXIT_INSTR_OFFSETS
	.align		4
.L_319:
        /*0140*/ 	.byte	0x04, 0x1c
        /*0142*/ 	.short	(.L_321 - .L_320)


	//   ....[0]....
.L_320:
        /*0144*/ 	.word	0x00000090


	//   ....[1]....
        /*0148*/ 	.word	0x00002b40


	//----- nvinfo : EIATTR_MAX_THREADS
	.align		4
.L_321:
        /*014c*/ 	.byte	0x04, 0x05
        /*014e*/ 	.short	(.L_323 - .L_322)
.L_322:
        /*0150*/ 	.word	0x00000100
        /*0154*/ 	.word	0x00000001
        /*0158*/ 	.word	0x00000001


	//----- nvinfo : EIATTR_CRS_STACK_SIZE
	.align		4
.L_323:
        /*015c*/ 	.byte	0x04, 0x1e
        /*015e*/ 	.short	(.L_325 - .L_324)
.L_324:
        /*0160*/ 	.word	0x00000000


	//----- nvinfo : EIATTR_CBANK_PARAM_SIZE
	.align		4
.L_325:
        /*0164*/ 	.byte	0x03, 0x19
        /*0166*/ 	.short	0x0100


	//----- nvinfo : EIATTR_PARAM_CBANK
	.align		4
        /*0168*/ 	.byte	0x04, 0x0a
        /*016a*/ 	.short	(.L_327 - .L_326)
	.align		4
.L_326:
        /*016c*/ 	.word	index@(.nv.constant0._ZN18transformer_engine71_GLOBAL__N__76556b6a_38_quantize_transpose_square_blockwise_cu_108e784934block_scaled_cast_transpose_kernelILb0Ef13__nv_bfloat1613__nv_fp8_e4m3EEvPKT1_PT2_S8_PT0_SA_mmmmmmf14CUtensorMap_stbPKf)
        /*0170*/ 	.short	0x0210
        /*0172*/ 	.short	0x0100


	//----- nvinfo : EIATTR_SW_WAR
	.align		4
.L_327:
        /*0174*/ 	.byte	0x04, 0x36
        /*0176*/ 	.short	(.L_329 - .L_328)
.L_328:
        /*0178*/ 	.word	0x00000008
.L_329:


//--------------------- .nv.info._ZN18transformer_engine71_GLOBAL__N__76556b6a_38_quantize_transpose_square_blockwise_cu_108e784945block_scaled_cast_transpose_kernel_notalignedILb1Ef13__nv_bfloat1613__nv_fp8_e4m3EEvPKT1_PT2_S8_PT0_SA_mmmmmmfbPKf --------------------------
	.section	.nv.info._ZN18transformer_engine71_GLOBAL__N__76556b6a_38_quantize_transpose_square_blockwise_cu_108e784945block_scaled_cast_transpose_kernel_notalignedILb1Ef13__nv_bfloat1613__nv_fp8_e4m3EEvPKT1_PT2_S8_PT0_SA_mmmmmmfbPKf,"",@"SHT_CUDA_INFO"
	.sectionflags	@""
	.align	4


	//----- nvinfo : EIATTR_CUDA_API_VERSION
	.align		4
        /*0000*/ 	.byte	0x04, 0x37
        /*0002*/ 	.short	(.L_331 - .L_330)
.L_330:
        /*0004*/ 	.word	0x00000082


	//----- nvinfo : EIATTR_KPARAM_INFO
	.align		4
.L_331:
        /*0008*/ 	.byte	0x04, 0x17
        /*000a*/ 	.short	(.L_333 - .L_332)
.L_332:
        /*000c*/ 	.word	0x00000000
        /*0010*/ 	.short	0x000d
        /*0012*/ 	.short	0x0060
        /*0014*/ 	.byte	0x00, 0xf0, 0x21, 0x00


	//----- nvinfo : EIATTR_KPARAM_INFO
	.align		4
.L_333:
        /*0018*/ 	.byte	0x04, 0x17
        /*001a*/ 	.short	(.L_335 - .L_334)
.L_334:
        /*001c*/ 	.word	0x00000000
        /*0020*/ 	.short	0x000c
        /*0022*/ 	.short	0x005c
        /*0024*/ 	.byte	0x00, 0xf0, 0x05, 0x00


	//----- nvinfo : EIATTR_KPARAM_INFO
	.align		4
.L_335:
        /*0028*/ 	.byte	0x04, 0x17
        /*002a*/ 	.short	(.L_337 - .L_336)
.L_336:
        /*002c*/ 	.word	0x00000000
        /*0030*/ 	.short	0x000b
        /*0032*/ 	.short	0x0058
        /*0034*/ 	.byte	0x00, 0xf0, 0x11, 0x00


	//----- nvinfo : EIATTR_KPARAM_INFO
	.align		4
.L_337:
        /*0038*/ 	.byte	0x04, 0x17
        /*003a*/ 	.short	(.L_339 - .L_338)
.L_338:
        /*003c*/ 	.word	0x00000000
        /*0040*/ 	.short	0x000a
        /*0042*/ 	.short	0x0050
        /*0044*/ 	.byte	0x00, 0xf0, 0x21, 0x00


	//----- nvinfo : EIATTR_KPARAM_INFO
	.align		4
.L_339:
        /*0048*/ 	.byte	0x04, 0x17
        /*004a*/ 	.short	(.L_341 - .L_340)
.L_340:
        /*004c*/ 	.word	0x00000000
        /*0050*/ 	.short	0x0009
        /*0052*/ 	.short	0x0048
        /*0054*/ 	.byte	0x00, 0xf0, 0x21, 0x00


	//----- nvinfo : EIATTR_KPARAM_INFO
	.align		4
.L_341:
        /*0058*/ 	.byte	0x04, 0x17
        /*005a*/ 	.short	(.L_343 - .L_342)
.L_342:
        /*005c*/ 	.word	0x00000000
        /*0060*/ 	.short	0x0008
        /*0062*/ 	.short	0x0040
        /*0064*/ 	.byte	0x00, 0xf0, 0x21, 0x00


	//----- nvinfo : EIATTR_KPARAM_INFO
	.align		4
.L_343:
        /*0068*/ 	.byte	0x04, 0x17
        /*006a*/ 	.short	(.L_345 - .L_344)
.L_344:
        /*006c*/ 	.word	0x00000000
        /*0070*/ 	.short	0x0007
        /*0072*/ 	.short	0x0038
        /*0074*/ 	.byte	0x00, 0xf0, 0x21, 0x00


	//----- nvinfo : EIATTR_KPARAM_INFO
	.align		4
.L_345:
        /*0078*/ 	.byte	0x04, 0x17
        /*007a*/ 	.short	(.L_347 - .L_346)
.L_346:
        /*007c*/ 	.word	0x00000000
        /*0080*/ 	.short	0x0006
        /*0082*/ 	.short	0x0030
        /*0084*/ 	.byte	0x00, 0xf0, 0x21, 0x00


	//----- nvinfo : EIATTR_KPARAM_INFO
	.align		4
.L_347:
        /*0088*/ 	.byte	0x04, 0x17
        /*008a*/ 	.short	(.L_349 - .L_348)
.L_348:
        /*008c*/ 	.word	0x00000000
        /*0090*/ 	.short	0x0005
        /*0092*/ 	.short	0x0028
        /*0094*/ 	.byte	0x00, 0xf0, 0x21, 0x00


	//----- nvinfo : EIATTR_KPARAM_INFO
	.align		4
.L_349:
        /*0098*/ 	.byte	0x04, 0x17
        /*009a*/ 	.short	(.L_351 - .L_350)
.L_350:
        /*009c*/ 	.word	0x00000000
        /*00a0*/ 	.short	0x0004
        /*00a2*/ 	.short	0x0020
        /*00a4*/ 	.byte	0x00, 0xf0, 0x21, 0x00


	//----- nvinfo : EIATTR_KPARAM_INFO
	.align		4
.L_351:
        /*00a8*/ 	.byte	0x04, 0x17
        /*00aa*/ 	.short	(.L_353 - .L_352)
.L_352:
        /*00ac*/ 	.word	0x00000000
        /*00b0*/ 	.short	0x0003
        /*00b2*/ 	.short	0x0018
        /*00b4*/ 	.byte	0x00, 0xf0, 0x21, 0x00


	//----- nvinfo : EIATTR_KPARAM_INFO
	.align		4
.L_353:
        /*00b8*/ 	.byte	0x04, 0x17
        /*00ba*/ 	.short	(.L_355 - .L_354)
.L_354:
        /*00bc*/ 	.word	0x00000000
        /*00c0*/ 	.short	0x0002
        /*00c2*/ 	.short	0x0010
        /*00c4*/ 	.byte	0x00, 0xf0, 0x21, 0x00


	//----- nvinfo : EIATTR_KPARAM_INFO
	.align		4
.L_355:
        /*00c8*/ 	.byte	0x04, 0x17
        /*00ca*/ 	.short	(.L_357 - .L_356)
.L_356:
        /*00cc*/ 	.word	0x00000000
        /*00d0*/ 	.short	0x0001
        /*00d2*/ 	.short	0x0008
        /*00d4*/ 	.byte	0x00, 0xf0, 0x21, 0x00


	//----- nvinfo : EIATTR_KPARAM_INFO
	.align		4
.L_357:
        /*00d8*/ 	.byte	0x04, 0x17
        /*00da*/ 	.short	(.L_359 - .L_358)
.L_358:
        /*00dc*/ 	.word	0x00000000
        /*00e0*/ 	.short	0x0000
        /*00e2*/ 	.short	0x0000
        /*00e4*/ 	.byte	0x00, 0xf0, 0x21, 0x00


	//----- nvinfo : EIATTR_SPARSE_MMA_MASK
	.align		4
.L_359:
        /*00e8*/ 	.byte	0x03, 0x50
        /*00ea*/ 	.short	0x0000


	//----- nvinfo : EIATTR_MAXREG_COUNT
	.align		4
        /*00ec*/ 	.byte	0x03, 0x1b
        /*00ee*/ 	.short	0x00ff


	//----- nvinfo : EIATTR_NUM_BARRIERS
	.align		4
        /*00f0*/ 	.byte	0x02, 0x4c
        /*00f2*/ 	.byte	0x01
	.zero		1


	//----- nvinfo : EIATTR_MERCURY_ISA_VERSION
	.align		4
        /*00f4*/ 	.byte	0x03, 0x5f
        /*00f6*/ 	.short	0x0101


	//----- nvinfo : EIATTR_COOP_GROUP_MASK_REGIDS
	.align		4
        /*00f8*/ 	.byte	0x04, 0x29
        /*00fa*/ 	.short	(.L_361 - .L_360)


	//   ....[0]....
.L_360:
        /*00fc*/ 	.word	0xffffffff


	//   ....[1]....
        /*0100*/ 	.word	0xffffffff


	//   ....[2]....
        /*0104*/ 	.word	0xffffffff


	//   ....[3]....
        /*0108*/ 	.word	0xffffffff


	//   ....[4]....
        /*010c*/ 	.word	0xffffffff


	//   ....[5]....
        /*0110*/ 	.word	0xffffffff


	//----- nvinfo : EIATTR_COOP_GROUP_INSTR_OFFSETS
	.align		4
.L_361:
        /*0114*/ 	.byte	0x04, 0x28
        /*0116*/ 	.short	(.L_363 - .L_362)


	//   ....[0]....
.L_362:
        /*0118*/ 	.word	0x00002f40


	//   ....[1]....
        /*011c*/ 	.word	0x00002fb0


	//   ....[2]....
        /*0120*/ 	.word	0x00002ff0


	//   ....[3]....
        /*0124*/ 	.word	0x00003030


	//   ....[4]....
        /*0128*/ 	.word	0x00003070


	//   ....[5]....
        /*012c*/ 	.word	0x00003090


	//----- nvinfo : EIATTR_EXIT_INSTR_OFFSETS
	.align		4
.L_363:
        /*0130*/ 	.byte	0x04, 0x1c
        /*0132*/ 	.short	(.L_365 - .L_364)


	//   ....[0]....
.L_364:
        /*0134*/ 	.word	0x00000090


	//   ....[1]....
        /*0138*/ 	.word	0x000036e0


	//   ....[2]....
        /*013c*/ 	.word	0x000068b0


	//   ....[3]....
        /*0140*/ 	.word	0x00006ac0


	//   ....[4]....
        /*0144*/ 	.word	0x00006be0


	//   ....[5]....
        /*0148*/ 	.word	0x00006d00


	//   ....[6]....
        /*014c*/ 	.word	0x00006e20


	//   ....[7]....
        /*0150*/ 	.word	0x00006f40


	//   ....[8]....
        /*0154*/ 	.word	0x00007060


	//   ....[9]....
        /*0158*/ 	.word	0x00007180


	//   ....[10]....
        /*015c*/ 	.word	0x000072a0


	//   ....[11]....
        /*0160*/ 	.word	0x000073c0


	//   ....[12]....
        /*0164*/ 	.word	0x000074e0


	//   ....[13]....
        /*0168*/ 	.word	0x00007600


	//   ....[14]....
        /*016c*/ 	.word	0x00007720


	//   ....[15]....
        /*0170*/ 	.word	0x00007840


	//   ....[16]....
        /*0174*/ 	.word	0x00007960


	//   ....[17]....
        /*0178*/ 	.word	0x00007a80


	//   ....[18]....
        /*017c*/ 	.word	0x00007ae0


	//   ....[19]....
        /*0180*/ 	.word	0x00007b40


	//   ....[20]....
        /*0184*/ 	.word	0x00007b70


	//----- nvinfo : EIATTR_MAX_THREADS
	.align		4
.L_365:
        /*0188*/ 	.byte	0x04, 0x05
        /*018a*/ 	.short	(.L_367 - .L_366)
.L_366:
        /*018c*/ 	.word	0x00000100
        /*0190*/ 	.word	0x00000001
        /*0194*/ 	.word	0x00000001


	//----- nvinfo : EIATTR_CRS_STACK_SIZE
	.align		4
.L_367:
        /*0198*/ 	.byte	0x04, 0x1e
        /*019a*/ 	.short	(.L_369 - .L_368)
.L_368:
        /*019c*/ 	.word	0x00000000


	//----- nvinfo : EIATTR_CBANK_PARAM_SIZE
	.align		4
.L_369:
        /*01a0*/ 	.byte	0x03, 0x19
        /*01a2*/ 	.short	0x0068


	//----- nvinfo : EIATTR_PARAM_CBANK
	.align		4
        /*01a4*/ 	.byte	0x04, 0x0a
        /*01a6*/ 	.short	(.L_371 - .L_370)
	.align		4
.L_370:
        /*01a8*/ 	.word	index@(.nv.constant0._ZN18transformer_engine71_GLOBAL__N__76556b6a_38_quantize_transpose_square_blockwise_cu_108e784945block_scaled_cast_transpose_kernel_notalignedILb1Ef13__nv_bfloat1613__nv_fp8_e4m3EEvPKT1_PT2_S8_PT0_SA_mmmmmmfbPKf)
        /*01ac*/ 	.short	0x0210
        /*01ae*/ 	.short	0x0068


	//----- nvinfo : EIATTR_SW_WAR
	.align		4
.L_371:
        /*01b0*/ 	.byte	0x04, 0x36
        /*01b2*/ 	.short	(.L_373 - .L_372)
.L_372:
        /*01b4*/ 	.word	0x00000008
.L_373:


//--------------------- .nv.info._ZN18transformer_engine71_GLOBAL__N__76556b6a_38_quantize_transpose_square_blockwise_cu_108e784934block_scaled_cast_transpose_kernelILb1Ef13__nv_bfloat1613__nv_fp8_e4m3EEvPKT1_PT2_S8_PT0_SA_mmmmmmf14CUtensorMap_stbPKf --------------------------
	.section	.nv.info._ZN18transformer_engine71_GLOBAL__N__76556b6a_38_quantize_transpose_square_blockwise_cu_108e784934block_scaled_cast_transpose_kernelILb1Ef13__nv_bfloat1613__nv_fp8_e4m3EEvPKT1_PT2_S8_PT0_SA_mmmmmmf14CUtensorMap_stbPKf,"",@"SHT_CUDA_INFO"
	.sectionflags	@""
	.align	4


	//----- nvinfo : EIATTR_CUDA_API_VERSION
	.align		4
        /*0000*/ 	.byte	0x04, 0x37
        /*0002*/ 	.short	(.L_375 - .L_374)
.L_374:
        /*0004*/ 	.word	0x00000082


	//----- nvinfo : EIATTR_KPARAM_INFO
	.align		4
.L_375:
        /*0008*/ 	.byte	0x04, 0x17
        /*000a*/ 	.short	(.L_377 - .L_376)
.L_376:
        /*000c*/ 	.word	0x00000000
        /*0010*/ 	.short	0x000e
        /*0012*/ 	.short	0x00f8
        /*0014*/ 	.byte	0x00, 0xf0, 0x21, 0x00


	//----- nvinfo : EIATTR_KPARAM_INFO
	.align		4
.L_377:
        /*0018*/ 	.byte	0x04, 0x17
        /*001a*/ 	.short	(.L_379 - .L_378)
.L_378:
        /*001c*/ 	.word	0x00000000
        /*0020*/ 	.short	0x000d
        /*0022*/ 	.short	0x00f0
        /*0024*/ 	.byte	0x00, 0xf0, 0x05, 0x00


	//----- nvinfo : EIATTR_KPARAM_INFO
	.align		4
.L_379:
        /*0028*/ 	.byte	0x04, 0x17
        /*002a*/ 	.short	(.L_381 - .L_380)
.L_380:
        /*002c*/ 	.word	0x00000000
        /*0030*/ 	.short	0x000c
        /*0032*/ 	.short	0x0070
        /*0034*/ 	.byte	0x00, 0xf0, 0x01, 0x02


	//----- nvinfo : EIATTR_KPARAM_INFO
	.align		4
.L_381:
        /*0038*/ 	.byte	0x04, 0x17
        /*003a*/ 	.short	(.L_383 - .L_382)
.L_382:
        /*003c*/ 	.word	0x00000000
        /*0040*/ 	.short	0x000b
        /*0042*/ 	.short	0x0058
        /*0044*/ 	.byte	0x00, 0xf0, 0x11, 0x00


	//----- nvinfo : EIATTR_KPARAM_INFO
	.align		4
.L_383:
        /*0048*/ 	.byte	0x04, 0x17
        /*004a*/ 	.short	(.L_385 - .L_384)
.L_384:
        /*004c*/ 	.word	0x00000000
        /*0050*/ 	.short	0x000a
        /*0052*/ 	.short	0x0050
        /*0054*/ 	.byte	0x00, 0xf0, 0x21, 0x00


	//----- nvinfo : EIATTR_KPARAM_INFO
	.align		4
.L_385:
        /*0058*/ 	.byte	0x04, 0x17
        /*005a*/ 	.short	(.L_387 - .L_386)
.L_386:
        /*005c*/ 	.word	0x00000000
        /*0060*/ 	.short	0x0009
        /*0062*/ 	.short	0x0048
        /*0064*/ 	.byte	0x00, 0xf0, 0x21, 0x00


	//----- nvinfo : EIATTR_KPARAM_INFO
	.align		4
.L_387:
        /*0068*/ 	.byte	0x04, 0x17
        /*006a*/ 	.short	(.L_389 - .L_388)
.L_388:
        /*006c*/ 	.word	0x00000000
        /*0070*/ 	.short	0x0008
        /*0072*/ 	.short	0x0040
        /*0074*/ 	.byte	0x00, 0xf0, 0x21, 0x00


	//----- nvinfo : EIATTR_KPARAM_INFO
	.align		4
.L_389:
        /*0078*/ 	.byte	0x04, 0x17
        /*007a*/ 	.short	(.L_391 - .L_390)
.L_390:
        /*007c*/ 	.word	0x00000000
        /*0080*/ 	.short	0x0007
        /*0082*/ 	.short	0x0038
        /*0084*/ 	.byte	0x00, 0xf0, 0x21, 0x00


	//----- nvinfo : EIATTR_KPARAM_INFO
	.align		4
.L_391:
        /*0088*/ 	.byte	0x04, 0x17
        /*008a*/ 	.short	(.L_393 - .L_392)
.L_392:
        /*008c*/ 	.word	0x00000000
        /*0090*/ 	.short	0x0006
        /*0092*/ 	.short	0x0030
        /*0094*/ 	.byte	0x00, 0xf0, 0x21, 0x00


	//----- nvinfo : EIATTR_KPARAM_INFO
	.align		4
.L_393:
        /*0098*/ 	.byte	0x04, 0x17
        /*009a*/ 	.short	(.L_395 - .L_394)
.L_394:
        /*009c*/ 	.word	0x00000000
        /*00a0*/ 	.short	0x0005
        /*00a2*/ 	.short	0x0028
        /*00a4*/ 	.byte	0x00, 0xf0, 0x21, 0x00


	//----- nvinfo : EIATTR_KPARAM_INFO
	.align		4
.L_395:
        /*00a8*/ 	.byte	0x04, 0x17
        /*00aa*/ 	.short	(.L_397 - .L_396)
.L_396:
        /*00ac*/ 	.word	0x00000000
        /*00b0*/ 	.short	0x0004
        /*00b2*/ 	.short	0x0020
        /*00b4*/ 	.byte	0x00, 0xf0, 0x21, 0x00


	//----- nvinfo : EIATTR_KPARAM_INFO
	.align		4
.L_397:
        /*00b8*/ 	.byte	0x04, 0x17
        /*00ba*/ 	.short	(.L_399 - .L_398)
.L_398:
        /*00bc*/ 	.word	0x00000000
        /*00c0*/ 	.short	0x0003
        /*00c2*/ 	.short	0x0018
        /*00c4*/ 	.byte	0x00, 0xf0, 0x21, 0x00


	//----- nvinfo : EIATTR_KPARAM_INFO
	.align		4
.L_399:
        /*00c8*/ 	.byte	0x04, 0x17
        /*00ca*/ 	.short	(.L_401 - .L_400)
.L_400:
        /*00cc*/ 	.word	0x00000000
        /*00d0*/ 	.short	0x0002
        /*00d2*/ 	.short	0x0010
        /*00d4*/ 	.byte	0x00, 0xf0, 0x21, 0x00


	//----- nvinfo : EIATTR_KPARAM_INFO
	.align		4
.L_401:
        /*00d8*/ 	.byte	0x04, 0x17
        /*00da*/ 	.short	(.L_403 - .L_402)
.L_402:
        /*00dc*/ 	.word	0x00000000
        /*00e0*/ 	.short	0x0001
        /*00e2*/ 	.short	0x0008
        /*00e4*/ 	.byte	0x00, 0xf0, 0x21, 0x00


	//----- nvinfo : EIATTR_KPARAM_INFO
	.align		4
.L_403:
        /*00e8*/ 	.byte	0x04, 0x17
        /*00ea*/ 	.short	(.L_405 - .L_404)
.L_404:
        /*00ec*/ 	.word	0x00000000
        /*00f0*/ 	.short	0x0000
        /*00f2*/ 	.short	0x0000
        /*00f4*/ 	.byte	0x00, 0xf0, 0x21, 0x00


	//----- nvinfo : EIATTR_SPARSE_MMA_MASK
	.align		4
.L_405:
        /*00f8*/ 	.byte	0x03, 0x50
        /*00fa*/ 	.short	0x0000


	//----- nvinfo : EIATTR_MAXREG_COUNT
	.align		4
        /*00fc*/ 	.byte	0x03, 0x1b
        /*00fe*/ 	.short	0x00ff


	//----- nvinfo : EIATTR_NUM_BARRIERS
	.align		4
        /*0100*/ 	.byte	0x02, 0x4c
        /*0102*/ 	.byte	0x01
	.zero		1


	//----- nvinfo : EIATTR_MERCURY_ISA_VERSION
	.align		4
        /*0104*/ 	.byte	0x03, 0x5f
        /*0106*/ 	.short	0x0101


	//----- nvinfo : EIATTR_COOP_GROUP_MASK_REGIDS
	.align		4
        /*0108*/ 	.byte	0x04, 0x29
        /*010a*/ 	.short	(.L_407 - .L_406)


	//   ....[0]....
.L_406:
        /*010c*/ 	.word	0xffffffff


	//   ....[1]....
        /*0110*/ 	.word	0xffffffff


	//   ....[2]....
        /*0114*/ 	.word	0xffffffff


	//   ....[3]....
        /*0118*/ 	.word	0xffffffff


	//   ....[4]....
        /*011c*/ 	.word	0xffffffff


	//   ....[5]....
        /*0120*/ 	.word	0xffffffff


	//----- nvinfo : EIATTR_COOP_GROUP_INSTR_OFFSETS
	.align		4
.L_407:
        /*0124*/ 	.byte	0x04, 0x28
        /*0126*/ 	.short	(.L_409 - .L_408)


	//   ....[0]....
.L_408:
        /*0128*/ 	.word	0x00000d60


	//   ....[1]....
        /*012c*/ 	.word	0x00000d90


	//   ....[2]....
        /*0130*/ 	.word	0x00000dc0


	//   ....[3]....
        /*0134*/ 	.word	0x00000e00


	//   ....[4]....
        /*0138*/ 	.word	0x00000e20


	//   ....[5]....
        /*013c*/ 	.word	0x00000e40


	//----- nvinfo : EIATTR_EXIT_INSTR_OFFSETS
	.align		4
.L_409:
        /*0140*/ 	.byte	0x04, 0x1c
        /*0142*/ 	.short	(.L_411 - .L_410)


	//   ....[0]....
.L_410:
        /*0144*/ 	.word	0x00000090


	//   ....[1]....
        /*0148*/ 	.word	0x00003310


	//   ....[2]....
        /*014c*/ 	.word	0x000033c0


	//----- nvinfo : EIATTR_MAX_THREADS
	.align		4
.L_411:
        /*0150*/ 	.byte	0x04, 0x05
        /*0152*/ 	.short	(.L_413 - .L_412)
.L_412:
        /*0154*/ 	.word	0x00000100
        /*0158*/ 	.word	0x00000001
        /*015c*/ 	.word	0x00000001


	//----- nvinfo : EIATTR_CRS_STACK_SIZE
	.align		4
.L_413:
        /*0160*/ 	.byte	0x04, 0x1e
        /*0162*/ 	.short	(.L_415 - .L_414)
.L_414:
        /*0164*/ 	.word	0x00000000


	//----- nvinfo : EIATTR_CBANK_PARAM_SIZE
	.align		4
.L_415:
        /*0168*/ 	.byte	0x03, 0x19
        /*016a*/ 	.short	0x0100


	//----- nvinfo : EIATTR_PARAM_CBANK
	.align		4
        /*016c*/ 	.byte	0x04, 0x0a
        /*016e*/ 	.short	(.L_417 - .L_416)
	.align		4
.L_416:
        /*0170*/ 	.word	index@(.nv.constant0._ZN18transformer_engine71_GLOBAL__N__76556b6a_38_quantize_transpose_square_blockwise_cu_108e784934block_scaled_cast_transpose_kernelILb1Ef13__nv_bfloat1613__nv_fp8_e4m3EEvPKT1_PT2_S8_PT0_SA_mmmmmmf14CUtensorMap_stbPKf)
        /*0174*/ 	.short	0x0210
        /*0176*/ 	.short	0x0100


	//----- nvinfo : EIATTR_SW_WAR
	.align		4
.L_417:
        /*0178*/ 	.byte	0x04, 0x36
        /*017a*/ 	.short	(.L_419 - .L_418)
.L_418:
        /*017c*/ 	.word	0x00000008
.L_419:


//--------------------- .nv.info._ZN18transformer_engine71_GLOBAL__N__76556b6a_38_quantize_transpose_square_blockwise_cu_108e784945block_scaled_cast_transpose_kernel_notalignedILb0Ef13__nv_bfloat1613__nv_fp8_e5m2EEvPKT1_PT2_S8_PT0_SA_mmmmmmfbPKf --------------------------
	.section	.nv.info._ZN18transformer_engine71_GLOBAL__N__76556b6a_38_quantize_transpose_square_blockwise_cu_108e784945block_scaled_cast_transpose_kernel_notalignedILb0Ef13__nv_bfloat1613__nv_fp8_e5m2EEvPKT1_PT2_S8_PT0_SA_mmmmmmfbPKf,"",@"SHT_CUDA_INFO"
	.sectionflags	@""
	.align	4


	//----- nvinfo : EIATTR_CUDA_API_VERSION
	.align		4
        /*0000*/ 	.byte	0x04, 0x37
        /*0002*/ 	.short	(.L_421 - .L_420)
.L_420:
        /*0004*/ 	.word	0x00000082


	//----- nvinfo : EIATTR_KPARAM_INFO
	.align		4
.L_421:
        /*0008*/ 	.byte	0x04, 0x17
        /*000a*/ 	.short	(.L_423 - .L_422)
.L_422:
        /*000c*/ 	.word	0x00000000
        /*0010*/ 	.short	0x000d
        /*0012*/ 	.short	0x0060
        /*0014*/ 	.byte	0x00, 0xf0, 0x21, 0x00


	//----- nvinfo : EIATTR_KPARAM_INFO
	.align		4
.L_423:
        /*0018*/ 	.byte	0x04, 0x17
        /*001a*/ 	.short	(.L_425 - .L_424)
.L_424:
        /*001c*/ 	.word	0x00000000
        /*0020*/ 	.short	0x000c
        /*0022*/ 	.short	0x005c
        /*0024*/ 	.byte	0x00, 0xf0, 0x05, 0x00


	//----- nvinfo : EIATTR_KPARAM_INFO
	.align		4
.L_425:
        /*0028*/ 	.byte	0x04, 0x17
        /*002a*/ 	.short	(.L_427 - .L_426)
.L_426:
        /*002c*/ 	.word	0x00000000
        /*0030*/ 	.short	0x000b
        /*0032*/ 	.short	0x0058
        /*0034*/ 	.byte	0x00, 0xf0, 0x11, 0x00


	//----- nvinfo : EIATTR_KPARAM_INFO
	.align		4
.L_427:
        /*0038*/ 	.byte	0x04, 0x17
        /*003a*/ 	.short	(.L_429 - .L_428)
.L_428:
        /*003c*/ 	.word	0x00000000
        /*0040*/ 	.short	0x000a
        /*0042*/ 	.short	0x0050
        /*0044*/ 	.byte	0x00, 0xf0, 0x21, 0x00


	//----- nvinfo : EIATTR_KPARAM_INFO
	.align		4
.L_429:
        /*0048*/ 	.byte	0x04, 0x17
        /*004a*/ 	.short	(.L_431 - .L_430)
.L_430:
        /*004c*/ 	.word	0x00000000
        /*0050*/ 	.short	0x0009
        /*0052*/ 	.short	0x0048
        /*0054*/ 	.byte	0x00, 0xf0, 0x21, 0x00


	//----- nvinfo : EIATTR_KPARAM_INFO
	.align		4
.L_431:
        /*0058*/ 	.byte	0x04, 0x17
        /*005a*/ 	.short	(.L_433 - .L_432)
.L_432:
        /*005c*/ 	.word	0x00000000
        /*0060*/ 	.short	0x0008
        /*0062*/ 	.short	0x0040
        /*0064*/ 	.byte	0x00, 0xf0, 0x21, 0x00


	//----- nvinfo : EIATTR_KPARAM_INFO
	.align		4
.L_433:
        /*0068*/ 	.byte	0x04, 0x17
        /*006a*/ 	.short	(.L_435 - .L_434)
.L_434:
        /*006c*/ 	.word	0x00000000
        /*0070*/ 	.short	0x0007
        /*0072*/ 	.short	0x0038
        /*0074*/ 	.byte	0x00, 0xf0, 0x21, 0x00


	//----- nvinfo : EIATTR_KPARAM_INFO
	.align		4
.L_435:
        /*0078*/ 	.byte	0x04, 0x17
        /*007a*/ 	.short	(.L_437 - .L_436)
.L_436:
        /*007c*/ 	.word	0x00000000
        /*0080*/ 	.short	0x0006
        /*0082*/ 	.short	0x0030
        /*0084*/ 	.byte	0x00, 0xf0, 0x21, 0x00


	//----- nvinfo : EIATTR_KPARAM_INFO
	.align		4
.L_437:
        /*0088*/ 	.byte	0x04, 0x17
        /*008a*/ 	.short	(.L_439 - .L_438)
.L_438:
        /*008c*/ 	.word	0x00000000
        /*0090*/ 	.short	0x0005
        /*0092*/ 	.short	0x0028
        /*0094*/ 	.byte	0x00, 0xf0, 0x21, 0x00


	//----- nvinfo : EIATTR_KPARAM_INFO
	.align		4
.L_439:
        /*0098*/ 	.byte	0x04, 0x17
        /*009a*/ 	.short	(.L_441 - .L_440)
.L_440:
        /*009c*/ 	.word	0x00000000
        /*00a0*/ 	.short	0x0004
        /*00a2*/ 	.short	0x0020
        /*00a4*/ 	.byte	0x00, 0xf0, 0x21, 0x00


	//----- nvinfo : EIATTR_KPARAM_INFO
	.align		4
.L_441:
        /*00a8*/ 	.byte	0x04, 0x17
        /*00aa*/ 	.short	(.L_443 - .L_442)
.L_442:
        /*00ac*/ 	.word	0x00000000
        /*00b0*/ 	.short	0x0003
        /*00b2*/ 	.short	0x0018
        /*00b4*/ 	.byte	0x00, 0xf0, 0x21, 0x00


	//----- nvinfo : EIATTR_KPARAM_INFO
	.align		4
.L_443:
        /*00b8*/ 	.byte	0x04, 0x17
        /*00ba*/ 	.short	(.L_445 - .L_444)
.L_444:
        /*00bc*/ 	.word	0x00000000
        /*00c0*/ 	.short	0x0002
        /*00c2*/ 	.short	0x0010
        /*00c4*/ 	.byte	0x00, 0xf0, 0x21, 0x00


	//----- nvinfo : EIATTR_KPARAM_INFO
	.align		4
.L_445:
        /*00c8*/ 	.byte	0x04, 0x17
        /*00ca*/ 	.short	(.L_447 - .L_446)
.L_446:
        /*00cc*/ 	.word	0x00000000
        /*00d0*/ 	.short	0x0001
        /*00d2*/ 	.short	0x0008
        /*00d4*/ 	.byte	0x00, 0xf0, 0x21, 0x00


	//----- nvinfo : EIATTR_KPARAM_INFO
	.align		4
.L_447:
        /*00d8*/ 	.byte	0x04, 0x17
        /*00da*/ 	.short	(.L_449 - .L_448)
.L_448:
        /*00dc*/ 	.word	0x00000000
        /*00e0*/ 	.short	0x0000
        /*00e2*/ 	.short	0x0000
        /*00e4*/ 	.byte	0x00, 0xf0, 0x21, 0x00


	//----- nvinfo : EIATTR_SPARSE_MMA_MASK
	.align		4
.L_449:
        /*00e8*/ 	.byte	0x03, 0x50
        /*00ea*/ 	.short	0x0000


	//----- nvinfo : EIATTR_MAXREG_COUNT
	.align		4
        /*00ec*/ 	.byte	0x03, 0x1b
        /*00ee*/ 	.short	0x00ff


	//----- nvinfo : EIATTR_NUM_BARRIERS
	.align		4
        /*00f0*/ 	.byte	0x02, 0x4c
        /*00f2*/ 	.byte	0x01
	.zero		1


	//----- nvinfo : EIATTR_MERCURY_ISA_VERSION
	.align		4
        /*00f4*/ 	.byte	0x03, 0x5f
        /*00f6*/ 	.short	0x0101


	//----- nvinfo : EIATTR_COOP_GROUP_MASK_REGIDS
	.align		4
        /*00f8*/ 	.byte	0x04, 0x29
        /*00fa*/ 	.short	(.L_451 - .L_450)


	//   ....[0]....
.L_450:
        /*00fc*/ 	.word	0xffffffff


	//   ....[1]....
        /*0100*/ 	.word	0xffffffff


	//   ....[2]....
        /*0104*/ 	.word	0xffffffff


	//   ....[3]....
        /*0108*/ 	.word	0xffffffff


	//   ....[4]....
        /*010c*/ 	.word	0xffffffff


	//   ....[5]....
        /*0110*/ 	.word	0xffffffff


	//----- nvinfo : EIATTR_COOP_GROUP_INSTR_OFFSETS
	.align		4
.L_451:
        /*0114*/ 	.byte	0x04, 0x28
        /*0116*/ 	.short	(.L_453 - .L_452)


	//   ....[0]....
.L_452:
        /*0118*/ 	.word	0x00002f70


	//   ....[1]....
        /*011c*/ 	.word	0x00002fe0


	//   ....[2]....
        /*0120*/ 	.word	0x00003040


	//   ....[3]....
        /*0124*/ 	.word	0x00003080


	//   ....[4]....
        /*0128*/ 	.word	0x000030a0


	//   ....[5]....
        /*012c*/ 	.word	0x000030c0


	//----- nvinfo : EIATTR_EXIT_INSTR_OFFSETS
	.align		4
.L_453:
        /*0130*/ 	.byte	0x04, 0x1c
        /*0132*/ 	.short	(.L_455 - .L_454)


	//   ....[0]....
.L_454:
        /*0134*/ 	.word	0x00000090


	//   ....[1]....
        /*0138*/ 	.word	0x000035f0


	//   ....[2]....
        /*013c*/ 	.word	0x000052c0


	//   ....[3]....
        /*0140*/ 	.word	0x00005920


	//   ....[4]....
        /*0144*/ 	.word	0x00005c20


	//   ....[5]....
        /*0148*/ 	.word	0x00005c40


	//----- nvinfo : EIATTR_MAX_THREADS
	.align		4
.L_455:
        /*014c*/ 	.byte	0x04, 0x05
        /*014e*/ 	.short	(.L_457 - .L_456)
.L_456:
        /*0150*/ 	.word	0x00000100
        /*0154*/ 	.word	0x00000001
        /*0158*/ 	.word	0x00000001


	//----- nvinfo : EIATTR_CRS_STACK_SIZE
	.align		4
.L_457:
        /*015c*/ 	.byte	0x04, 0x1e
        /*015e*/ 	.short	(.L_459 - .L_458)
.L_458:
        /*0160*/ 	.word	0x00000000


	//----- nvinfo : EIATTR_CBANK_PARAM_SIZE
	.align		4
.L_459:
        /*0164*/ 	.byte	0x03, 0x19
        /*0166*/ 	.short	0x0068


	//----- nvinfo : EIATTR_PARAM_CBANK
	.align		4
        /*0168*/ 	.byte	0x04, 0x0a
        /*016a*/ 	.short	(.L_461 - .L_460)
	.align		4
.L_460:
        /*016c*/ 	.word	index@(.nv.constant0._ZN18transformer_engine71_GLOBAL__N__76556b6a_38_quantize_transpose_square_blockwise_cu_108e784945block_scaled_cast_transpose_kernel_notalignedILb0Ef13__nv_bfloat1613__nv_fp8_e5m2EEvPKT1_PT2_S8_PT0_SA_mmmmmmfbPKf)
        /*0170*/ 	.short	0x0210
        /*0172*/ 	.short	0x0068


	//----- nvinfo : EIATTR_SW_WAR
	.align		4
.L_461:
        /*0174*/ 	.byte	0x04, 0x36
        /*0176*/ 	.short	(.L_463 - .L_462)
.L_462:
        /*0178*/ 	.word	0x00000008
.L_463:


//--------------------- .nv.info._ZN18transformer_engine71_GLOBAL__N__76556b6a_38_quantize_transpose_square_blockwise_cu_108e784934block_scaled_cast_transpose_kernelILb0Ef13__nv_bfloat1613__nv_fp8_e5m2EEvPKT1_PT2_S8_PT0_SA_mmmmmmf14CUtensorMap_stbPKf --------------------------
	.section	.nv.info._ZN18transformer_engine71_GLOBAL__N__76556b6a_38_quantize_transpose_square_blockwise_cu_108e784934block_scaled_cast_transpose_kernelILb0Ef13__nv_bfloat1613__nv_fp8_e5m2EEvPKT1_PT2_S8_PT0_SA_mmmmmmf14CUtensorMap_stbPKf,"",@"SHT_CUDA_INFO"
	.sectionflags	@""
	.align	4


	//----- nvinfo : EIATTR_CUDA_API_VERSION
	.align		4
        /*0000*/ 	.byte	0x04, 0x37
        /*0002*/ 	.short	(.L_465 - .L_464)
.L_464:
        /*0004*/ 	.word	0x00000082


	//----- nvinfo : EIATTR_KPARAM_INFO
	.align		4
.L_465:
        /*0008*/ 	.byte	0x04, 0x17
        /*000a*/ 	.short	(.L_467 - .L_466)
.L_466:
        /*000c*/ 	.word	0x00000000
        /*0010*/ 	.short	0x000e
        /*0012*/ 	.short	0x00f8
        /*0014*/ 	.byte	0x00, 0xf0, 0x21, 0x00


	//----- nvinfo : EIATTR_KPARAM_INFO
	.align		4
.L_467:
        /*0018*/ 	.byte	0x04, 0x17
        /*001a*/ 	.short	(.L_469 - .L_468)
.L_468:
        /*001c*/ 	.word	0x00000000
        /*0020*/ 	.short	0x000d
        /*0022*/ 	.short	0x00f0
        /*0024*/ 	.byte	0x00, 0xf0, 0x05, 0x00


	//----- nvinfo : EIATTR_KPARAM_INFO
	.align		4
.L_469:
        /*0028*/ 	.byte	0x04, 0x17
        /*002a*/ 	.short	(.L_471 - .L_470)
.L_470:
        /*002c*/ 	.word	0x00000000
        /*0030*/ 	.short	0x000c
        /*0032*/ 	.short	0x0070
        /*0034*/ 	.byte	0x00, 0xf0, 0x01, 0x02


	//----- nvinfo : EIATTR_KPARAM_INFO
	.align		4
.L_471:
        /*0038*/ 	.byte	0x04, 0x17
        /*003a*/ 	.short	(.L_473 - .L_472)
.L_472:
        /*003c*/ 	.word	0x00000000
        /*0040*/ 	.short	0x000b
        /*0042*/ 	.short	0x0058
        /*0044*/ 	.byte	0x00, 0xf0, 0x11, 0x00


	//----- nvinfo : EIATTR_KPARAM_INFO
	.align		4
.L_473:
        /*0048*/ 	.byte	0x04, 0x17
        /*004a*/ 	.short	(.L_475 - .L_474)
.L_474:
        /*004c*/ 	.word	0x00000000
        /*0050*/ 	.short	0x000a
        /*0052*/ 	.short	0x0050
        /*0054*/ 	.byte	0x00, 0xf0, 0x21, 0x00


	//----- nvinfo : EIATTR_KPARAM_INFO
	.align		4
.L_475:
        /*0058*/ 	.byte	0x04, 0x17
        /*005a*/ 	.short	(.L_477 - .L_476)
.L_476:
        /*005c*/ 	.word	0x00000000
        /*0060*/ 	.short	0x0009
        /*0062*/ 	.short	0x0048
        /*0064*/ 	.byte	0x00, 0xf0, 0x21, 0x00


	//----- nvinfo : EIATTR_KPARAM_INFO
	.align		4
.L_477:
        /*0068*/ 	.byte	0x04, 0x17
        /*006a*/ 	.short	(.L_479 - .L_478)
.L_478:
        /*006c*/ 	.word	0x00000000
        /*0070*/ 	.short	0x0008
        /*0072*/ 	.short	0x0040
        /*0074*/ 	.byte	0x00, 0xf0, 0x21, 0x00


	//----- nvinfo : EIATTR_KPARAM_INFO
	.align		4
.L_479:
        /*0078*/ 	.byte	0x04, 0x17
        /*007a*/ 	.short	(.L_481 - .L_480)
.L_480:
        /*007c*/ 	.word	0x00000000
        /*0080*/ 	.short	0x0007
        /*0082*/ 	.short	0x0038
        /*0084*/ 	.byte	0x00, 0xf0, 0x21, 0x00


	//----- nvinfo : EIATTR_KPARAM_INFO
	.align		4
.L_481:
        /*0088*/ 	.byte	0x04, 0x17
        /*008a*/ 	.short	(.L_483 - .L_482)
.L_482:
        /*008c*/ 	.word	0x00000000
        /*0090*/ 	.short	0x0006
        /*0092*/ 	.short	0x0030
        /*0094*/ 	.byte	0x00, 0xf0, 0x21, 0x00


	//----- nvinfo : EIATTR_KPARAM_INFO
	.align		4
.L_483:
        /*0098*/ 	.byte	0x04, 0x17
        /*009a*/ 	.short	(.L_485 - .L_484)
.L_484:
        /*009c*/ 	.word	0x00000000
        /*00a0*/ 	.short	0x0005
        /*00a2*/ 	.short	0x0028
        /*00a4*/ 	.byte	0x00, 0xf0, 0x21, 0x00


	//----- nvinfo : EIATTR_KPARAM_INFO
	.align		4
.L_485:
        /*00a8*/ 	.byte	0x04, 0x17
        /*00aa*/ 	.short	(.L_487 - .L_486)
.L_486:
        /*00ac*/ 	.word	0x00000000
        /*00b0*/ 	.short	0x0004
        /*00b2*/ 	.short	0x0020
        /*00b4*/ 	.byte	0x00, 0xf0, 0x21, 0x00


	//----- nvinfo : EIATTR_KPARAM_INFO
	.align		4
.L_487:
        /*00b8*/ 	.byte	0x04, 0x17
        /*00ba*/ 	.short	(.L_489 - .L_488)
.L_488:
        /*00bc*/ 	.word	0x00000000
        /*00c0*/ 	.short	0x0003
        /*00c2*/ 	.short	0x0018
        /*00c4*/ 	.byte	0x00, 0xf0, 0x21, 0x00


	//----- nvinfo : EIATTR_KPARAM_INFO
	.align		4
.L_489:
        /*00c8*/ 	.byte	0x04, 0x17
        /*00ca*/ 	.short	(.L_491 - .L_490)
.L_490:
        /*00cc*/ 	.word	0x00000000
        /*00d0*/ 	.short	0x0002
        /*00d2*/ 	.short	0x0010
        /*00d4*/ 	.byte	0x00, 0xf0, 0x21, 0x00


	//----- nvinfo : EIATTR_KPARAM_INFO
	.align		4
.L_491:
        /*00d8*/ 	.byte	0x04, 0x17
        /*00da*/ 	.short	(.L_493 - .L_492)
.L_492:
        /*00dc*/ 	.word	0x00000000
        /*00e0*/ 	.short	0x0001
        /*00e2*/ 	.short	0x0008
        /*00e4*/ 	.byte	0x00, 0xf0, 0x21, 0x00


	//----- nvinfo : EIATTR_KPARAM_INFO
	.align		4
.L_493:
        /*00e8*/ 	.byte	0x04, 0x17
        /*00ea*/ 	.short	(.L_495 - .L_494)
.L_494:
        /*00ec*/ 	.word	0x00000000
        /*00f0*/ 	.short	0x0000
        /*00f2*/ 	.short	0x0000
        /*00f4*/ 	.byte	0x00, 0xf0, 0x21, 0x00


	//----- nvinfo : EIATTR_SPARSE_MMA_MASK
	.align		4
.L_495:
        /*00f8*/ 	.byte	0x03, 0x50
        /*00fa*/ 	.short	0x0000


	//----- nvinfo : EIATTR_MAXREG_COUNT
	.align		4
        /*00fc*/ 	.byte	0x03, 0x1b
        /*00fe*/ 	.short	0x00ff


	//----- nvinfo : EIATTR_NUM_BARRIERS
	.align		4
        /*0100*/ 	.byte	0x02, 0x4c
        /*0102*/ 	.byte	0x01
	.zero		1


	//----- nvinfo : EIATTR_MERCURY_ISA_VERSION
	.align		4
        /*0104*/ 	.byte	0x03, 0x5f
        /*0106*/ 	.short	0x0101


	//----- nvinfo : EIATTR_COOP_GROUP_MASK_REGIDS
	.align		4
        /*0108*/ 	.byte	0x04, 0x29
        /*010a*/ 	.short	(.L_497 - .L_496)


	//   ....[0]....
.L_496:
        /*010c*/ 	.word	0xffffffff


	//   ....[1]....
        /*0110*/ 	.word	0xffffffff


	//   ....[2]....
        /*0114*/ 	.word	0xffffffff


	//   ....[3]....
        /*0118*/ 	.word	0xffffffff


	//   ....[4]....
        /*011c*/ 	.word	0xffffffff


	//   ....[5]....
        /*0120*/ 	.word	0xffffffff


	//----- nvinfo : EIATTR_COOP_GROUP_INSTR_OFFSETS
	.align		4
.L_497:
        /*0124*/ 	.byte	0x04, 0x28
        /*0126*/ 	.short	(.L_499 - .L_498)


	//   ....[0]....
.L_498:
        /*0128*/ 	.word	0x00000d30


	//   ....[1]....
        /*012c*/ 	.word	0x00000d60


	//   ....[2]....
        /*0130*/ 	.word	0x00000db0


	//   ....[3]....
        /*0134*/ 	.word	0x00000df0


	//   ....[4]....
        /*0138*/ 	.word	0x00000e10


	//   ....[5]....
        /*013c*/ 	.word	0x00000e30


	//----- nvinfo : EIATTR_EXIT_INSTR_OFFSETS
	.align		4
.L_499:
        /*0140*/ 	.byte	0x04, 0x1c
        /*0142*/ 	.short	(.L_501 - .L_500)


	//   ....[0]....
.L_500:
        /*0144*/ 	.word	0x00000090


	//   ....[1]....
        /*0148*/ 	.word	0x00002b40


	//----- nvinfo : EIATTR_MAX_THREADS
	.align		4
.L_501:
        /*014c*/ 	.byte	0x04, 0x05
        /*014e*/ 	.short	(.L_503 - .L_502)
.L_502:
        /*0150*/ 	.word	0x00000100
        /*0154*/ 	.word	0x00000001
        /*0158*/ 	.word	0x00000001


	//----- nvinfo : EIATTR_CRS_STACK_SIZE
	.align		4
.L_503:
        /*015c*/ 	.byte	0x04, 0x1e
        /*015e*/ 	.short	(.L_505 - .L_504)
.L_504:
        /*0160*/ 	.word	0x00000000


	//----- nvinfo : EIATTR_CBANK_PARAM_SIZE
	.align		4
.L_505:
        /*0164*/ 	.byte	0x03, 0x19
        /*0166*/ 	.short	0x0100


	//----- nvinfo : EIATTR_PARAM_CBANK
	.align		4
        /*0168*/ 	.byte	0x04, 0x0a
        /*016a*/ 	.short	(.L_507 - .L_506)
	.align		4
.L_506:
        /*016c*/ 	.word	index@(.nv.constant0._ZN18transformer_engine71_GLOBAL__N__76556b6a_38_quantize_transpose_square_blockwise_cu_108e784934block_scaled_cast_transpose_kernelILb0Ef13__nv_bfloat1613__nv_fp8_e5m2EEvPKT1_PT2_S8_PT0_SA_mmmmmmf14CUtensorMap_stbPKf)
        /*0170*/ 	.short	0x0210
        /*0172*/ 	.short	0x0100


	//----- nvinfo : EIATTR_SW_WAR
	.align		4
.L_507:
        /*0174*/ 	.byte	0x04, 0x36
        /*0176*/ 	.short	(.L_509 - .L_508)
.L_508:
        /*0178*/ 	.word	0x00000008
.L_509:


//--------------------- .nv.info._ZN18transformer_engine71_GLOBAL__N__76556b6a_38_quantize_transpose_square_blockwise_cu_108e784945block_scaled_cast_transpose_kernel_notalignedILb1Ef13__nv_bfloat1613__nv_fp8_e5m2EEvPKT1_PT2_S8_PT0_SA_mmmmmmfbPKf --------------------------
	.section	.nv.info._ZN18transformer_engine71_GLOBAL__N__76556b6a_38_quantize_transpose_square_blockwise_cu_108e784945block_scaled_cast_transpose_kernel_notalignedILb1Ef13__nv_bfloat1613__nv_fp8_e5m2EEvPKT1_PT2_S8_PT0_SA_mmmmmmfbPKf,"",@"SHT_CUDA_INFO"
	.sectionflags	@""
	.align	4


	//----- nvinfo : EIATTR_CUDA_API_VERSION
	.align		4
        /*0000*/ 	.byte	0x04, 0x37
        /*0002*/ 	.short	(.L_511 - .L_510)
.L_510:
        /*0004*/ 	.word	0x00000082


	//----- nvinfo : EIATTR_KPARAM_INFO
	.align		4
.L_511:
        /*0008*/ 	.byte	0x04, 0x17
        /*000a*/ 	.short	(.L_513 - .L_512)
.L_512:
        /*000c*/ 	.word	0x00000000
        /*0010*/ 	.short	0x000d
        /*0012*/ 	.short	0x0060
        /*0014*/ 	.byte	0x00, 0xf0, 0x21, 0x00


	//----- nvinfo : EIATTR_KPARAM_INFO
	.align		4
.L_513:
        /*0018*/ 	.byte	0x04, 0x17
        /*001a*/ 	.short	(.L_515 - .L_514)
.L_514:
        /*001c*/ 	.word	0x00000000
        /*0020*/ 	.short	0x000c
        /*0022*/ 	.short	0x005c
        /*0024*/ 	.byte	0x00, 0xf0, 0x05, 0x00


	//----- nvinfo : EIATTR_KPARAM_INFO
	.align		4
.L_515:
        /*0028*/ 	.byte	0x04, 0x17
        /*002a*/ 	.short	(.L_517 - .L_516)
.L_516:
        /*002c*/ 	.word	0x00000000
        /*0030*/ 	.short	0x000b
        /*0032*/ 	.short	0x0058
        /*0034*/ 	.byte	0x00, 0xf0, 0x11, 0x00


	//----- nvinfo : EIATTR_KPARAM_INFO
	.align		4
.L_517:
        /*0038*/ 	.byte	0x04, 0x17
        /*003a*/ 	.short	(.L_519 - .L_518)
.L_518:
        /*003c*/ 	.word	0x00000000
        /*0040*/ 	.short	0x000a
        /*0042*/ 	.short	0x0050
        /*0044*/ 	.byte	0x00, 0xf0, 0x21, 0x00


	//----- nvinfo : EIATTR_KPARAM_INFO
	.align		4
.L_519:
        /*0048*/ 	.byte	0x04, 0x17
        /*004a*/ 	.short	(.L_521 - .L_520)
.L_520:
        /*004c*/ 	.word	0x00000000
        /*0050*/ 	.short	0x0009
        /*0052*/ 	.short	0x0048
        /*0054*/ 	.byte	0x00, 0xf0, 0x21, 0x00


	//----- nvinfo : EIATTR_KPARAM_INFO
	.align		4
.L_521:
        /*0058*/ 	.byte	0x04, 0x17
        /*005a*/ 	.short	(.L_523 - .L_522)
.L_522:
        /*005c*/ 	.word	0x00000000
        /*0060*/ 	.short	0x0008
        /*0062*/ 	.short	0x0040
        /*0064*/ 	.byte	0x00, 0xf0, 0x21, 0x00


	//----- nvinfo : EIATTR_KPARAM_INFO
	.align		4
.L_523:
        /*0068*/ 	.byte	0x04, 0x17
        /*006a*/ 	.short	(.L_525 - .L_524)
.L_524:
        /*006c*/ 	.word	0x00000000
        /*0070*/ 	.short	0x0007
        /*0072*/ 	.short	0x0038
        /*0074*/ 	.byte	0x00, 0xf0, 0x21, 0x00


	//----- nvinfo : EIATTR_KPARAM_INFO
	.align		4
.L_525:
        /*0078*/ 	.byte	0x04, 0x17
        /*007a*/ 	.short	(.L_527 - .L_526)
.L_526:
        /*007c*/ 	.word	0x00000000
        /*0080*/ 	.short	0x0006
        /*0082*/ 	.short	0x0030
        /*0084*/ 	.byte	0x00, 0xf0, 0x21, 0x00


	//----- nvinfo : EIATTR_KPARAM_INFO
	.align		4
.L_527:
        /*0088*/ 	.byte	0x04, 0x17
        /*008a*/ 	.short	(.L_529 - .L_528)
.L_528:
        /*008c*/ 	.word	0x00000000
        /*0090*/ 	.short	0x0005
        /*0092*/ 	.short	0x0028
        /*0094*/ 	.byte	0x00, 0xf0, 0x21, 0x00


	//----- nvinfo : EIATTR_KPARAM_INFO
	.align		4
.L_529:
        /*0098*/ 	.byte	0x04, 0x17
        /*009a*/ 	.short	(.L_531 - .L_530)
.L_530:
        /*009c*/ 	.word	0x00000000
        /*00a0*/ 	.short	0x0004
        /*00a2*/ 	.short	0x0020
        /*00a4*/ 	.byte	0x00, 0xf0, 0x21, 0x00


	//----- nvinfo : EIATTR_KPARAM_INFO
	.align		4
.L_531:
        /*00a8*/ 	.byte	0x04, 0x17
        /*00aa*/ 	.short	(.L_533 - .L_532)
.L_532:
        /*00ac*/ 	.word	0x00000000
        /*00b0*/ 	.short	0x0003
        /*00b2*/ 	.short	0x0018
        /*00b4*/ 	.byte	0x00, 0xf0, 0x21, 0x00


	//----- nvinfo : EIATTR_KPARAM_INFO
	.align		4
.L_533:
        /*00b8*/ 	.byte	0x04, 0x17
        /*00ba*/ 	.short	(.L_535 - .L_534)
.L_534:
        /*00bc*/ 	.word	0x00000000
        /*00c0*/ 	.short	0x0002
        /*00c2*/ 	.short	0x0010
        /*00c4*/ 	.byte	0x00, 0xf0, 0x21, 0x00


	//----- nvinfo : EIATTR_KPARAM_INFO
	.align		4
.L_535:
        /*00c8*/ 	.byte	0x04, 0x17
        /*00ca*/ 	.short	(.L_537 - .L_536)
.L_536:
        /*00cc*/ 	.word	0x00000000
        /*00d0*/ 	.short	0x0001
        /*00d2*/ 	.short	0x0008
        /*00d4*/ 	.byte	0x00, 0xf0, 0x21, 0x00


	//----- nvinfo : EIATTR_KPARAM_INFO
	.align		4
.L_537:
        /*00d8*/ 	.byte	0x04, 0x17
        /*00da*/ 	.short	(.L_539 - .L_538)
.L_538:
        /*00dc*/ 	.word	0x00000000
        /*00e0*/ 	.short	0x0000
        /*00e2*/ 	.short	0x0000
        /*00e4*/ 	.byte	0x00, 0xf0, 0x21, 0x00


	//----- nvinfo : EIATTR_SPARSE_MMA_MASK
	.align		4
.L_539:
        /*00e8*/ 	.byte	0x03, 0x50
        /*00ea*/ 	.short	0x0000


	//----- nvinfo : EIATTR_MAXREG_COUNT
	.align		4
        /*00ec*/ 	.byte	0x03, 0x1b
        /*00ee*/ 	.short	0x00ff


	//----- nvinfo : EIATTR_NUM_BARRIERS
	.align		4
        /*00f0*/ 	.byte	0x02, 0x4c
        /*00f2*/ 	.byte	0x01
	.zero		1


	//----- nvinfo : EIATTR_MERCURY_ISA_VERSION
	.align		4
        /*00f4*/ 	.byte	0x03, 0x5f
        /*00f6*/ 	.short	0x0101


	//----- nvinfo : EIATTR_COOP_GROUP_MASK_REGIDS
	.align		4
        /*00f8*/ 	.byte	0x04, 0x29
        /*00fa*/ 	.short	(.L_541 - .L_540)


	//   ....[0]....
.L_540:
        /*00fc*/ 	.word	0xffffffff


	//   ....[1]....
        /*0100*/ 	.word	0xffffffff


	//   ....[2]....
        /*0104*/ 	.word	0xffffffff


	//   ....[3]....
        /*0108*/ 	.word	0xffffffff


	//   ....[4]....
        /*010c*/ 	.word	0xffffffff


	//   ....[5]....
        /*0110*/ 	.word	0xffffffff


	//----- nvinfo : EIATTR_COOP_GROUP_INSTR_OFFSETS
	.align		4
.L_541:
        /*0114*/ 	.byte	0x04, 0x28
        /*0116*/ 	.short	(.L_543 - .L_542)


	//   ....[0]....
.L_542:
        /*0118*/ 	.word	0x00002f40


	//   ....[1]....
        /*011c*/ 	.word	0x00002fb0


	//   ....[2]....
        /*0120*/ 	.word	0x00002ff0


	//   ....[3]....
        /*0124*/ 	.word	0x00003030


	//   ....[4]....
        /*0128*/ 	.word	0x00003070


	//   ....[5]....
        /*012c*/ 	.word	0x00003090


	//----- nvinfo : EIATTR_EXIT_INSTR_OFFSETS
	.align		4
.L_543:
        /*0130*/ 	.byte	0x04, 0x1c
        /*0132*/ 	.short	(.L_545 - .L_544)


	//   ....[0]....
.L_544:
        /*0134*/ 	.word	0x00000090


	//   ....[1]....
        /*0138*/ 	.word	0x000036e0


	//   ....[2]....
        /*013c*/ 	.word	0x000068b0


	//   ....[3]....
        /*0140*/ 	.word	0x00006ac0


	//   ....[4]....
        /*0144*/ 	.word	0x00006be0


	//   ....[5]....
        /*0148*/ 	.word	0x00006d00


	//   ....[6]....
        /*014c*/ 	.word	0x00006e20


	//   ....[7]....
        /*0150*/ 	.word	0x00006f40


	//   ....[8]....
        /*0154*/ 	.word	0x00007060


	//   ....[9]....
        /*0158*/ 	.word	0x00007180


	//   ....[10]....
        /*015c*/ 	.word	0x000072a0


	//   ....[11]....
        /*0160*/ 	.word	0x000073c0


	//   ....[12]....
        /*0164*/ 	.word	0x000074e0


	//   ....[13]....
        /*0168*/ 	.word	0x00007600


	//   ....[14]....
        /*016c*/ 	.word	0x00007720


	//   ....[15]....
        /*0170*/ 	.word	0x00007840


	//   ....[16]....
        /*0174*/ 	.word	0x00007960


	//   ....[17]....
        /*0178*/ 	.word	0x00007a80


	//   ....[18]....
        /*017c*/ 	.word	0x00007ae0


	//   ....[19]....
        /*0180*/ 	.word	0x00007b40


	//   ....[20]....
        /*0184*/ 	.word	0x00007b70


	//----- nvinfo : EIATTR_MAX_THREADS
	.align		4
.L_545:
        /*0188*/ 	.byte	0x04, 0x05
        /*018a*/ 	.short	(.L_547 - .L_546)
.L_546:
        /*018c*/ 	.word	0x00000100
        /*0190*/ 	.word	0x00000001
        /*0194*/ 	.word	0x00000001


	//----- nvinfo : EIATTR_CRS_STACK_SIZE
	.align		4
.L_547:
        /*0198*/ 	.byte	0x04, 0x1e
        /*019a*/ 	.short	(.L_549 - .L_548)
.L_548:
        /*019c*/ 	.word	0x00000000


	//----- nvinfo : EIATTR_CBANK_PARAM_SIZE
	.align		4
.L_549:
        /*01a0*/ 	.byte	0x03, 0x19
        /*01a2*/ 	.short	0x0068


	//----- nvinfo : EIATTR_PARAM_CBANK
	.align		4
        /*01a4*/ 	.byte	0x04, 0x0a
        /*01a6*/ 	.short	(.L_551 - .L_550)
	.align		4
.L_550:
        /*01a8*/ 	.word	index@(.nv.constant0._ZN18transformer_engine71_GLOBAL__N__76556b6a_38_quantize_transpose_square_blockwise_cu_108e784945block_scaled_cast_transpose_kernel_notalignedILb1Ef13__nv_bfloat1613__nv_fp8_e5m2EEvPKT1_PT2_S8_PT0_SA_mmmmmmfbPKf)
        /*01ac*/ 	.short	0x0210
        /*01ae*/ 	.short	0x0068


	//----- nvinfo : EIATTR_SW_WAR
	.align		4
.L_551:
        /*01b0*/ 	.byte	0x04, 0x36
        /*01b2*/ 	.short	(.L_553 - .L_552)
.L_552:
        /*01b4*/ 	.word	0x00000008
.L_553:


//--------------------- .nv.info._ZN18transformer_engine71_GLOBAL__N__76556b6a_38_quantize_transpose_square_blockwise_cu_108e784934block_scaled_cast_transpose_kernelILb1Ef13__nv_bfloat1613__nv_fp8_e5m2EEvPKT1_PT2_S8_PT0_SA_mmmmmmf14CUtensorMap_stbPKf --------------------------
	.section	.nv.info._ZN18transformer_engine71_GLOBAL__N__76556b6a_38_quantize_transpose_square_blockwise_cu_108e784934block_scaled_cast_transpose_kernelILb1Ef13__nv_bfloat1613__nv_fp8_e5m2EEvPKT1_PT2_S8_PT0_SA_mmmmmmf14CUtensorMap_stbPKf,"",@"SHT_CUDA_INFO"
	.sectionflags	@""
	.align	4


	//----- nvinfo : EIATTR_CUDA_API_VERSION
	.align		4
        /*0000*/ 	.byte	0x04, 0x37
        /*0002*/ 	.short	(.L_555 - .L_554)
.L_554:
        /*0004*/ 	.word	0x00000082


	//----- nvinfo : EIATTR_KPARAM_INFO
	.align		4
.L_555:
        /*0008*/ 	.byte	0x04, 0x17
        /*000a*/ 	.short	(.L_557 - .L_556)
.L_556:
        /*000c*/ 	.word	0x00000000
        /*0010*/ 	.short	0x000e
        /*0012*/ 	.short	0x00f8
        /*0014*/ 	.byte	0x00, 0xf0, 0x21, 0x00


	//----- nvinfo : EIATTR_KPARAM_INFO
	.align		4
.L_557:
        /*0018*/ 	.byte	0x04, 0x17
        /*001a*/ 	.short	(.L_559 - .L_558)
.L_558:
        /*001c*/ 	.word	0x00000000
        /*0020*/ 	.short	0x000d
        /*0022*/ 	.short	0x00f0
        /*0024*/ 	.byte	0x00, 0xf0, 0x05, 0x00


	//----- nvinfo : EIATTR_KPARAM_INFO
	.align		4
.L_559:
        /*0028*/ 	.byte	0x04, 0x17
        /*002a*/ 	.short	(.L_561 - .L_560)
.L_560:
        /*002c*/ 	.word	0x00000000
        /*0030*/ 	.short	0x000c
        /*0032*/ 	.short	0x0070
        /*0034*/ 	.byte	0x00, 0xf0, 0x01, 0x02


	//----- nvinfo : EIATTR_KPARAM_INFO
	.align		4
.L_561:
        /*0038*/ 	.byte	0x04, 0x17
        /*003a*/ 	.short	(.L_563 - .L_562)
.L_562:
        /*003c*/ 	.word	0x00000000
        /*0040*/ 	.short	0x000b
        /*0042*/ 	.short	0x0058
        /*0044*/ 	.byte	0x00, 0xf0, 0x11, 0x00


	//----- nvinfo : EIATTR_KPARAM_INFO
	.align		4
.L_563:
        /*0048*/ 	.byte	0x04, 0x17
        /*004a*/ 	.short	(.L_565 - .L_564)
.L_564:
        /*004c*/ 	.word	0x00000000
        /*0050*/ 	.short	0x000a
        /*0052*/ 	.short	0x0050
        /*0054*/ 	.byte	0x00, 0xf0, 0x21, 0x00


	//----- nvinfo : EIATTR_KPARAM_INFO
	.align		4
.L_565:
        /*0058*/ 	.byte	0x04, 0x17
        /*005a*/ 	.short	(.L_567 - .L_566)
.L_566:
        /*005c*/ 	.word	0x00000000
        /*0060*/ 	.short	0x0009
        /*0062*/ 	.short	0x0048
        /*0064*/ 	.byte	0x00, 0xf0, 0x21, 0x00


	//----- nvinfo : EIATTR_KPARAM_INFO
	.align		4
.L_567:
        /*0068*/ 	.byte	0x04, 0x17
        /*006a*/ 	.short	(.L_569 - .L_568)
.L_568:
        /*006c*/ 	.word	0x00000000
        /*0070*/ 	.short	0x0008
        /*0072*/ 	.short	0x0040
        /*0074*/ 	.byte	0x00, 0xf0, 0x21, 0x00


	//----- nvinfo : EIATTR_KPARAM_INFO
	.align		4
.L_569:
        /*0078*/ 	.byte	0x04, 0x17
        /*007a*/ 	.short	(.L_571 - .L_570)
.L_570:
        /*007c*/ 	.word	0x00000000
        /*0080*/ 	.short	0x0007
        /*0082*/ 	.short	0x0038
        /*0084*/ 	.byte	0x00, 0xf0, 0x21, 0x00


	//----- nvinfo : EIATTR_KPARAM_INFO
	.align		4
.L_571:
        /*0088*/ 	.byte	0x04, 0x17
        /*008a*/ 	.short	(.L_573 - .L_572)
.L_572:
        /*008c*/ 	.word	0x00000000
        /*0090*/ 	.short	0x0006
        /*0092*/ 	.short	0x0030
        /*0094*/ 	.byte	0x00, 0xf0, 0x21, 0x00


	//----- nvinfo : EIATTR_KPARAM_INFO
	.align		4
.L_573:
        /*0098*/ 	.byte	0x04, 0x17
        /*009a*/ 	.short	(.L_575 - .L_574)
.L_574:
        /*009c*/ 	.word	0x00000000
        /*00a0*/ 	.short	0x0005
        /*00a2*/ 	.short	0x0028
        /*00a4*/ 	.byte	0x00, 0xf0, 0x21, 0x00


	//----- nvinfo : EIATTR_KPARAM_INFO
	.align		4
.L_575:
        /*00a8*/ 	.byte	0x04, 0x17
        /*00aa*/ 	.short	(.L_577 - .L_576)
.L_576:
        /*00ac*/ 	.word	0x00000000
        /*00b0*/ 	.short	0x0004
        /*00b2*/ 	.short	0x0020
        /*00b4*/ 	.byte	0x00, 0xf0, 0x21, 0x00


	//----- nvinfo : EIATTR_KPARAM_INFO
	.align		4
.L_577:
        /*00b8*/ 	.byte	0x04, 0x17
        /*00ba*/ 	.short	(.L_579 - .L_578)
.L_578:
        /*00bc*/ 	.word	0x00000000
        /*00c0*/ 	.short	0x0003
        /*00c2*/ 	.short	0x0018
        /*00c4*/ 	.byte	0x00, 0xf0, 0x21, 0x00


	//----- nvinfo : EIATTR_KPARAM_INFO
	.align		4
.L_579:
        /*00c8*/ 	.byte	0x04, 0x17
        /*00ca*/ 	.short	(.L_581 - .L_580)
.L_580:
        /*00cc*/ 	.word	0x00000000
        /*00d0*/ 	.short	0x0002
        /*00d2*/ 	.short	0x0010
        /*00d4*/ 	.byte	0x00, 0xf0, 0x21, 0x00


	//----- nvinfo : EIATTR_KPARAM_INFO
	.align		4
.L_581:
        /*00d8*/ 	.byte	0x04, 0x17
        /*00da*/ 	.short	(.L_583 - .L_582)
.L_582:
        /*00dc*/ 	.word	0x00000000
        /*00e0*/ 	.short	0x0001
        /*00e2*/ 	.short	0x0008
        /*00e4*/ 	.byte	0x00, 0xf0, 0x21, 0x00


	//----- nvinfo : EIATTR_KPARAM_INFO
	.align		4
.L_583:
        /*00e8*/ 	.byte	0x04, 0x17
        /*00ea*/ 	.short	(.L_585 - .L_584)
.L_584:
        /*00ec*/ 	.word	0x00000000
        /*00f0*/ 	.short	0x0000
        /*00f2*/ 	.short	0x0000
        /*00f4*/ 	.byte	0x00, 0xf0, 0x21, 0x00


	//----- nvinfo : EIATTR_SPARSE_MMA_MASK
	.align		4
.L_585:
        /*00f8*/ 	.byte	0x03, 0x50
        /*00fa*/ 	.short	0x0000


	//----- nvinfo : EIATTR_MAXREG_COUNT
	.align		4
        /*00fc*/ 	.byte	0x03, 0x1b
        /*00fe*/ 	.short	0x00ff


	//----- nvinfo : EIATTR_NUM_BARRIERS
	.align		4
        /*0100*/ 	.byte	0x02, 0x4c
        /*0102*/ 	.byte	0x01
	.zero		1


	//----- nvinfo : EIATTR_MERCURY_ISA_VERSION
	.align		4
        /*0104*/ 	.byte	0x03, 0x5f
        /*0106*/ 	.short	0x0101


	//----- nvinfo : EIATTR_COOP_GROUP_MASK_REGIDS
	.align		4
        /*0108*/ 	.byte	0x04, 0x29
        /*010a*/ 	.short	(.L_587 - .L_586)


	//   ....[0]....
.L_586:
        /*010c*/ 	.word	0xffffffff


	//   ....[1]....
        /*0110*/ 	.word	0xffffffff


	//   ....[2]....
        /*0114*/ 	.word	0xffffffff


	//   ....[3]....
        /*0118*/ 	.word	0xffffffff


	//   ....[4]....
        /*011c*/ 	.word	0xffffffff


	//   ....[5]....
        /*0120*/ 	.word	0xffffffff


	//----- nvinfo : EIATTR_COOP_GROUP_INSTR_OFFSETS
	.align		4
.L_587:
        /*0124*/ 	.byte	0x04, 0x28
        /*0126*/ 	.short	(.L_589 - .L_588)


	//   ....[0]....
.L_588:
        /*0128*/ 	.word	0x00000d60


	//   ....[1]....
        /*012c*/ 	.word	0x00000d90


	//   ....[2]....
        /*0130*/ 	.word	0x00000dc0


	//   ....[3]....
        /*0134*/ 	.word	0x00000e00


	//   ....[4]....
        /*0138*/ 	.word	0x00000e20


	//   ....[5]....
        /*013c*/ 	.word	0x00000e40


	//----- nvinfo : EIATTR_EXIT_INSTR_OFFSETS
	.align		4
.L_589:
        /*0140*/ 	.byte	0x04, 0x1c
        /*0142*/ 	.short	(.L_591 - .L_590)


	//   ....[0]....
.L_590:
        /*0144*/ 	.word	0x00000090


	//   ....[1]....
        /*0148*/ 	.word	0x00003310


	//   ....[2]....
        /*014c*/ 	.word	0x000033c0


	//----- nvinfo : EIATTR_MAX_THREADS
	.align		4
.L_591:
        /*0150*/ 	.byte	0x04, 0x05
        /*0152*/ 	.short	(.L_593 - .L_592)
.L_592:
        /*0154*/ 	.word	0x00000100
        /*0158*/ 	.word	0x00000001
        /*015c*/ 	.word	0x00000001


	//----- nvinfo : EIATTR_CRS_STACK_SIZE
	.align		4
.L_593:
        /*0160*/ 	.byte	0x04, 0x1e
        /*0162*/ 	.short	(.L_595 - .L_594)
.L_594:
        /*0164*/ 	.word	0x00000000


	//----- nvinfo : EIATTR_CBANK_PARAM_SIZE
	.align		4
.L_595:
        /*0168*/ 	.byte	0x03, 0x19
        /*016a*/ 	.short	0x0100


	//----- nvinfo : EIATTR_PARAM_CBANK
	.align		4
        /*016c*/ 	.byte	0x04, 0x0a
        /*016e*/ 	.short	(.L_597 - .L_596)
	.align		4
.L_596:
        /*0170*/ 	.word	index@(.nv.constant0._ZN18transformer_engine71_GLOBAL__N__76556b6a_38_quantize_transpose_square_blockwise_cu_108e784934block_scaled_cast_transpose_kernelILb1Ef13__nv_bfloat1613__nv_fp8_e5m2EEvPKT1_PT2_S8_PT0_SA_mmmmmmf14CUtensorMap_stbPKf)
        /*0174*/ 	.short	0x0210
        /*0176*/ 	.short	0x0100


	//----- nvinfo : EIATTR_SW_WAR
	.align		4
.L_597:
        /*0178*/ 	.byte	0x04, 0x36
        /*017a*/ 	.short	(.L_599 - .L_598)
.L_598:
        /*017c*/ 	.word	0x00000008
.L_599:


//--------------------- .nv.info._ZN18transformer_engine71_GLOBAL__N__76556b6a_38_quantize_transpose_square_blockwise_cu_108e784945block_scaled_cast_transpose_kernel_notalignedILb0Ef6__half13__nv_fp8_e4m3EEvPKT1_PT2_S8_PT0_SA_mmmmmmfbPKf --------------------------
	.section	.nv.info._ZN18transformer_engine71_GLOBAL__N__76556b6a_38_quantize_transpose_square_blockwise_cu_108e784945block_scaled_cast_transpose_kernel_notalignedILb0Ef6__half13__nv_fp8_e4m3EEvPKT1_PT2_S8_PT0_SA_mmmmmmfbPKf,"",@"SHT_CUDA_INFO"
	.sectionflags	@""
	.align	4


	//----- nvinfo : EIATTR_CUDA_API_VERSION
	.align		4
        /*0000*/ 	.byte	0x04, 0x37
        /*0002*/ 	.short	(.L_601 - .L_600)
.L_600:
        /*0004*/ 	.word	0x00000082


	//----- nvinfo : EIATTR_KPARAM_INFO
	.align		4
.L_601:
        /*0008*/ 	.byte	0x04, 0x17
        /*000a*/ 	.short	(.L_603 - .L_602)
.L_602:
        /*000c*/ 	.word	0x00000000
        /*0010*/ 	.short	0x000d
        /*0012*/ 	.short	0x0060
        /*0014*/ 	.byte	0x00, 0xf0, 0x21, 0x00


	//----- nvinfo : EIATTR_KPARAM_INFO
	.align		4
.L_603:
        /*0018*/ 	.byte	0x04, 0x17
        /*001a*/ 	.short	(.L_605 - .L_604)
.L_604:
        /*001c*/ 	.word	0x00000000
        /*0020*/ 	.short	0x000c
        /*0022*/ 	.short	0x005c
        /*0024*/ 	.byte	0x00, 0xf0, 0x05, 0x00


	//----- nvinfo : EIATTR_KPARAM_INFO
	.align		4
.L_605:
        /*0028*/ 	.byte	0x04, 0x17
        /*002a*/ 	.short	(.L_607 - .L_606)
.L_606:
        /*002c*/ 	.word	0x00000000
        /*0030*/ 	.short	0x000b
        /*0032*/ 	.short	0x0058
        /*0034*/ 	.byte	0x00, 0xf0, 0x11, 0x00


	//----- nvinfo : EIATTR_KPARAM_INFO
	.align		4
.L_607:
        /*0038*/ 	.byte	0x04, 0x17
        /*003a*/ 	.short	(.L_609 - .L_608)
.L_608:
        /*003c*/ 	.word	0x00000000
        /*0040*/ 	.short	0x000a
        /*0042*/ 	.short	0x0050
        /*0044*/ 	.byte	0x00, 0xf0, 0x21, 0x00


	//----- nvinfo : EIATTR_KPARAM_INFO
	.align		4
.L_609:
        /*0048*/ 	.byte	0x04, 0x17
        /*004a*/ 	.short	(.L_611 - .L_610)
.L_610:
        /*004c*/ 	.word	0x00000000
        /*0050*/ 	.short	0x0009
        /*0052*/ 	.short	0x0048
        /*0054*/ 	.byte	0x00, 0xf0, 0x21, 0x00


	//----- nvinfo : EIATTR_KPARAM_INFO
	.align		4
.L_611:
        /*0058*/ 	.byte	0x04, 0x17
        /*005a*/ 	.short	(.L_613 - .L_612)
.L_612:
        /*005c*/ 	.word	0x00000000
        /*0060*/ 	.short	0x0008
        /*0062*/ 	.short	0x0040
        /*0064*/ 	.byte	0x00, 0xf0, 0x21, 0x00


	//----- nvinfo : EIATTR_KPARAM_INFO
	.align		4
.L_613:
        /*0068*/ 	.byte	0x04, 0x17
        /*006a*/ 	.short	(.L_615 - .L_614)
.L_614:
        /*006c*/ 	.word	0x00000000
        /*0070*/ 	.short	0x0007
        /*0072*/ 	.short	0x0038
        /*0074*/ 	.byte	0x00, 0xf0, 0x21, 0x00


	//----- nvinfo : EIATTR_KPARAM_INFO
	.align		4
.L_615:
        /*0078*/ 	.byte	0x04, 0x17
        /*007a*/ 	.short	(.L_617 - .L_616)
.L_616:
        /*007c*/ 	.word	0x00000000
        /*0080*/ 	.short	0x0006
        /*0082*/ 	.short	0x0030
        /*0084*/ 	.byte	0x00, 0xf0, 0x21, 0x00


	//----- nvinfo : EIATTR_KPARAM_INFO
	.align		4
.L_617:
        /*0088*/ 	.byte	0x04, 0x17
        /*008a*/ 	.short	(.L_619 - .L_618)
.L_618:
        /*008c*/ 	.word	0x00000000
        /*0090*/ 	.short	0x0005
        /*0092*/ 	.short	0x0028
        /*0094*/ 	.byte	0x00, 0xf0, 0x21, 0x00


	//----- nvinfo : EIATTR_KPARAM_INFO
	.align		4
.L_619:
        /*0098*/ 	.byte	0x04, 0x17
        /*009a*/ 	.short	(.L_621 - .L_620)
.L_620:
        /*009c*/ 	.word	0x00000000
        /*00a0*/ 	.short	0x0004
        /*00a2*/ 	.short	0x0020
        /*00a4*/ 	.byte	0x00, 0xf0, 0x21, 0x00


	//----- nvinfo : EIATTR_KPARAM_INFO
	.align		4
.L_621:
        /*00a8*/ 	.byte	0x04, 0x17
        /*00aa*/ 	.short	(.L_623 - .L_622)
.L_622:
        /*00ac*/ 	.word	0x00000000
        /*00b0*/ 	.short	0x0003
        /*00b2*/ 	.short	0x0018
        /*00b4*/ 	.byte	0x00, 0xf0, 0x21, 0x00


	//----- nvinfo : EIATTR_KPARAM_INFO
	.align		4
.L_623:
        /*00b8*/ 	.byte	0x04, 0x17
        /*00ba*/ 	.short	(.L_625 - .L_624)
.L_624:
        /*00bc*/ 	.word	0x00000000
        /*00c0*/ 	.short	0x0002
        /*00c2*/ 	.short	0x0010
        /*00c4*/ 	.byte	0x00, 0xf0, 0x21, 0x00


	//----- nvinfo : EIATTR_KPARAM_INFO
	.align		4
.L_625:
        /*00c8*/ 	.byte	0x04, 0x17
        /*00ca*/ 	.short	(.L_627 - .L_626)
.L_626:
        /*00cc*/ 	.word	0x00000000
        /*00d0*/ 	.short	0x0001
        /*00d2*/ 	.short	0x0008
        /*00d4*/ 	.byte	0x00, 0xf0, 0x21, 0x00


	//----- nvinfo : EIATTR_KPARAM_INFO
	.align		4
.L_627:
        /*00d8*/ 	.byte	0x04, 0x17
        /*00da*/ 	.short	(.L_629 - .L_628)
.L_628:
        /*00dc*/ 	.word	0x00000000
        /*00e0*/ 	.short	0x0000
        /*00e2*/ 	.short	0x0000
        /*00e4*/ 	.byte	0x00, 0xf0, 0x21, 0x00


	//----- nvinfo : EIATTR_SPARSE_MMA_MASK
	.align		4
.L_629:
        /*00e8*/ 	.byte	0x03, 0x50
        /*00ea*/ 	.short	0x0000


	//----- nvinfo : EIATTR_MAXREG_COUNT
	.align		4
        /*00ec*/ 	.byte	0x03, 0x1b
        /*00ee*/ 	.short	0x00ff


	//----- nvinfo : EIATTR_NUM_BARRIERS
	.align		4
        /*00f0*/ 	.byte	0x02, 0x4c
        /*00f2*/ 	.byte	0x01
	.zero		1


	//----- nvinfo : EIATTR_MERCURY_ISA_VERSION
	.align		4
        /*00f4*/ 	.byte	0x03, 0x5f
        /*00f6*/ 	.short	0x0101


	//----- nvinfo : EIATTR_COOP_GROUP_MASK_REGIDS
	.align		4
        /*00f8*/ 	.byte	0x04, 0x29
        /*00fa*/ 	.short	(.L_631 - .L_630)


	//   ....[0]....
.L_630:
        /*00fc*/ 	.word	0xffffffff


	//   ....[1]....
        /*0100*/ 	.word	0xffffffff


	//   ....[2]....
        /*0104*/ 	.word	0xffffffff


	//   ....[3]....
        /*0108*/ 	.word	0xffffffff


	//   ....[4]....
        /*010c*/ 	.word	0xffffffff


	//   ....[5]....
        /*0110*/ 	.word	0xffffffff


	//----- nvinfo : EIATTR_COOP_GROUP_INSTR_OFFSETS
	.align		4
.L_631:
        /*0114*/ 	.byte	0x04, 0x28
        /*0116*/ 	.short	(.L_633 - .L_632)


	//   ....[0]....
.L_632:
        /*0118*/ 	.word	0x00002d70


	//   ....[1]....
        /*011c*/ 	.word	0x00002de0


	//   ....[2]....
        /*0120*/ 	.word	0x00002e40


	//   ....[3]....
        /*0124*/ 	.word	0x00002e80


	//   ....[4]....
        /*0128*/ 	.word	0x00002ea0


	//   ....[5]....
        /*012c*/ 	.word	0x00002ec0


	//----- nvinfo : EIATTR_EXIT_INSTR_OFFSETS
	.align		4
.L_633:
        /*0130*/ 	.byte	0x04, 0x1c
        /*0132*/ 	.short	(.L_635 - .L_634)


	//   ....[0]....
.L_634:
        /*0134*/ 	.word	0x00000090


	//   ....[1]....
        /*0138*/ 	.word	0x000033f0


	//   ....[2]....
        /*013c*/ 	.word	0x00004f40


	//   ....[3]....
        /*0140*/ 	.word	0x00005520


	//   ....[4]....
        /*0144*/ 	.word	0x00005820


	//   ....[5]....
        /*0148*/ 	.word	0x00005840


	//----- nvinfo : EIATTR_MAX_THREADS
	.align		4
.L_635:
        /*014c*/ 	.byte	0x04, 0x05
        /*014e*/ 	.short	(.L_637 - .L_636)
.L_636:
        /*0150*/ 	.word	0x00000100
        /*0154*/ 	.word	0x00000001
        /*0158*/ 	.word	0x00000001


	//----- nvinfo : EIATTR_CRS_STACK_SIZE
	.align		4
.L_637:
        /*015c*/ 	.byte	0x04, 0x1e
        /*015e*/ 	.short	(.L_639 - .L_638)
.L_638:
        /*0160*/ 	.word	0x00000000


	//----- nvinfo : EIATTR_CBANK_PARAM_SIZE
	.align		4
.L_639:
        /*0164*/ 	.byte	0x03, 0x19
        /*0166*/ 	.short	0x0068


	//----- nvinfo : EIATTR_PARAM_CBANK
	.align		4
        /*0168*/ 	.byte	0x04, 0x0a
        /*016a*/ 	.short	(.L_641 - .L_640)
	.align		4
.L_640:
        /*016c*/ 	.word	index@(.nv.constant0._ZN18transformer_engine71_GLOBAL__N__76556b6a_38_quantize_transpose_square_blockwise_cu_108e784945block_scaled_cast_transpose_kernel_notalignedILb0Ef6__half13__nv_fp8_e4m3EEvPKT1_PT2_S8_PT0_SA_mmmmmmfbPKf)
        /*0170*/ 	.short	0x0210
        /*0172*/ 	.short	0x0068


	//----- nvinfo : EIATTR_SW_WAR
	.align		4
.L_641:
        /*0174*/ 	.byte	0x04, 0x36
        /*0176*/ 	.short	(.L_643 - .L_642)
.L_642:
        /*0178*/ 	.word	0x00000008
.L_643:


//--------------------- .nv.info._ZN18transformer_engine71_GLOBAL__N__76556b6a_38_quantize_transpose_square_blockwise_cu_108e784934block_scaled_cast_transpose_kernelILb0Ef6__half13__nv_fp8_e4m3EEvPKT1_PT2_S8_PT0_SA_mmmmmmf14CUtensorMap_stbPKf --------------------------
	.section	.nv.info._ZN18transformer_engine71_GLOBAL__N__76556b6a_38_quantize_transpose_square_blockwise_cu_108e784934block_scaled_cast_transpose_kernelILb0Ef6__half13__nv_fp8_e4m3EEvPKT1_PT2_S8_PT0_SA_mmmmmmf14CUtensorMap_stbPKf,"",@"SHT_CUDA_INFO"
	.sectionflags	@""
	.align	4


	//----- nvinfo : EIATTR_CUDA_API_VERSION
	.align		4
        /*0000*/ 	.byte	0x04, 0x37
        /*0002*/ 	.short	(.L_645 - .L_644)
.L_644:
        /*0004*/ 	.word	0x00000082


	//----- nvinfo : EIATTR_KPARAM_INFO
	.align		4
.L_645:
        /*0008*/ 	.byte	0x04, 0x17
        /*000a*/ 	.short	(.L_647 - .L_646)
.L_646:
        /*000c*/ 	.word	0x00000000
        /*0010*/ 	.short	0x000e
        /*0012*/ 	.short	0x00f8
        /*0014*/ 	.byte	0x00, 0xf0, 0x21, 0x00


	//----- nvinfo : EIATTR_KPARAM_INFO
	.align		4
.L_647:
        /*0018*/ 	.byte	0x04, 0x17
        /*001a*/ 	.short	(.L_649 - .L_648)
.L_648:
        /*001c*/ 	.word	0x00000000
        /*0020*/ 	.short	0x000d
        /*0022*/ 	.short	0x00f0
        /*0024*/ 	.byte	0x00, 0xf0, 0x05, 0x00


	//----- nvinfo : EIATTR_KPARAM_INFO
	.align		4
.L_649:
        /*0028*/ 	.byte	0x04, 0x17
        /*002a*/ 	.short	(.L_651 - .L_650)
.L_650:
        /*002c*/ 	.word	0x00000000
        /*0030*/ 	.short	0x000c
        /*0032*/ 	.short	0x0070
        /*0034*/ 	.byte	0x00, 0xf0, 0x01, 0x02


	//----- nvinfo : EIATTR_KPARAM_INFO
	.align		4
.L_651:
        /*0038*/ 	.byte	0x04, 0x17
        /*003a*/ 	.short	(.L_653 - .L_652)
.L_652:
        /*003c*/ 	.word	0x00000000
        /*0040*/ 	.short	0x000b
        /*0042*/ 	.short	0x0058
        /*0044*/ 	.byte	0x00, 0xf0, 0x11, 0x00


	//----- nvinfo : EIATTR_KPARAM_INFO
	.align		4
.L_653:
        /*0048*/ 	.byte	0x04, 0x17
        /*004a*/ 	.short	(.L_655 - .L_654)
.L_654:
        /*004c*/ 	.word	0x00000000
        /*0050*/ 	.short	0x000a
        /*0052*/ 	.short	0x0050
        /*0054*/ 	.byte	0x00, 0xf0, 0x21, 0x00


	//----- nvinfo : EIATTR_KPARAM_INFO
	.align		4
.L_655:
        /*0058*/ 	.byte	0x04, 0x17
        /*005a*/ 	.short	(.L_657 - .L_656)
.L_656:
        /*005c*/ 	.word	0x00000000
        /*0060*/ 	.short	0x0009
        /*0062*/ 	.short	0x0048
        /*0064*/ 	.byte	0x00, 0xf0, 0x21, 0x00


	//----- nvinfo : EIATTR_KPARAM_INFO
	.align		4
.L_657:
        /*0068*/ 	.byte	0x04, 0x17
        /*006a*/ 	.short	(.L_659 - .L_658)
.L_658:
        /*006c*/ 	.word	0x00000000
        /*0070*/ 	.short	0x0008
        /*0072*/ 	.short	0x0040
        /*0074*/ 	.byte	0x00, 0xf0, 0x21, 0x00


	//----- nvinfo : EIATTR_KPARAM_INFO
	.align		4
.L_659:
        /*0078*/ 	.byte	0x04, 0x17
        /*007a*/ 	.short	(.L_661 - .L_660)
.L_660:
        /*007c*/ 	.word	0x00000000
        /*0080*/ 	.short	0x0007
        /*0082*/ 	.short	0x0038
        /*0084*/ 	.byte	0x00, 0xf0, 0x21, 0x00


	//----- nvinfo : EIATTR_KPARAM_INFO
	.align		4
.L_661:
        /*0088*/ 	.byte	0x04, 0x17
        /*008a*/ 	.short	(.L_663 - .L_662)
.L_662:
        /*008c*/ 	.word	0x00000000
        /*0090*/ 	.short	0x0006
        /*0092*/ 	.short	0x0030
        /*0094*/ 	.byte	0x00, 0xf0, 0x21, 0x00


	//----- nvinfo : EIATTR_KPARAM_INFO
	.align		4
.L_663:
        /*0098*/ 	.byte	0x04, 0x17
        /*009a*/ 	.short	(.L_665 - .L_664)
.L_664:
        /*009c*/ 	.word	0x00000000
        /*00a0*/ 	.short	0x0005
        /*00a2*/ 	.short	0x0028
        /*00a4*/ 	.byte	0x00, 0xf0, 0x21, 0x00


	//----- nvinfo : EIATTR_KPARAM_INFO
	.align		4
.L_665:
        /*00a8*/ 	.byte	0x04, 0x17
        /*00aa*/ 	.short	(.L_667 - .L_666)
.L_666:
        /*00ac*/ 	.word	0x00000000
        /*00b0*/ 	.short	0x0004
        /*00b2*/ 	.short	0x0020
        /*00b4*/ 	.byte	0x00, 0xf0, 0x21, 0x00


	//----- nvinfo : EIATTR_KPARAM_INFO
	.align		4
.L_667:
        /*00b8*/ 	.byte	0x04, 0x17
        /*00ba*/ 	.short	(.L_669 - .L_668)
.L_668:
        /*00bc*/ 	.word	0x00000000
        /*00c0*/ 	.short	0x0003
        /*00c2*/ 	.short	0x0018
        /*00c4*/ 	.byte	0x00, 0xf0, 0x21, 0x00


	//----- nvinfo : EIATTR_KPARAM_INFO
	.align		4
.L_669:
        /*00c8*/ 	.byte	0x04, 0x17
        /*00ca*/ 	.short	(.L_671 - .L_670)
.L_670:
        /*00cc*/ 	.word	0x00000000
        /*00d0*/ 	.short	0x0002
        /*00d2*/ 	.short	0x0010
        /*00d4*/ 	.byte	0x00, 0xf0, 0x21, 0x00


	//----- nvinfo : EIATTR_KPARAM_INFO
	.align		4
.L_671:
        /*00d8*/ 	.byte	0x04, 0x17
        /*00da*/ 	.short	(.L_673 - .L_672)
.L_672:
        /*00dc*/ 	.word	0x00000000
        /*00e0*/ 	.short	0x0001
        /*00e2*/ 	.short	0x0008
        /*00e4*/ 	.byte	0x00, 0xf0, 0x21, 0x00


	//----- nvinfo : EIATTR_KPARAM_INFO
	.align		4
.L_673:
        /*00e8*/ 	.byte	0x04, 0x17
        /*00ea*/ 	.short	(.L_675 - .L_674)
.L_674:
        /*00ec*/ 	.word	0x00000000
        /*00f0*/ 	.short	0x0000
        /*00f2*/ 	.short	0x0000
        /*00f4*/ 	.byte	0x00, 0xf0, 0x21, 0x00


	//----- nvinfo : EIATTR_SPARSE_MMA_MASK
	.align		4
.L_675:
        /*00f8*/ 	.byte	0x03, 0x50
        /*00fa*/ 	.short	0x0000


	//----- nvinfo : EIATTR_MAXREG_COUNT
	.align		4
        /*00fc*/ 	.byte	0x03, 0x1b
        /*00fe*/ 	.short	0x00ff


	//----- nvinfo : EIATTR_NUM_BARRIERS
	.align		4
        /*0100*/ 	.byte	0x02, 0x4c
        /*0102*/ 	.byte	0x01
	.zero		1


	//----- nvinfo : EIATTR_MERCURY_ISA_VERSION
	.align		4
        /*0104*/ 	.byte	0x03, 0x5f
        /*0106*/ 	.short	0x0101


	//----- nvinfo : EIATTR_COOP_GROUP_MASK_REGIDS
	.align		4
        /*0108*/ 	.byte	0x04, 0x29
        /*010a*/ 	.short	(.L_677 - .L_676)


	//   ....[0]....
.L_676:
        /*010c*/ 	.word	0xffffffff


	//   ....[1]....
        /*0110*/ 	.word	0xffffffff


	//   ....[2]....
        /*0114*/ 	.word	0xffffffff


	//   ....[3]....
        /*0118*/ 	.word	0xffffffff


	//   ....[4]....
        /*011c*/ 	.word	0xffffffff


	//   ....[5]....
        /*0120*/ 	.word	0xffffffff


	//----- nvinfo : EIATTR_COOP_GROUP_INSTR_OFFSETS
	.align		4
.L_677:
        /*0124*/ 	.byte	0x04, 0x28
        /*0126*/ 	.short	(.L_679 - .L_678)


	//   ....[0]....
.L_678:
        /*0128*/ 	.word	0x00000b30


	//   ....[1]....
        /*012c*/ 	.word	0x00000b60


	//   ....[2]....
        /*0130*/ 	.word	0x00000bb0


	//   ....[3]....
        /*0134*/ 	.word	0x00000bf0


	//   ....[4]....
        /*0138*/ 	.word	0x00000c10


	//   ....[5]....
        /*013c*/ 	.word	0x00000c30


	//----- nvinfo : EIATTR_EXIT_INSTR_OFFSETS
	.align		4
.L_679:
        /*0140*/ 	.byte	0x04, 0x1c
        /*0142*/ 	.short	(.L_681 - .L_680)


	//   ....[0]....
.L_680:
        /*0144*/ 	.word	0x00000090


	//   ....[1]....
        /*0148*/ 	.word	0x00002750


	//----- nvinfo : EIATTR_MAX_THREADS
	.align		4
.L_681:
        /*014c*/ 	.byte	0x04, 0x05
        /*014e*/ 	.short	(.L_683 - .L_682)
.L_682:
        /*0150*/ 	.word	0x00000100
        /*0154*/ 	.word	0x00000001
        /*0158*/ 	.word	0x00000001


	//----- nvinfo : EIATTR_CRS_STACK_SIZE
	.align		4
.L_683:
        /*015c*/ 	.byte	0x04, 0x1e
        /*015e*/ 	.short	(.L_685 - .L_684)
.L_684:
        /*0160*/ 	.word	0x00000000


	//----- nvinfo : EIATTR_CBANK_PARAM_SIZE
	.align		4
.L_685:
        /*0164*/ 	.byte	0x03, 0x19
        /*0166*/ 	.short	0x0100


	//----- nvinfo : EIATTR_PARAM_CBANK
	.align		4
        /*0168*/ 	.byte	0x04, 0x0a
        /*016a*/ 	.short	(.L_687 - .L_686)
	.align		4
.L_686:
        /*016c*/ 	.word	index@(.nv.constant0._ZN18transformer_engine71_GLOBAL__N__76556b6a_38_quantize_transpose_square_blockwise_cu_108e784934block_scaled_cast_transpose_kernelILb0Ef6__half13__nv_fp8_e4m3EEvPKT1_PT2_S8_PT0_SA_mmmmmmf14CUtensorMap_stbPKf)
        /*0170*/ 	.short	0x0210
        /*0172*/ 	.short	0x0100


	//----- nvinfo : EIATTR_SW_WAR
	.align		4
.L_687:
        /*0174*/ 	.byte	0x04, 0x36
        /*0176*/ 	.short	(.L_689 - .L_688)
.L_688:
        /*0178*/ 	.word	0x00000008
.L_689:


//--------------------- .nv.info._ZN18transformer_engine71_GLOBAL__N__76556b6a_38_quantize_transpose_square_blockwise_cu_108e784945block_scaled_cast_transpose_kernel_notalignedILb1Ef6__half13__nv_fp8_e4m3EEvPKT1_PT2_S8_PT0_SA_mmmmmmfbPKf --------------------------
	.section	.nv.info._ZN18transformer_engine71_GLOBAL__N__76556b6a_38_quantize_transpose_square_blockwise_cu_108e784945block_scaled_cast_transpose_kernel_notalignedILb1Ef6__half13__nv_fp8_e4m3EEvPKT1_PT2_S8_PT0_SA_mmmmmmfbPKf,"",@"SHT_CUDA_INFO"
	.sectionflags	@""
	.align	4


	//----- nvinfo : EIATTR_CUDA_API_VERSION
	.align		4
        /*0000*/ 	.byte	0x04, 0x37
        /*0002*/ 	.short	(.L_691 - .L_690)
.L_690:
        /*0004*/ 	.word	0x00000082


	//----- nvinfo : EIATTR_KPARAM_INFO
	.align		4
.L_691:
        /*0008*/ 	.byte	0x04, 0x17
        /*000a*/ 	.short	(.L_693 - .L_692)
.L_692:
        /*000c*/ 	.word	0x00000000
        /*0010*/ 	.short	0x000d
        /*0012*/ 	.short	0x0060
        /*0014*/ 	.byte	0x00, 0xf0, 0x21, 0x00


	//----- nvinfo : EIATTR_KPARAM_INFO
	.align		4
.L_693:
        /*0018*/ 	.byte	0x04, 0x17
        /*001a*/ 	.short	(.L_695 - .L_694)
.L_694:
        /*001c*/ 	.word	0x00000000
        /*0020*/ 	.short	0x000c
        /*0022*/ 	.short	0x005c
        /*0024*/ 	.byte	0x00, 0xf0, 0x05, 0x00


	//----- nvinfo : EIATTR_KPARAM_INFO
	.align		4
.L_695:
        /*0028*/ 	.byte	0x04, 0x17
        /*002a*/ 	.short	(.L_697 - .L_696)
.L_696:
        /*002c*/ 	.word	0x00000000
        /*0030*/ 	.short	0x000b
        /*0032*/ 	.short	0x0058
        /*0034*/ 	.byte	0x00, 0xf0, 0x11, 0x00


	//----- nvinfo : EIATTR_KPARAM_INFO
	.align		4
.L_697:
        /*0038*/ 	.byte	0x04, 0x17
        /*003a*/ 	.short	(.L_699 - .L_698)
.L_698:
        /*003c*/ 	.word	0x00000000
        /*0040*/ 	.short	0x000a
        /*0042*/ 	.short	0x0050
        /*0044*/ 	.byte	0x00, 0xf0, 0x21, 0x00


	//----- nvinfo : EIATTR_KPARAM_INFO
	.align		4
.L_699:
        /*0048*/ 	.byte	0x04, 0x17
        /*004a*/ 	.short	(.L_701 - .L_700)
.L_700:
        /*004c*/ 	.word	0x00000000
        /*0050*/ 	.short	0x0009
        /*0052*/ 	.short	0x0048
        /*0054*/ 	.byte	0x00, 0xf0, 0x21, 0x00


	//----- nvinfo : EIATTR_KPARAM_INFO
	.align		4
.L_701:
        /*0058*/ 	.byte	0x04, 0x17
        /*005a*/ 	.short	(.L_703 - .L_702)
.L_702:
        /*005c*/ 	.word	0x00000000
        /*0060*/ 	.short	0x0008
        /*0062*/ 	.short	0x0040
        /*0064*/ 	.byte	0x00, 0xf0, 0x21, 0x00


	//----- nvinfo : EIATTR_KPARAM_INFO
	.align		4
.L_703:
        /*0068*/ 	.byte	0x04, 0x17
        /*006a*/ 	.short	(.L_705 - .L_704)
.L_704:
        /*006c*/ 	.word	0x00000000
        /*0070*/ 	.short	0x0007
        /*0072*/ 	.short	0x0038
        /*0074*/ 	.byte	0x00, 0xf0, 0x21, 0x00


	//----- nvinfo : EIATTR_KPARAM_INFO
	.align		4
.L_705:
        /*0078*/ 	.byte	0x04, 0x17
        /*007a*/ 	.short	(.L_707 - .L_706)
.L_706:
        /*007c*/ 	.word	0x00000000
        /*0080*/ 	.short	0x0006
        /*0082*/ 	.short	0x0030
        /*0084*/ 	.byte	0x00, 0xf0, 0x21, 0x00


	//----- nvinfo : EIATTR_KPARAM_INFO
	.align		4
.L_707:
        /*0088*/ 	.byte	0x04, 0x17
        /*008a*/ 	.short	(.L_709 - .L_708)
.L_708:
        /*008c*/ 	.word	0x00000000
        /*0090*/ 	.short	0x0005
        /*0092*/ 	.short	0x0028
        /*0094*/ 	.byte	0x00, 0xf0, 0x21, 0x00


	//----- nvinfo : EIATTR_KPARAM_INFO
	.align		4
.L_709:
        /*0098*/ 	.byte	0x04, 0x17
        /*009a*/ 	.short	(.L_711 - .L_710)
.L_710:
        /*009c*/ 	.word	0x00000000
        /*00a0*/ 	.short	0x0004
        /*00a2*/ 	.short	0x0020
        /*00a4*/ 	.byte	0x00, 0xf0, 0x21, 0x00


	//----- nvinfo : EIATTR_KPARAM_INFO
	.align		4
.L_711:
        /*00a8*/ 	.byte	0x04, 0x17
        /*00aa*/ 	.short	(.L_713 - .L_712)
.L_712:
        /*00ac*/ 	.word	0x00000000
        /*00b0*/ 	.short	0x0003
        /*00b2*/ 	.short	0x0018
        /*00b4*/ 	.byte	0x00, 0xf0, 0x21, 0x00


	//----- nvinfo : EIATTR_KPARAM_INFO
	.align		4
.L_713:
        /*00b8*/ 	.byte	0x04, 0x17
        /*00ba*/ 	.short	(.L_715 - .L_714)
.L_714:
        /*00bc*/ 	.word	0x00000000
        /*00c0*/ 	.short	0x0002
        /*00c2*/ 	.short	0x0010
        /*00c4*/ 	.byte	0x00, 0xf0, 0x21, 0x00


	//----- nvinfo : EIATTR_KPARAM_INFO
	.align		4
.L_715:
        /*00c8*/ 	.byte	0x04, 0x17
        /*00ca*/ 	.short	(.L_717 - .L_716)
.L_716:
        /*00cc*/ 	.word	0x00000000
        /*00d0*/ 	.short	0x0001
        /*00d2*/ 	.short	0x0008
        /*00d4*/ 	.byte	0x00, 0xf0, 0x21, 0x00


	//----- nvinfo : EIATTR_KPARAM_INFO
	.align		4
.L_717:
        /*00d8*/ 	.byte	0x04, 0x17
        /*00da*/ 	.short	(.L_719 - .L_718)
.L_718:
        /*00dc*/ 	.word	0x00000000
        /*00e0*/ 	.short	0x0000
        /*00e2*/ 	.short	0x0000
        /*00e4*/ 	.byte	0x00, 0xf0, 0x21, 0x00


	//----- nvinfo : EIATTR_SPARSE_MMA_MASK
	.align		4
.L_719:
        /*00e8*/ 	.byte	0x03, 0x50
        /*00ea*/ 	.short	0x0000


	//----- nvinfo : EIATTR_MAXREG_COUNT
	.align		4
        /*00ec*/ 	.byte	0x03, 0x1b
        /*00ee*/ 	.short	0x00ff


	//----- nvinfo : EIATTR_NUM_BARRIERS
	.align		4
        /*00f0*/ 	.byte	0x02, 0x4c
        /*00f2*/ 	.byte	0x01
	.zero		1


	//----- nvinfo : EIATTR_MERCURY_ISA_VERSION
	.align		4
        /*00f4*/ 	.byte	0x03, 0x5f
        /*00f6*/ 	.short	0x0101


	//----- nvinfo : EIATTR_COOP_GROUP_MASK_REGIDS
	.align		4
        /*00f8*/ 	.byte	0x04, 0x29
        /*00fa*/ 	.short	(.L_721 - .L_720)


	//   ....[0]....
.L_720:
        /*00fc*/ 	.word	0xffffffff


	//   ....[1]....
        /*0100*/ 	.word	0xffffffff


	//   ....[2]....
        /*0104*/ 	.word	0xffffffff


	//   ....[3]....
        /*0108*/ 	.word	0xffffffff


	//   ....[4]....
        /*010c*/ 	.word	0xffffffff


	//   ....[5]....
        /*0110*/ 	.word	0xffffffff


	//----- nvinfo : EIATTR_COOP_GROUP_INSTR_OFFSETS
	.align		4
.L_721:
        /*0114*/ 	.byte	0x04, 0x28
        /*0116*/ 	.short	(.L_723 - .L_722)


	//   ....[0]....
.L_722:
        /*0118*/ 	.word	0x00002d40


	//   ....[1]....
        /*011c*/ 	.word	0x00002db0


	//   ....[2]....
        /*0120*/ 	.word	0x00002df0


	//   ....[3]....
        /*0124*/ 	.word	0x00002e30


	//   ....[4]....
        /*0128*/ 	.word	0x00002e70


	//   ....[5]....
        /*012c*/ 	.word	0x00002e90


	//----- nvinfo : EIATTR_EXIT_INSTR_OFFSETS
	.align		4
.L_723:
        /*0130*/ 	.byte	0x04, 0x1c
        /*0132*/ 	.short	(.L_725 - .L_724)


	//   ....[0]....
.L_724:
        /*0134*/ 	.word	0x00000090


	//   ....[1]....
        /*0138*/ 	.word	0x000034e0


	//   ....[2]....
        /*013c*/ 	.word	0x000064b0


	//   ....[3]....
        /*0140*/ 	.word	0x000066c0


	//   ....[4]....
        /*0144*/ 	.word	0x000067e0


	//   ....[5]....
        /*0148*/ 	.word	0x00006900


	//   ....[6]....
        /*014c*/ 	.word	0x00006a20


	//   ....[7]....
        /*0150*/ 	.word	0x00006b40


	//   ....[8]....
        /*0154*/ 	.word	0x00006c60


	//   ....[9]....
        /*0158*/ 	.word	0x00006d80


	//   ....[10]....
        /*015c*/ 	.word	0x00006ea0


	//   ....[11]....
        /*0160*/ 	.word	0x00006fc0


	//   ....[12]....
        /*0164*/ 	.word	0x000070e0


	//   ....[13]....
        /*0168*/ 	.word	0x00007200


	//   ....[14]....
        /*016c*/ 	.word	0x00007320


	//   ....[15]....
        /*0170*/ 	.word	0x00007440


	//   ....[16]....
        /*0174*/ 	.word	0x00007560


	//   ....[17]....
        /*0178*/ 	.word	0x00007680


	//   ....[18]....
        /*017c*/ 	.word	0x000076e0


	//   ....[19]....
        /*0180*/ 	.word	0x00007740


	//   ....[20]....
        /*0184*/ 	.word	0x00007770


	//----- nvinfo : EIATTR_MAX_THREADS
	.align		4
.L_725:
        /*0188*/ 	.byte	0x04, 0x05
        /*018a*/ 	.short	(.L_727 - .L_726)
.L_726:
        /*018c*/ 	.word	0x00000100
        /*0190*/ 	.word	0x00000001
        /*0194*/ 	.word	0x00000001


	//----- nvinfo : EIATTR_CRS_STACK_SIZE
	.align		4
.L_727:
        /*0198*/ 	.byte	0x04, 0x1e
        /*019a*/ 	.short	(.L_729 - .L_728)
.L_728:
        /*019c*/ 	.word	0x00000000


	//----- nvinfo : EIATTR_CBANK_PARAM_SIZE
	.align		4
.L_729:
        /*01a0*/ 	.byte	0x03, 0x19
        /*01a2*/ 	.short	0x0068


	//----- nvinfo : EIATTR_PARAM_CBANK
	.align		4
        /*01a4*/ 	.byte	0x04, 0x0a
        /*01a6*/ 	.short	(.L_731 - .L_730)
	.align		4
.L_730:
        /*01a8*/ 	.word	index@(.nv.constant0._ZN18transformer_engine71_GLOBAL__N__76556b6a_38_quantize_transpose_square_blockwise_cu_108e784945block_scaled_cast_transpose_kernel_notalignedILb1Ef6__half13__nv_fp8_e4m3EEvPKT1_PT2_S8_PT0_SA_mmmmmmfbPKf)
        /*01ac*/ 	.short	0x0210
        /*01ae*/ 	.short	0x0068


	//----- nvinfo : EIATTR_SW_WAR
	.align		4
.L_731:
        /*01b0*/ 	.byte	0x04, 0x36
        /*01b2*/ 	.short	(.L_733 - .L_732)
.L_732:
        /*01b4*/ 	.word	0x00000008
.L_733:


//--------------------- .nv.info._ZN18transformer_engine71_GLOBAL__N__76556b6a_38_quantize_transpose_square_blockwise_cu_108e784934block_scaled_cast_transpose_kernelILb1Ef6__half13__nv_fp8_e4m3EEvPKT1_PT2_S8_PT0_SA_mmmmmmf14CUtensorMap_stbPKf --------------------------
	.section	.nv.info._ZN18transformer_engine71_GLOBAL__N__76556b6a_38_quantize_transpose_square_blockwise_cu_108e784934block_scaled_cast_transpose_kernelILb1Ef6__half13__nv_fp8_e4m3EEvPKT1_PT2_S8_PT0_SA_mmmmmmf14CUtensorMap_stbPKf,"",@"SHT_CUDA_INFO"
	.sectionflags	@""
	.align	4


	//----- nvinfo : EIATTR_CUDA_API_VERSION
	.align		4
        /*0000*/ 	.byte	0x04, 0x37
        /*0002*/ 	.short	(.L_735 - .L_734)
.L_734:
        /*0004*/ 	.word	0x00000082


	//----- nvinfo : EIATTR_KPARAM_INFO
	.align		4
.L_735:
        /*0008*/ 	.byte	0x04, 0x17
        /*000a*/ 	.short	(.L_737 - .L_736)
.L_736:
        /*000c*/ 	.word	0x00000000
        /*0010*/ 	.short	0x000e
        /*0012*/ 	.short	0x00f8
        /*0014*/ 	.byte	0x00, 0xf0, 0x21, 0x00


	//----- nvinfo : EIATTR_KPARAM_INFO
	.align		4
.L_737:
        /*0018*/ 	.byte	0x04, 0x17
        /*001a*/ 	.short	(.L_739 - .L_738)
.L_738:
        /*001c*/ 	.word	0x00000000
        /*0020*/ 	.short	0x000d
        /*0022*/ 	.short	0x00f0
        /*0024*/ 	.byte	0x00, 0xf0, 0x05, 0x00


	//----- nvinfo : EIATTR_KPARAM_INFO
	.align		4
.L_739:
        /*0028*/ 	.byte	0x04, 0x17
        /*002a*/ 	.short	(.L_741 - .L_740)
.L_740:
        /*002c*/ 	.word	0x00000000
        /*0030*/ 	.short	0x000c
        /*0032*/ 	.short	0x0070
        /*0034*/ 	.byte	0x00, 0xf0, 0x01, 0x02


	//----- nvinfo : EIATTR_KPARAM_INFO
	.align		4
.L_741:
        /*0038*/ 	.byte	0x04, 0x17
        /*003a*/ 	.short	(.L_743 - .L_742)
.L_742:
        /*003c*/ 	.word	0x00000000
        /*0040*/ 	.short	0x000b
        /*0042*/ 	.short	0x0058
        /*0044*/ 	.byte	0x00, 0xf0, 0x11, 0x00


	//----- nvinfo : EIATTR_KPARAM_INFO
	.align		4
.L_743:
        /*0048*/ 	.byte	0x04, 0x17
        /*004a*/ 	.short	(.L_745 - .L_744)
.L_744:
        /*004c*/ 	.word	0x00000000
        /*0050*/ 	.short	0x000a
        /*0052*/ 	.short	0x0050
        /*0054*/ 	.byte	0x00, 0xf0, 0x21, 0x00


	//----- nvinfo : EIATTR_KPARAM_INFO
	.align		4
.L_745:
        /*0058*/ 	.byte	0x04, 0x17
        /*005a*/ 	.short	(.L_747 - .L_746)
.L_746:
        /*005c*/ 	.word	0x00000000
        /*0060*/ 	.short	0x0009
        /*0062*/ 	.short	0x0048
        /*0064*/ 	.byte	0x00, 0xf0, 0x21, 0x00


	//----- nvinfo : EIATTR_KPARAM_INFO
	.align		4
.L_747:
        /*0068*/ 	.byte	0x04, 0x17
        /*006a*/ 	.short	(.L_749 - .L_748)
.L_748:
        /*006c*/ 	.word	0x00000000
        /*0070*/ 	.short	0x0008
        /*0072*/ 	.short	0x0040
        /*0074*/ 	.byte	0x00, 0xf0, 0x21, 0x00


	//----- nvinfo : EIATTR_KPARAM_INFO
	.align		4
.L_749:
        /*0078*/ 	.byte	0x04, 0x17
        /*007a*/ 	.short	(.L_751 - .L_750)
.L_750:
        /*007c*/ 	.word	0x00000000
        /*0080*/ 	.short	0x0007
        /*0082*/ 	.short	0x0038
        /*0084*/ 	.byte	0x00, 0xf0, 0x21, 0x00


	//----- nvinfo : EIATTR_KPARAM_INFO
	.align		4
.L_751:
        /*0088*/ 	.byte	0x04, 0x17
        /*008a*/ 	.short	(.L_753 - .L_752)
.L_752:
        /*008c*/ 	.word	0x00000000
        /*0090*/ 	.short	0x0006
        /*0092*/ 	.short	0x0030
        /*0094*/ 	.byte	0x00, 0xf0, 0x21, 0x00


	//----- nvinfo : EIATTR_KPARAM_INFO
	.align		4
.L_753:
        /*0098*/ 	.byte	0x04, 0x17
        /*009a*/ 	.short	(.L_755 - .L_754)
.L_754:
        /*009c*/ 	.word	0x00000000
        /*00a0*/ 	.short	0x0005
        /*00a2*/ 	.short	0x0028
        /*00a4*/ 	.byte	0x00, 0xf0, 0x21, 0x00


	//----- nvinfo : EIATTR_KPARAM_INFO
	.align		4
.L_755:
        /*00a8*/ 	.byte	0x04, 0x17
        /*00aa*/ 	.short	(.L_757 - .L_756)
.L_756:
        /*00ac*/ 	.word	0x00000000
        /*00b0*/ 	.short	0x0004
        /*00b2*/ 	.short	0x0020
        /*00b4*/ 	.byte	0x00, 0xf0, 0x21, 0x00


	//----- nvinfo : EIATTR_KPARAM_INFO
	.align		4
.L_757:
        /*00b8*/ 	.byte	0x04, 0x17
        /*00ba*/ 	.short	(.L_759 - .L_758)
.L_758:
        /*00bc*/ 	.word	0x00000000
        /*00c0*/ 	.short	0x0003
        /*00c2*/ 	.short	0x0018
        /*00c4*/ 	.byte	0x00, 0xf0, 0x21, 0x00


	//----- nvinfo : EIATTR_KPARAM_INFO
	.align		4
.L_759:
        /*00c8*/ 	.byte	0x04, 0x17
        /*00ca*/ 	.short	(.L_761 - .L_760)
.L_760:
        /*00cc*/ 	.word	0x00000000
        /*00d0*/ 	.short	0x0002
        /*00d2*/ 	.short	0x0010
        /*00d4*/ 	.byte	0x00, 0xf0, 0x21, 0x00


	//----- nvinfo : EIATTR_KPARAM_INFO
	.align		4
.L_761:
        /*00d8*/ 	.byte	0x04, 0x17
        /*00da*/ 	.short	(.L_763 - .L_762)
.L_762:
        /*00dc*/ 	.word	0x00000000
        /*00e0*/ 	.short	0x0001
        /*00e2*/ 	.short	0x0008
        /*00e4*/ 	.byte	0x00, 0xf0, 0x21, 0x00


	//----- nvinfo : EIATTR_KPARAM_INFO
	.align		4
.L_763:
        /*00e8*/ 	.byte	0x04, 0x17
        /*00ea*/ 	.short	(.L_765 - .L_764)
.L_764:
        /*00ec*/ 	.word	0x00000000
        /*00f0*/ 	.short	0x0000
        /*00f2*/ 	.short	0x0000
        /*00f4*/ 	.byte	0x00, 0xf0, 0x21, 0x00


	//----- nvinfo : EIATTR_SPARSE_MMA_MASK
	.align		4
.L_765:
        /*00f8*/ 	.byte	0x03, 0x50
        /*00fa*/ 	.short	0x0000


	//----- nvinfo : EIATTR_MAXREG_COUNT
	.align		4
        /*00fc*/ 	.byte	0x03, 0x1b
        /*00fe*/ 	.short	0x00ff


	//----- nvinfo : EIATTR_NUM_BARRIERS
	.align		4
        /*0100*/ 	.byte	0x02, 0x4c
        /*0102*/ 	.byte	0x01
	.zero		1


	//----- nvinfo : EIATTR_MERCURY_ISA_VERSION
	.align		4
        /*0104*/ 	.byte	0x03, 0x5f
        /*0106*/ 	.short	0x0101


	//----- nvinfo : EIATTR_COOP_GROUP_MASK_REGIDS
	.align		4
        /*0108*/ 	.byte	0x04, 0x29
        /*010a*/ 	.short	(.L_767 - .L_766)


	//   ....[0]....
.L_766:
        /*010c*/ 	.word	0xffffffff


	//   ....[1]....
        /*0110*/ 	.word	0xffffffff


	//   ....[2]....
        /*0114*/ 	.word	0xffffffff


	//   ....[3]....
        /*0118*/ 	.word	0xffffffff


	//   ....[4]....
        /*011c*/ 	.word	0xffffffff


	//   ....[5]....
        /*0120*/ 	.word	0xffffffff


	//----- nvinfo : EIATTR_COOP_GROUP_INSTR_OFFSETS
	.align		4
.L_767:
        /*0124*/ 	.byte	0x04, 0x28
        /*0126*/ 	.short	(.L_769 - .L_768)


	//   ....[0]....
.L_768:
        /*0128*/ 	.word	0x00000b60


	//   ....[1]....
        /*012c*/ 	.word	0x00000b90


	//   ....[2]....
        /*0130*/ 	.word	0x00000bc0


	//   ....[3]....
        /*0134*/ 	.word	0x00000c00


	//   ....[4]....
        /*0138*/ 	.word	0x00000c20


	//   ....[5]....
        /*013c*/ 	.word	0x00000c40


	//----- nvinfo : EIATTR_EXIT_INSTR_OFFSETS
	.align		4
.L_769:
        /*0140*/ 	.byte	0x04, 0x1c
        /*0142*/ 	.short	(.L_771 - .L_770)


	//   ....[0]....
.L_770:
        /*0144*/ 	.word	0x00000090


	//   ....[1]....
        /*0148*/ 	.word	0x00002f20


	//   ....[2]....
        /*014c*/ 	.word	0x00002fd0


	//----- nvinfo : EIATTR_MAX_THREADS
	.align		4
.L_771:
        /*0150*/ 	.byte	0x04, 0x05
        /*0152*/ 	.short	(.L_773 - .L_772)
.L_772:
        /*0154*/ 	.word	0x00000100
        /*0158*/ 	.word	0x00000001
        /*015c*/ 	.word	0x00000001


	//----- nvinfo : EIATTR_CRS_STACK_SIZE
	.align		4
.L_773:
        /*0160*/ 	.byte	0x04, 0x1e
        /*0162*/ 	.short	(.L_775 - .L_774)
.L_774:
        /*0164*/ 	.word	0x00000000


	//----- nvinfo : EIATTR_CBANK_PARAM_SIZE
	.align		4
.L_775:
        /*0168*/ 	.byte	0x03, 0x19
        /*016a*/ 	.short	0x0100


	//----- nvinfo : EIATTR_PARAM_CBANK
	.align		4
        /*016c*/ 	.byte	0x04, 0x0a
        /*016e*/ 	.short	(.L_777 - .L_776)
	.align		4
.L_776:
        /*0170*/ 	.word	index@(.nv.constant0._ZN18transformer_engine71_GLOBAL__N__76556b6a_38_quantize_transpose_square_blockwise_cu_108e784934block_scaled_cast_transpose_kernelILb1Ef6__half13__nv_fp8_e4m3EEvPKT1_PT2_S8_PT0_SA_mmmmmmf14CUtensorMap_stbPKf)
        /*0174*/ 	.short	0x0210
        /*0176*/ 	.short	0x0100


	//----- nvinfo : EIATTR_SW_WAR
	.align		4
.L_777:
        /*0178*/ 	.byte	0x04, 0x36
        /*017a*/ 	.short	(.L_779 - .L_778)
.L_778:
        /*017c*/ 	.word	0x00000008
.L_779:


//--------------------- .nv.info._ZN18transformer_engine71_GLOBAL__N__76556b6a_38_quantize_transpose_square_blockwise_cu_108e784945block_scaled_cast_transpose_kernel_notalignedILb0Ef6__half13__nv_fp8_e5m2EEvPKT1_PT2_S8_PT0_SA_mmmmmmfbPKf --------------------------
	.section	.nv.info._ZN18transformer_engine71_GLOBAL__N__76556b6a_38_quantize_transpose_square_blockwise_cu_108e784945block_scaled_cast_transpose_kernel_notalignedILb0Ef6__half13__nv_fp8_e5m2EEvPKT1_PT2_S8_PT0_SA_mmmmmmfbPKf,"",@"SHT_CUDA_INFO"
	.sectionflags	@""
	.align	4


	//----- nvinfo : EIATTR_CUDA_API_VERSION
	.align		4
        /*0000*/ 	.byte	0x04, 0x37
        /*0002*/ 	.short	(.L_781 - .L_780)
.L_780:
        /*0004*/ 	.word	0x00000082


	//----- nvinfo : EIATTR_KPARAM_INFO
	.align		4
.L_781:
        /*0008*/ 	.byte	0x04, 0x17
        /*000a*/ 	.short	(.L_783 - .L_782)
.L_782:
        /*000c*/ 	.word	0x00000000
        /*0010*/ 	.short	0x000d
        /*0012*/ 	.short	0x0060
        /*0014*/ 	.byte	0x00, 0xf0, 0x21, 0x00


	//----- nvinfo : EIATTR_KPARAM_INFO
	.align		4
.L_783:
        /*0018*/ 	.byte	0x04, 0x17
        /*001a*/ 	.short	(.L_785 - .L_784)
.L_784:
        /*001c*/ 	.word	0x00000000
        /*0020*/ 	.short	0x000c
        /*0022*/ 	.short	0x005c
        /*0024*/ 	.byte	0x00, 0xf0, 0x05, 0x00


	//----- nvinfo : EIATTR_KPARAM_INFO
	.align		4
.L_785:
        /*0028*/ 	.byte	0x04, 0x17
        /*002a*/ 	.short	(.L_787 - .L_786)
.L_786:
        /*002c*/ 	.word	0x00000000
        /*0030*/ 	.short	0x000b
        /*0032*/ 	.short	0x0058
        /*0034*/ 	.byte	0x00, 0xf0, 0x11, 0x00


	//----- nvinfo : EIATTR_KPARAM_INFO
	.align		4
.L_787:
        /*0038*/ 	.byte	0x04, 0x17
        /*003a*/ 	.short	(.L_789 - .L_788)
.L_788:
        /*003c*/ 	.word	0x00000000
        /*0040*/ 	.short	0x000a
        /*0042*/ 	.short	0x0050
        /*0044*/ 	.byte	0x00, 0xf0, 0x21, 0x00


	//----- nvinfo : EIATTR_KPARAM_INFO
	.align		4
.L_789:
        /*0048*/ 	.byte	0x04, 0x17
        /*004a*/ 	.short	(.L_791 - .L_790)
.L_790:
        /*004c*/ 	.word	0x00000000
        /*0050*/ 	.short	0x0009
        /*0052*/ 	.short	0x0048
        /*0054*/ 	.byte	0x00, 0xf0, 0x21, 0x00


	//----- nvinfo : EIATTR_KPARAM_INFO
	.align		4
.L_791:
        /*0058*/ 	.byte	0x04, 0x17
        /*005a*/ 	.short	(.L_793 - .L_792)
.L_792:
        /*005c*/ 	.word	0x00000000
        /*0060*/ 	.short	0x0008
        /*0062*/ 	.short	0x0040
        /*0064*/ 	.byte	0x00, 0xf0, 0x21, 0x00


	//----- nvinfo : EIATTR_KPARAM_INFO
	.align		4
.L_793:
        /*0068*/ 	.byte	0x04, 0x17
        /*006a*/ 	.short	(.L_795 - .L_794)
.L_794:
        /*006c*/ 	.word	0x00000000
        /*0070*/ 	.short	0x0007
        /*0072*/ 	.short	0x0038
        /*0074*/ 	.byte	0x00, 0xf0, 0x21, 0x00


	//----- nvinfo : EIATTR_KPARAM_INFO
	.align		4
.L_795:
        /*0078*/ 	.byte	0x04, 0x17
        /*007a*/ 	.short	(.L_797 - .L_796)
.L_796:
        /*007c*/ 	.word	0x00000000
        /*0080*/ 	.short	0x0006
        /*0082*/ 	.short	0x0030
        /*0084*/ 	.byte	0x00, 0xf0, 0x21, 0x00


	//----- nvinfo : EIATTR_KPARAM_INFO
	.align		4
.L_797:
        /*0088*/ 	.byte	0x04, 0x17
        /*008a*/ 	.short	(.L_799 - .L_798)
.L_798:
        /*008c*/ 	.word	0x00000000
        /*0090*/ 	.short	0x0005
        /*0092*/ 	.short	0x0028
        /*0094*/ 	.byte	0x00, 0xf0, 0x21, 0x00


	//----- nvinfo : EIATTR_KPARAM_INFO
	.align		4
.L_799:
        /*0098*/ 	.byte	0x04, 0x17
        /*009a*/ 	.short	(.L_801 - .L_800)
.L_800:
        /*009c*/ 	.word	0x00000000
        /*00a0*/ 	.short	0x0004
        /*00a2*/ 	.short	0x0020
        /*00a4*/ 	.byte	0x00, 0xf0, 0x21, 0x00


	//----- nvinfo : EIATTR_KPARAM_INFO
	.align		4
.L_801:
        /*00a8*/ 	.byte	0x04, 0x17
        /*00aa*/ 	.short	(.L_803 - .L_802)
.L_802:
        /*00ac*/ 	.word	0x00000000
        /*00b0*/ 	.short	0x0003
        /*00b2*/ 	.short	0x0018
        /*00b4*/ 	.byte	0x00, 0xf0, 0x21, 0x00


	//----- nvinfo : EIATTR_KPARAM_INFO
	.align		4
.L_803:
        /*00b8*/ 	.byte	0x04, 0x17
        /*00ba*/ 	.short	(.L_805 - .L_804)
.L_804:
        /*00bc*/ 	.word	0x00000000
        /*00c0*/ 	.short	0x0002
        /*00c2*/ 	.short	0x0010
        /*00c4*/ 	.byte	0x00, 0xf0, 0x21, 0x00


	//----- nvinfo : EIATTR_KPARAM_INFO
	.align		4
.L_805:
        /*00c8*/ 	.byte	0x04, 0x17
        /*00ca*/ 	.short	(.L_807 - .L_806)
.L_806:
        /*00cc*/ 	.word	0x00000000
        /*00d0*/ 	.short	0x0001
        /*00d2*/ 	.short	0x0008
        /*00d4*/ 	.byte	0x00, 0xf0, 0x21, 0x00


	//----- nvinfo : EIATTR_KPARAM_INFO
	.align		4
.L_807:
        /*00d8*/ 	.byte	0x04, 0x17
        /*00da*/ 	.short	(.L_809 - .L_808)
.L_808:
        /*00dc*/ 	.word	0x00000000
        /*00e0*/ 	.short	0x0000
        /*00e2*/ 	.short	0x0000
        /*00e4*/ 	.byte	0x00, 0xf0, 0x21, 0x00


	//----- nvinfo : EIATTR_SPARSE_MMA_MASK
	.align		4
.L_809:
        /*00e8*/ 	.byte	0x03, 0x50
        /*00ea*/ 	.short	0x0000


	//----- nvinfo : EIATTR_MAXREG_COUNT
	.align		4
        /*00ec*/ 	.byte	0x03, 0x1b
        /*00ee*/ 	.short	0x00ff


	//----- nvinfo : EIATTR_NUM_BARRIERS
	.align		4
        /*00f0*/ 	.byte	0x02, 0x4c
        /*00f2*/ 	.byte	0x01
	.zero		1


	//----- nvinfo : EIATTR_MERCURY_ISA_VERSION
	.align		4
        /*00f4*/ 	.byte	0x03, 0x5f
        /*00f6*/ 	.short	0x0101


	//----- nvinfo : EIATTR_COOP_GROUP_MASK_REGIDS
	.align		4
        /*00f8*/ 	.byte	0x04, 0x29
        /*00fa*/ 	.short	(.L_811 - .L_810)


	//   ....[0]....
.L_810:
        /*00fc*/ 	.word	0xffffffff


	//   ....[1]....
        /*0100*/ 	.word	0xffffffff


	//   ....[2]....
        /*0104*/ 	.word	0xffffffff


	//   ....[3]....
        /*0108*/ 	.word	0xffffffff


	//   ....[4]....
        /*010c*/ 	.word	0xffffffff


	//   ....[5]....
        /*0110*/ 	.word	0xffffffff


	//----- nvinfo : EIATTR_COOP_GROUP_INSTR_OFFSETS
	.align		4
.L_811:
        /*0114*/ 	.byte	0x04, 0x28
        /*0116*/ 	.short	(.L_813 - .L_812)


	//   ....[0]....
.L_812:
        /*0118*/ 	.word	0x00002d70


	//   ....[1]....
        /*011c*/ 	.word	0x00002de0


	//   ....[2]....
        /*0120*/ 	.word	0x00002e40


	//   ....[3]....
        /*0124*/ 	.word	0x00002e80


	//   ....[4]....
        /*0128*/ 	.word	0x00002ea0


	//   ....[5]....
        /*012c*/ 	.word	0x00002ec0


	//----- nvinfo : EIATTR_EXIT_INSTR_OFFSETS
	.align		4
.L_813:
        /*0130*/ 	.byte	0x04, 0x1c
        /*0132*/ 	.short	(.L_815 - .L_814)


	//   ....[0]....
.L_814:
        /*0134*/ 	.word	0x00000090


	//   ....[1]....
        /*0138*/ 	.word	0x000033f0


	//   ....[2]....
        /*013c*/ 	.word	0x00004f40


	//   ....[3]....
        /*0140*/ 	.word	0x00005520


	//   ....[4]....
        /*0144*/ 	.word	0x00005820


	//   ....[5]....
        /*0148*/ 	.word	0x00005840


	//----- nvinfo : EIATTR_MAX_THREADS
	.align		4
.L_815:
        /*014c*/ 	.byte	0x04, 0x05
        /*014e*/ 	.short	(.L_817 - .L_816)
.L_816:
        /*0150*/ 	.word	0x00000100
        /*0154*/ 	.word	0x00000001
        /*0158*/ 	.word	0x00000001


	//----- nvinfo : EIATTR_CRS_STACK_SIZE
	.align		4
.L_817:
        /*015c*/ 	.byte	0x04, 0x1e
        /*015e*/ 	.short	(.L_819 - .L_818)
.L_818:
        /*0160*/ 	.word	0x00000000


	//----- nvinfo : EIATTR_CBANK_PARAM_SIZE
	.align		4
.L_819:
        /*0164*/ 	.byte	0x03, 0x19
        /*0166*/ 	.short	0x0068


	//----- nvinfo : EIATTR_PARAM_CBANK
	.align		4
        /*0168*/ 	.byte	0x04, 0x0a
        /*016a*/ 	.short	(.L_821 - .L_820)
	.align		4
.L_820:
        /*016c*/ 	.word	index@(.nv.constant0._ZN18transformer_engine71_GLOBAL__N__76556b6a_38_quantize_transpose_square_blockwise_cu_108e784945block_scaled_cast_transpose_kernel_notalignedILb0Ef6__half13__nv_fp8_e5m2EEvPKT1_PT2_S8_PT0_SA_mmmmmmfbPKf)
        /*0170*/ 	.short	0x0210
        /*0172*/ 	.short	0x0068


	//----- nvinfo : EIATTR_SW_WAR
	.align		4
.L_821:
        /*0174*/ 	.byte	0x04, 0x36
        /*0176*/ 	.short	(.L_823 - .L_822)
.L_822:
        /*0178*/ 	.word	0x00000008
.L_823:


//--------------------- .nv.info._ZN18transformer_engine71_GLOBAL__N__76556b6a_38_quantize_transpose_square_blockwise_cu_108e784934block_scaled_cast_transpose_kernelILb0Ef6__half13__nv_fp8_e5m2EEvPKT1_PT2_S8_PT0_SA_mmmmmmf14CUtensorMap_stbPKf --------------------------
	.section	.nv.info._ZN18transformer_engine71_GLOBAL__N__76556b6a_38_quantize_transpose_square_blockwise_cu_108e784934block_scaled_cast_transpose_kernelILb0Ef6__half13__nv_fp8_e5m2EEvPKT1_PT2_S8_PT0_SA_mmmmmmf14CUtensorMap_stbPKf,"",@"SHT_CUDA_INFO"
	.sectionflags	@""
	.align	4


	//----- nvinfo : EIATTR_CUDA_API_VERSION
	.align		4
        /*0000*/ 	.byte	0x04, 0x37
        /*0002*/ 	.short	(.L_825 - .L_824)
.L_824:
        /*0004*/ 	.word	0x00000082


	//----- nvinfo : EIATTR_KPARAM_INFO
	.align		4
.L_825:
        /*0008*/ 	.byte	0x04, 0x17
        /*000a*/ 	.short	(.L_827 - .L_826)
.L_826:
        /*000c*/ 	.word	0x00000000
        /*0010*/ 	.short	0x000e
        /*0012*/ 	.short	0x00f8
        /*0014*/ 	.byte	0x00, 0xf0, 0x21, 0x00


	//----- nvinfo : EIATTR_KPARAM_INFO
	.align		4
.L_827:
        /*0018*/ 	.byte	0x04, 0x17
        /*001a*/ 	.short	(.L_829 - .L_828)
.L_828:
        /*001c*/ 	.word	0x00000000
        /*0020*/ 	.short	0x000d
        /*0022*/ 	.short	0x00f0
        /*0024*/ 	.byte	0x00, 0xf0, 0x05, 0x00


	//----- nvinfo : EIATTR_KPARAM_INFO
	.align		4
.L_829:
        /*0028*/ 	.byte	0x04, 0x17
        /*002a*/ 	.short	(.L_831 - .L_830)
.L_830:
        /*002c*/ 	.word	0x00000000
        /*0030*/ 	.short	0x000c
        /*0032*/ 	.short	0x0070
        /*0034*/ 	.byte	0x00, 0xf0, 0x01, 0x02


	//----- nvinfo : EIATTR_KPARAM_INFO
	.align		4
.L_831:
        /*0038*/ 	.byte	0x04, 0x17
        /*003a*/ 	.short	(.L_833 - .L_832)
.L_832:
        /*003c*/ 	.word	0x00000000
        /*0040*/ 	.short	0x000b
        /*0042*/ 	.short	0x0058
        /*0044*/ 	.byte	0x00, 0xf0, 0x11, 0x00


	//----- nvinfo : EIATTR_KPARAM_INFO
	.align		4
.L_833:
        /*0048*/ 	.byte	0x04, 0x17
        /*004a*/ 	.short	(.L_835 - .L_834)
.L_834:
        /*004c*/ 	.word	0x00000000
        /*0050*/ 	.short	0x000a
        /*0052*/ 	.short	0x0050
        /*0054*/ 	.byte	0x00, 0xf0, 0x21, 0x00


	//----- nvinfo : EIATTR_KPARAM_INFO
	.align		4
.L_835:
        /*0058*/ 	.byte	0x04, 0x17
        /*005a*/ 	.short	(.L_837 - .L_836)
.L_836:
        /*005c*/ 	.word	0x00000000
        /*0060*/ 	.short	0x0009
        /*0062*/ 	.short	0x0048
        /*0064*/ 	.byte	0x00, 0xf0, 0x21, 0x00


	//----- nvinfo : EIATTR_KPARAM_INFO
	.align		4
.L_837:
        /*0068*/ 	.byte	0x04, 0x17
        /*006a*/ 	.short	(.L_839 - .L_838)
.L_838:
        /*006c*/ 	.word	0x00000000
        /*0070*/ 	.short	0x0008
        /*0072*/ 	.short	0x0040
        /*0074*/ 	.byte	0x00, 0xf0, 0x21, 0x00


	//----- nvinfo : EIATTR_KPARAM_INFO
	.align		4
.L_839:
        /*0078*/ 	.byte	0x04, 0x17
        /*007a*/ 	.short	(.L_841 - .L_840)
.L_840:
        /*007c*/ 	.word	0x00000000
        /*0080*/ 	.short	0x0007
        /*0082*/ 	.short	0x0038
        /*0084*/ 	.byte	0x00, 0xf0, 0x21, 0x00


	//----- nvinfo : EIATTR_KPARAM_INFO
	.align		4
.L_841:
        /*0088*/ 	.byte	0x04, 0x17
        /*008a*/ 	.short	(.L_843 - .L_842)
.L_842:
        /*008c*/ 	.word	0x00000000
        /*0090*/ 	.short	0x0006
        /*0092*/ 	.short	0x0030
        /*0094*/ 	.byte	0x00, 0xf0, 0x21, 0x00


	//----- nvinfo : EIATTR_KPARAM_INFO
	.align		4
.L_843:
        /*0098*/ 	.byte	0x04, 0x17
        /*009a*/ 	.short	(.L_845 - .L_844)
.L_844:
        /*009c*/ 	.word	0x00000000
        /*00a0*/ 	.short	0x0005
        /*00a2*/ 	.short	0x0028
        /*00a4*/ 	.byte	0x00, 0xf0, 0x21, 0x00


	//----- nvinfo : EIATTR_KPARAM_INFO
	.align		4
.L_845:
        /*00a8*/ 	.byte	0x04, 0x17
        /*00aa*/ 	.short	(.L_847 - .L_846)
.L_846:
        /*00ac*/ 	.word	0x00000000
        /*00b0*/ 	.short	0x0004
        /*00b2*/ 	.short	0x0020
        /*00b4*/ 	.byte	0x00, 0xf0, 0x21, 0x00


	//----- nvinfo : EIATTR_KPARAM_INFO
	.align		4
.L_847:
        /*00b8*/ 	.byte	0x04, 0x17
        /*00ba*/ 	.short	(.L_849 - .L_848)
.L_848:
        /*00bc*/ 	.word	0x00000000
        /*00c0*/ 	.short	0x0003
        /*00c2*/ 	.short	0x0018
        /*00c4*/ 	.byte	0x00, 0xf0, 0x21, 0x00


	//----- nvinfo : EIATTR_KPARAM_INFO
	.align		4
.L_849:
        /*00c8*/ 	.byte	0x04, 0x17
        /*00ca*/ 	.short	(.L_851 - .L_850)
.L_850:
        /*00cc*/ 	.word	0x00000000
        /*00d0*/ 	.short	0x0002
        /*00d2*/ 	.short	0x0010
        /*00d4*/ 	.byte	0x00, 0xf0, 0x21, 0x00


	//----- nvinfo : EIATTR_KPARAM_INFO
	.align		4
.L_851:
        /*00d8*/ 	.byte	0x04, 0x17
        /*00da*/ 	.short	(.L_853 - .L_852)
.L_852:
        /*00dc*/ 	.word	0x00000000
        /*00e0*/ 	.short	0x0001
        /*00e2*/ 	.short	0x0008
        /*00e4*/ 	.byte	0x00, 0xf0, 0x21, 0x00


	//----- nvinfo : EIATTR_KPARAM_INFO
	.align		4
.L_853:
        /*00e8*/ 	.byte	0x04, 0x17
        /*00ea*/ 	.short	(.L_855 - .L_854)
.L_854:
        /*00ec*/ 	.word	0x00000000
        /*00f0*/ 	.short	0x0000
        /*00f2*/ 	.short	0x0000
        /*00f4*/ 	.byte	0x00, 0xf0, 0x21, 0x00


	//----- nvinfo : EIATTR_SPARSE_MMA_MASK
	.align		4
.L_855:
        /*00f8*/ 	.byte	0x03, 0x50
        /*00fa*/ 	.short	0x0000


	//----- nvinfo : EIATTR_MAXREG_COUNT
	.align		4
        /*00fc*/ 	.byte	0x03, 0x1b
        /*00fe*/ 	.short	0x00ff


	//----- nvinfo : EIATTR_NUM_BARRIERS
	.align		4
        /*0100*/ 	.byte	0x02, 0x4c
        /*0102*/ 	.byte	0x01
	.zero		1


	//----- nvinfo : EIATTR_MERCURY_ISA_VERSION
	.align		4
        /*0104*/ 	.byte	0x03, 0x5f
        /*0106*/ 	.short	0x0101


	//----- nvinfo : EIATTR_COOP_GROUP_MASK_REGIDS
	.align		4
        /*0108*/ 	.byte	0x04, 0x29
        /*010a*/ 	.short	(.L_857 - .L_856)


	//   ....[0]....
.L_856:
        /*010c*/ 	.word	0xffffffff


	//   ....[1]....
        /*0110*/ 	.word	0xffffffff


	//   ....[2]....
        /*0114*/ 	.word	0xffffffff


	//   ....[3]....
        /*0118*/ 	.word	0xffffffff


	//   ....[4]....
        /*011c*/ 	.word	0xffffffff


	//   ....[5]....
        /*0120*/ 	.word	0xffffffff


	//----- nvinfo : EIATTR_COOP_GROUP_INSTR_OFFSETS
	.align		4
.L_857:
        /*0124*/ 	.byte	0x04, 0x28
        /*0126*/ 	.short	(.L_859 - .L_858)


	//   ....[0]....
.L_858:
        /*0128*/ 	.word	0x00000b30


	//   ....[1]....
        /*012c*/ 	.word	0x00000b60


	//   ....[2]....
        /*0130*/ 	.word	0x00000bb0


	//   ....[3]....
        /*0134*/ 	.word	0x00000bf0


	//   ....[4]....
        /*0138*/ 	.word	0x00000c10


	//   ....[5]....
        /*013c*/ 	.word	0x00000c30


	//----- nvinfo : EIATTR_EXIT_INSTR_OFFSETS
	.align		4
.L_859:
        /*0140*/ 	.byte	0x04, 0x1c
        /*0142*/ 	.short	(.L_861 - .L_860)


	//   ....[0]....
.L_860:
        /*0144*/ 	.word	0x00000090


	//   ....[1]....
        /*0148*/ 	.word	0x00002750


	//----- nvinfo : EIATTR_MAX_THREADS
	.align		4
.L_861:
        /*014c*/ 	.byte	0x04, 0x05
        /*014e*/ 	.short	(.L_863 - .L_862)
.L_862:
        /*0150*/ 	.word	0x00000100
        /*0154*/ 	.word	0x00000001
        /*0158*/ 	.word	0x00000001


	//----- nvinfo : EIATTR_CRS_STACK_SIZE
	.align		4
.L_863:
        /*015c*/ 	.byte	0x04, 0x1e
        /*015e*/ 	.short	(.L_865 - .L_864)
.L_864:
        /*0160*/ 	.word	0x00000000


	//----- nvinfo : EIATTR_CBANK_PARAM_SIZE
	.align		4
.L_865:
        /*0164*/ 	.byte	0x03, 0x19
        /*0166*/ 	.short	0x0100


	//----- nvinfo : EIATTR_PARAM_CBANK
	.align		4
        /*0168*/ 	.byte	0x04, 0x0a
        /*016a*/ 	.short	(.L_867 - .L_866)
	.align		4
.L_866:
        /*016c*/ 	.word	index@(.nv.constant0._ZN18transformer_engine71_GLOBAL__N__76556b6a_38_quantize_transpose_square_blockwise_cu_108e784934block_scaled_cast_transpose_kernelILb0Ef6__half13__nv_fp8_e5m2EEvPKT1_PT2_S8_PT0_SA_mmmmmmf14CUtensorMap_stbPKf)
        /*0170*/ 	.short	0x0210
        /*0172*/ 	.short	0x0100


	//----- nvinfo : EIATTR_SW_WAR
	.align		4
.L_867:
        /*0174*/ 	.byte	0x04, 0x36
        /*0176*/ 	.short	(.L_869 - .L_868)
.L_868:
        /*0178*/ 	.word	0x00000008
.L_869:


//--------------------- .nv.info._ZN18transformer_engine71_GLOBAL__N__76556b6a_38_quantize_transpose_square_blockwise_cu_108e784945block_scaled_cast_transpose_kernel_notalignedILb1Ef6__half13__nv_fp8_e5m2EEvPKT1_PT2_S8_PT0_SA_mmmmmmfbPKf --------------------------
	.section	.nv.info._ZN18transformer_engine71_GLOBAL__N__76556b6a_38_quantize_transpose_square_blockwise_cu_108e784945block_scaled_cast_transpose_kernel_notalignedILb1Ef6__half13__nv_fp8_e5m2EEvPKT1_PT2_S8_PT0_SA_mmmmmmfbPKf,"",@"SHT_CUDA_INFO"
	.sectionflags	@""
	.align	4


	//----- nvinfo : EIATTR_CUDA_API_VERSION
	.align		4
        /*0000*/ 	.byte	0x04, 0x37
        /*0002*/ 	.short	(.L_871 - .L_870)
.L_870:
        /*0004*/ 	.word	0x00000082


	//----- nvinfo : EIATTR_KPARAM_INFO
	.align		4
.L_871:
        /*0008*/ 	.byte	0x04, 0x17
        /*000a*/ 	.short	(.L_873 - .L_872)
.L_872:
        /*000c*/ 	.word	0x00000000
        /*0010*/ 	.short	0x000d
        /*0012*/ 	.short	0x0060
        /*0014*/ 	.byte	0x00, 0xf0, 0x21, 0x00


	//----- nvinfo : EIATTR_KPARAM_INFO
	.align		4
.L_873:
        /*0018*/ 	.byte	0x04, 0x17
        /*001a*/ 	.short	(.L_875 - .L_874)
.L_874:
        /*001c*/ 	.word	0x00000000
        /*0020*/ 	.short	0x000c
        /*0022*/ 	.short	0x005c
        /*0024*/ 	.byte	0x00, 0xf0, 0x05, 0x00


	//----- nvinfo : EIATTR_KPARAM_INFO
	.align		4
.L_875:
        /*0028*/ 	.byte	0x04, 0x17
        /*002a*/ 	.short	(.L_877 - .L_876)
.L_876:
        /*002c*/ 	.word	0x00000000
        /*0030*/ 	.short	0x000b
        /*0032*/ 	.short	0x0058
        /*0034*/ 	.byte	0x00, 0xf0, 0x11, 0x00


	//----- nvinfo : EIATTR_KPARAM_INFO
	.align		4
.L_877:
        /*0038*/ 	.byte	0x04, 0x17
        /*003a*/ 	.short	(.L_879 - .L_878)
.L_878:
        /*003c*/ 	.word	0x00000000
        /*0040*/ 	.short	0x000a
        /*0042*/ 	.short	0x0050
        /*0044*/ 	.byte	0x00, 0xf0, 0x21, 0x00


	//----- nvinfo : EIATTR_KPARAM_INFO
	.align		4
.L_879:
        /*0048*/ 	.byte	0x04, 0x17
        /*004a*/ 	.short	(.L_881 - .L_880)
.L_880:
        /*004c*/ 	.word	0x00000000
        /*0050*/ 	.short	0x0009
        /*0052*/ 	.short	0x0048
        /*0054*/ 	.byte	0x00, 0xf0, 0x21, 0x00


	//----- nvinfo : EIATTR_KPARAM_INFO
	.align		4
.L_881:
        /*0058*/ 	.byte	0x04, 0x17
        /*005a*/ 	.short	(.L_883 - .L_882)
.L_882:
        /*005c*/ 	.word	0x00000000
        /*0060*/ 	.short	0x0008
        /*0062*/ 	.short	0x0040
        /*0064*/ 	.byte	0x00, 0xf0, 0x21, 0x00


	//----- nvinfo : EIATTR_KPARAM_INFO
	.align		4
.L_883:
        /*0068*/ 	.byte	0x04, 0x17
        /*006a*/ 	.short	(.L_885 - .L_884)
.L_884:
        /*006c*/ 	.word	0x00000000
        /*0070*/ 	.short	0x0007
        /*0072*/ 	.short	0x0038
        /*0074*/ 	.byte	0x00, 0xf0, 0x21, 0x00


	//----- nvinfo : EIATTR_KPARAM_INFO
	.align		4
.L_885:
        /*0078*/ 	.byte	0x04, 0x17
        /*007a*/ 	.short	(.L_887 - .L_886)
.L_886:
        /*007c*/ 	.word	0x00000000
        /*0080*/ 	.short	0x0006
        /*0082*/ 	.short	0x0030
        /*0084*/ 	.byte	0x00, 0xf0, 0x21, 0x00


	//----- nvinfo : EIATTR_KPARAM_INFO
	.align		4
.L_887:
        /*0088*/ 	.byte	0x04, 0x17
        /*008a*/ 	.short	(.L_889 - .L_888)
.L_888:
        /*008c*/ 	.word	0x00000000
        /*0090*/ 	.short	0x0005
        /*0092*/ 	.short	0x0028
        /*0094*/ 	.byte	0x00, 0xf0, 0x21, 0x00


	//----- nvinfo : EIATTR_KPARAM_INFO
	.align		4
.L_889:
        /*0098*/ 	.byte	0x04, 0x17
        /*009a*/ 	.short	(.L_891 - .L_890)
.L_890:
        /*009c*/ 	.word	0x00000000
        /*00a0*/ 	.short	0x0004
        /*00a2*/ 	.short	0x0020
        /*00a4*/ 	.byte	0x00, 0xf0, 0x21, 0x00


	//----- nvinfo : EIATTR_KPARAM_INFO
	.align		4
.L_891:
        /*00a8*/ 	.byte	0x04, 0x17
        /*00aa*/ 	.short	(.L_893 - .L_892)
.L_892:
        /*00ac*/ 	.word	0x00000000
        /*00b0*/ 	.short	0x0003
        /*00b2*/ 	.short	0x0018
        /*00b4*/ 	.byte	0x00, 0xf0, 0x21, 0x00


	//----- nvinfo : EIATTR_KPARAM_INFO
	.align		4
.L_893:
        /*00b8*/ 	.byte	0x04, 0x17
        /*00ba*/ 	.short	(.L_895 - .L_894)
.L_894:
        /*00bc*/ 	.word	0x00000000
        /*00c0*/ 	.short	0x0002
        /*00c2*/ 	.short	0x0010
        /*00c4*/ 	.byte	0x00, 0xf0, 0x21, 0x00


	//----- nvinfo : EIATTR_KPARAM_INFO
	.align		4
.L_895:
        /*00c8*/ 	.byte	0x04, 0x17
        /*00ca*/ 	.short	(.L_897 - .L_896)
.L_896:
        /*00cc*/ 	.word	0x00000000
        /*00d0*/ 	.short	0x0001
        /*00d2*/ 	.short	0x0008
        /*00d4*/ 	.byte	0x00, 0xf0, 0x21, 0x00


	//----- nvinfo : EIATTR_KPARAM_INFO
	.align		4
.L_897:
        /*00d8*/ 	.byte	0x04, 0x17
        /*00da*/ 	.short	(.L_899 - .L_898)
.L_898:
        /*00dc*/ 	.word	0x00000000
        /*00e0*/ 	.short	0x0000
        /*00e2*/ 	.short	0x0000
        /*00e4*/ 	.byte	0x00, 0xf0, 0x21, 0x00


	//----- nvinfo : EIATTR_SPARSE_MMA_MASK
	.align		4
.L_899:
        /*00e8*/ 	.byte	0x03, 0x50
        /*00ea*/ 	.short	0x0000


	//----- nvinfo : EIATTR_MAXREG_COUNT
	.align		4
        /*00ec*/ 	.byte	0x03, 0x1b
        /*00ee*/ 	.short	0x00ff


	//----- nvinfo : EIATTR_NUM_BARRIERS
	.align		4
        /*00f0*/ 	.byte	0x02, 0x4c
        /*00f2*/ 	.byte	0x01
	.zero		1


	//----- nvinfo : EIATTR_MERCURY_ISA_VERSION
	.align		4
        /*00f4*/ 	.byte	0x03, 0x5f
        /*00f6*/ 	.short	0x0101


	//----- nvinfo : EIATTR_COOP_GROUP_MASK_REGIDS
	.align		4
        /*00f8*/ 	.byte	0x04, 0x29
        /*00fa*/ 	.short	(.L_901 - .L_900)


	//   ....[0]....
.L_900:
        /*00fc*/ 	.word	0xffffffff


	//   ....[1]....
        /*0100*/ 	.word	0xffffffff


	//   ....[2]....
        /*0104*/ 	.word	0xffffffff


	//   ....[3]....
        /*0108*/ 	.word	0xffffffff


	//   ....[4]....
        /*010c*/ 	.word	0xffffffff


	//   ....[5]....
        /*0110*/ 	.word	0xffffffff


	//----- nvinfo : EIATTR_COOP_GROUP_INSTR_OFFSETS
	.align		4
.L_901:
        /*0114*/ 	.byte	0x04, 0x28
        /*0116*/ 	.short	(.L_903 - .L_902)


	//   ....[0]....
.L_902:
        /*0118*/ 	.word	0x00002d40


	//   ....[1]....
        /*011c*/ 	.word	0x00002db0


	//   ....[2]....
        /*0120*/ 	.word	0x00002df0


	//   ....[3]....
        /*0124*/ 	.word	0x00002e30


	//   ....[4]....
        /*0128*/ 	.word	0x00002e70


	//   ....[5]....
        /*012c*/ 	.word	0x00002e90


	//----- nvinfo : EIATTR_EXIT_INSTR_OFFSETS
	.align		4
.L_903:
        /*0130*/ 	.byte	0x04, 0x1c
        /*0132*/ 	.short	(.L_905 - .L_904)


	//   ....[0]....
.L_904:
        /*0134*/ 	.word	0x00000090


	//   ....[1]....
        /*0138*/ 	.word	0x000034e0


	//   ....[2]....
        /*013c*/ 	.word	0x000064b0


	//   ....[3]....
        /*0140*/ 	.word	0x000066c0


	//   ....[4]....
        /*0144*/ 	.word	0x000067e0


	//   ....[5]....
        /*0148*/ 	.word	0x00006900


	//   ....[6]....
        /*014c*/ 	.word	0x00006a20


	//   ....[7]....
        /*0150*/ 	.word	0x00006b40


	//   ....[8]....
        /*0154*/ 	.word	0x00006c60


	//   ....[9]....
        /*0158*/ 	.word	0x00006d80


	//   ....[10]....
        /*015c*/ 	.word	0x00006ea0


	//   ....[11]....
        /*0160*/ 	.word	0x00006fc0


	//   ....[12]....
        /*0164*/ 	.word	0x000070e0


	//   ....[13]....
        /*0168*/ 	.word	0x00007200


	//   ....[14]....
        /*016c*/ 	.word	0x00007320


	//   ....[15]....
        /*0170*/ 	.word	0x00007440


	//   ....[16]....
        /*0174*/ 	.word	0x00007560


	//   ....[17]....
        /*0178*/ 	.word	0x00007680


	//   ....[18]....
        /*017c*/ 	.word	0x000076e0


	//   ....[19]....
        /*0180*/ 	.word	0x00007740


	//   ....[20]....
        /*0184*/ 	.word	0x00007770


	//----- nvinfo : EIATTR_MAX_THREADS
	.align		4
.L_905:
        /*0188*/ 	.byte	0x04, 0x05
        /*018a*/ 	.short	(.L_907 - .L_906)
.L_906:
        /*018c*/ 	.word	0x00000100
        /*0190*/ 	.word	0x00000001
        /*0194*/ 	.word	0x00000001


	//----- nvinfo : EIATTR_CRS_STACK_SIZE
	.align		4
.L_907:
        /*0198*/ 	.byte	0x04, 0x1e
        /*019a*/ 	.short	(.L_909 - .L_908)
.L_908:
        /*019c*/ 	.word	0x00000000


	//----- nvinfo : EIATTR_CBANK_PARAM_SIZE
	.align		4
.L_909:
        /*01a0*/ 	.byte	0x03, 0x19
        /*01a2*/ 	.short	0x0068


	//----- nvinfo : EIATTR_PARAM_CBANK
	.align		4
        /*01a4*/ 	.byte	0x04, 0x0a
        /*01a6*/ 	.short	(.L_911 - .L_910)
	.align		4
.L_910:
        /*01a8*/ 	.word	index@(.nv.constant0._ZN18transformer_engine71_GLOBAL__N__76556b6a_38_quantize_transpose_square_blockwise_cu_108e784945block_scaled_cast_transpose_kernel_notalignedILb1Ef6__half13__nv_fp8_e5m2EEvPKT1_PT2_S8_PT0_SA_mmmmmmfbPKf)
        /*01ac*/ 	.short	0x0210
        /*01ae*/ 	.short	0x0068


	//----- nvinfo : EIATTR_SW_WAR
	.align		4
.L_911:
        /*01b0*/ 	.byte	0x04, 0x36
        /*01b2*/ 	.short	(.L_913 - .L_912)
.L_912:
        /*01b4*/ 	.word	0x00000008
.L_913:


//--------------------- .nv.info._ZN18transformer_engine71_GLOBAL__N__76556b6a_38_quantize_transpose_square_blockwise_cu_108e784934block_scaled_cast_transpose_kernelILb1Ef6__half13__nv_fp8_e5m2EEvPKT1_PT2_S8_PT0_SA_mmmmmmf14CUtensorMap_stbPKf --------------------------
	.section	.nv.info._ZN18transformer_engine71_GLOBAL__N__76556b6a_38_quantize_transpose_square_blockwise_cu_108e784934block_scaled_cast_transpose_kernelILb1Ef6__half13__nv_fp8_e5m2EEvPKT1_PT2_S8_PT0_SA_mmmmmmf14CUtensorMap_stbPKf,"",@"SHT_CUDA_INFO"
	.sectionflags	@""
	.align	4


	//----- nvinfo : EIATTR_CUDA_API_VERSION
	.align		4
        /*0000*/ 	.byte	0x04, 0x37
        /*0002*/ 	.short	(.L_915 - .L_914)
.L_914:
        /*0004*/ 	.word	0x00000082


	//----- nvinfo : EIATTR_KPARAM_INFO
	.align		4
.L_915:
        /*0008*/ 	.byte	0x04, 0x17
        /*000a*/ 	.short	(.L_917 - .L_916)
.L_916:
        /*000c*/ 	.word	0x00000000
        /*0010*/ 	.short	0x000e
        /*0012*/ 	.short	0x00f8
        /*0014*/ 	.byte	0x00, 0xf0, 0x21, 0x00


	//----- nvinfo : EIATTR_KPARAM_INFO
	.align		4
.L_917:
        /*0018*/ 	.byte	0x04, 0x17
        /*001a*/ 	.short	(.L_919 - .L_918)
.L_918:
        /*001c*/ 	.word	0x00000000
        /*0020*/ 	.short	0x000d
        /*0022*/ 	.short	0x00f0
        /*0024*/ 	.byte	0x00, 0xf0, 0x05, 0x00


	//----- nvinfo : EIATTR_KPARAM_INFO
	.align		4
.L_919:
        /*0028*/ 	.byte	0x04, 0x17
        /*002a*/ 	.short	(.L_921 - .L_920)
.L_920:
        /*002c*/ 	.word	0x00000000
        /*0030*/ 	.short	0x000c
        /*0032*/ 	.short	0x0070
        /*0034*/ 	.byte	0x00, 0xf0, 0x01, 0x02


	//----- nvinfo : EIATTR_KPARAM_INFO
	.align		4
.L_921:
        /*0038*/ 	.byte	0x04, 0x17
        /*003a*/ 	.short	(.L_923 - .L_922)
.L_922:
        /*003c*/ 	.word	0x00000000
        /*0040*/ 	.short	0x000b
        /*0042*/ 	.short	0x0058
        /*0044*/ 	.byte	0x00, 0xf0, 0x11, 0x00


	//----- nvinfo : EIATTR_KPARAM_INFO
	.align		4
.L_923:
        /*0048*/ 	.byte	0x04, 0x17
        /*004a*/ 	.short	(.L_925 - .L_924)
.L_924:
        /*004c*/ 	.word	0x00000000
        /*0050*/ 	.short	0x000a
        /*0052*/ 	.short	0x0050
        /*0054*/ 	.byte	0x00, 0xf0, 0x21, 0x00


	//----- nvinfo : EIATTR_KPARAM_INFO
	.align		4
.L_925:
        /*0058*/ 	.byte	0x04, 0x17
        /*005a*/ 	.short	(.L_927 - .L_926)
.L_926:
        /*005c*/ 	.word	0x00000000
        /*0060*/ 	.short	0x0009
        /*0062*/ 	.short	0x0048
        /*0064*/ 	.byte	0x00, 0xf0, 0x21, 0x00


	//----- nvinfo : EIATTR_KPARAM_INFO
	.align		4
.L_927:
        /*0068*/ 	.byte	0x04, 0x17
        /*006a*/ 	.short	(.L_929 - .L_928)
.L_928:
        /*006c*/ 	.word	0x00000000
        /*0070*/ 	.short	0x0008
        /*0072*/ 	.short	0x0040
        /*0074*/ 	.byte	0x00, 0xf0, 0x21, 0x00


	//----- nvinfo : EIATTR_KPARAM_INFO
	.align		4
.L_929:
        /*0078*/ 	.byte	0x04, 0x17
        /*007a*/ 	.short	(.L_931 - .L_930)
.L_930:
        /*007c*/ 	.word	0x00000000
        /*0080*/ 	.short	0x0007
        /*0082*/ 	.short	0x0038
        /*0084*/ 	.byte	0x00, 0xf0, 0x21, 0x00


	//----- nvinfo : EIATTR_KPARAM_INFO
	.align		4
.L_931:
        /*0088*/ 	.byte	0x04, 0x17
        /*008a*/ 	.short	(.L_933 - .L_932)
.L_932:
        /*008c*/ 	.word	0x00000000
        /*0090*/ 	.short	0x0006
        /*0092*/ 	.short	0x0030
        /*0094*/ 	.byte	0x00, 0xf0, 0x21, 0x00


	//----- nvinfo : EIATTR_KPARAM_INFO
	.align		4
.L_933:
        /*0098*/ 	.byte	0x04, 0x17
        /*009a*/ 	.short	(.L_935 - .L_934)
.L_934:
        /*009c*/ 	.word	0x00000000
        /*00a0*/ 	.short	0x0005
        /*00a2*/ 	.short	0x0028
        /*00a4*/ 	.byte	0x00, 0xf0, 0x21, 0x00


	//----- nvinfo : EIATTR_KPARAM_INFO
	.align		4
.L_935:
        /*00a8*/ 	.byte	0x04, 0x17
        /*00aa*/ 	.short	(.L_937 - .L_936)
.L_936:
        /*00ac*/ 	.word	0x00000000
        /*00b0*/ 	.short	0x0004
        /*00b2*/ 	.short	0x0020
        /*00b4*/ 	.byte	0x00, 0xf0, 0x21, 0x00


	//----- nvinfo : EIATTR_KPARAM_INFO
	.align		4
.L_937:
        /*00b8*/ 	.byte	0x04, 0x17
        /*00ba*/ 	.short	(.L_939 - .L_938)
.L_938:
        /*00bc*/ 	.word	0x00000000
        /*00c0*/ 	.short	0x0003
        /*00c2*/ 	.short	0x0018
        /*00c4*/ 	.byte	0x00, 0xf0, 0x21, 0x00


	//----- nvinfo : EIATTR_KPARAM_INFO
	.align		4
.L_939:
        /*00c8*/ 	.byte	0x04, 0x17
        /*00ca*/ 	.short	(.L_941 - .L_940)
.L_940:
        /*00cc*/ 	.word	0x00000000
        /*00d0*/ 	.short	0x0002
        /*00d2*/ 	.short	0x0010
        /*00d4*/ 	.byte	0x00, 0xf0, 0x21, 0x00


	//----- nvinfo : EIATTR_KPARAM_INFO
	.align		4
.L_941:
        /*00d8*/ 	.byte	0x04, 0x17
        /*00da*/ 	.short	(.L_943 - .L_942)
.L_942:
        /*00dc*/ 	.word	0x00000000
        /*00e0*/ 	.short	0x0001
        /*00e2*/ 	.short	0x0008
        /*00e4*/ 	.byte	0x00, 0xf0, 0x21, 0x00


	//----- nvinfo : EIATTR_KPARAM_INFO
	.align		4
.L_943:
        /*00e8*/ 	.byte	0x04, 0x17
        /*00ea*/ 	.short	(.L_945 - .L_944)
.L_944:
        /*00ec*/ 	.word	0x00000000
        /*00f0*/ 	.short	0x0000
        /*00f2*/ 	.short	0x0000
        /*00f4*/ 	.byte	0x00, 0xf0, 0x21, 0x00


	//----- nvinfo : EIATTR_SPARSE_MMA_MASK
	.align		4
.L_945:
        /*00f8*/ 	.byte	0x03, 0x50
        /*00fa*/ 	.short	0x0000


	//----- nvinfo : EIATTR_MAXREG_COUNT
	.align		4
        /*00fc*/ 	.byte	0x03, 0x1b
        /*00fe*/ 	.short	0x00ff


	//----- nvinfo : EIATTR_NUM_BARRIERS
	.align		4
        /*0100*/ 	.byte	0x02, 0x4c
        /*0102*/ 	.byte	0x01
	.zero		1


	//----- nvinfo : EIATTR_MERCURY_ISA_VERSION
	.align		4
        /*0104*/ 	.byte	0x03, 0x5f
        /*0106*/ 	.short	0x0101


	//----- nvinfo : EIATTR_COOP_GROUP_MASK_REGIDS
	.align		4
        /*0108*/ 	.byte	0x04, 0x29
        /*010a*/ 	.short	(.L_947 - .L_946)


	//   ....[0]....
.L_946:
        /*010c*/ 	.word	0xffffffff


	//   ....[1]....
        /*0110*/ 	.word	0xffffffff


	//   ....[2]....
        /*0114*/ 	.word	0xffffffff


	//   ....[3]....
        /*0118*/ 	.word	0xffffffff


	//   ....[4]....
        /*011c*/ 	.word	0xffffffff


	//   ....[5]....
        /*0120*/ 	.word	0xffffffff


	//----- nvinfo : EIATTR_COOP_GROUP_INSTR_OFFSETS
	.align		4
.L_947:
        /*0124*/ 	.byte	0x04, 0x28
        /*0126*/ 	.short	(.L_949 - .L_948)


	//   ....[0]....
.L_948:
        /*0128*/ 	.word	0x00000b60


	//   ....[1]....
        /*012c*/ 	.word	0x00000b90


	//   ....[2]....
        /*0130*/ 	.word	0x00000bc0


	//   ....[3]....
        /*0134*/ 	.word	0x00000c00


	//   ....[4]....
        /*0138*/ 	.word	0x00000c20


	//   ....[5]....
        /*013c*/ 	.word	0x00000c40


	//----- nvinfo : EIATTR_EXIT_INSTR_OFFSETS
	.align		4
.L_949:
        /*0140*/ 	.byte	0x04, 0x1c
        /*0142*/ 	.short	(.L_951 - .L_950)


	//   ....[0]....
.L_950:
        /*0144*/ 	.word	0x00000090


	//   ....[1]....
        /*0148*/ 	.word	0x00002f20


	//   ....[2]....
        /*014c*/ 	.word	0x00002fd0


	//----- nvinfo : EIATTR_MAX_THREADS
	.align		4
.L_951:
        /*0150*/ 	.byte	0x04, 0x05
        /*0152*/ 	.short	(.L_953 - .L_952)
.L_952:
        /*0154*/ 	.word	0x00000100
        /*0158*/ 	.word	0x00000001
        /*015c*/ 	.word	0x00000001


	//----- nvinfo : EIATTR_CRS_STACK_SIZE
	.align		4
.L_953:
        /*0160*/ 	.byte	0x04, 0x1e
        /*0162*/ 	.short	(.L_955 - .L_954)
.L_954:
        /*0164*/ 	.word	0x00000000


	//----- nvinfo : EIATTR_CBANK_PARAM_SIZE
	.align		4
.L_955:
        /*0168*/ 	.byte	0x03, 0x19
        /*016a*/ 	.short	0x0100


	//----- nvinfo : EIATTR_PARAM_CBANK
	.align		4
        /*016c*/ 	.byte	0x04, 0x0a
        /*016e*/ 	.short	(.L_957 - .L_956)
	.align		4
.L_956:
        /*0170*/ 	.word	index@(.nv.constant0._ZN18transformer_engine71_GLOBAL__N__76556b6a_38_quantize_transpose_square_blockwise_cu_108e784934block_scaled_cast_transpose_kernelILb1Ef6__half13__nv_fp8_e5m2EEvPKT1_PT2_S8_PT0_SA_mmmmmmf14CUtensorMap_stbPKf)
        /*0174*/ 	.short	0x0210
        /*0176*/ 	.short	0x0100


	//----- nvinfo : EIATTR_SW_WAR
	.align		4
.L_957:
        /*0178*/ 	.byte	0x04, 0x36
        /*017a*/ 	.short	(.L_959 - .L_958)
.L_958:
        /*017c*/ 	.word	0x00000008
.L_959:


//--------------------- .nv.info._ZN18transformer_engine71_GLOBAL__N__76556b6a_38_quantize_transpose_square_blockwise_cu_108e784945block_scaled_cast_transpose_kernel_notalignedILb0Eff13__nv_fp8_e4m3EEvPKT1_PT2_S7_PT0_S9_mmmmmmfbPKf --------------------------
	.section	.nv.info._ZN18transformer_engine71_GLOBAL__N__76556b6a_38_quantize_transpose_square_blockwise_cu_108e784945block_scaled_cast_transpose_kernel_notalignedILb0Eff13__nv_fp8_e4m3EEvPKT1_PT2_S7_PT0_S9_mmmmmmfbPKf,"",@"SHT_CUDA_INFO"
	.sectionflags	@""
	.align	4


	//----- nvinfo : EIATTR_CUDA_API_VERSION
	.align		4
        /*0000*/ 	.byte	0x04, 0x37
        /*0002*/ 	.short	(.L_961 - .L_960)
.L_960:
        /*0004*/ 	.word	0x00000082


	//----- nvinfo : EIATTR_KPARAM_INFO
	.align		4
.L_961:
        /*0008*/ 	.byte	0x04, 0x17
        /*000a*/ 	.short	(.L_963 - .L_962)
.L_962:
        /*000c*/ 	.word	0x00000000
        /*0010*/ 	.short	0x000d
        /*0012*/ 	.short	0x0060
        /*0014*/ 	.byte	0x00, 0xf0, 0x21, 0x00


	//----- nvinfo : EIATTR_KPARAM_INFO
	.align		4
.L_963:
        /*0018*/ 	.byte	0x04, 0x17
        /*001a*/ 	.short	(.L_965 - .L_964)
.L_964:
        /*001c*/ 	.word	0x00000000
        /*0020*/ 	.short	0x000c
        /*0022*/ 	.short	0x005c
        /*0024*/ 	.byte	0x00, 0xf0, 0x05, 0x00


	//----- nvinfo : EIATTR_KPARAM_INFO
	.align		4
.L_965:
        /*0028*/ 	.byte	0x04, 0x17
        /*002a*/ 	.short	(.L_967 - .L_966)
.L_966:
        /*002c*/ 	.word	0x00000000
        /*0030*/ 	.short	0x000b
        /*0032*/ 	.short	0x0058
        /*0034*/ 	.byte	0x00, 0xf0, 0x11, 0x00


	//----- nvinfo : EIATTR_KPARAM_INFO
	.align		4
.L_967:
        /*0038*/ 	.byte	0x04, 0x17
        /*003a*/ 	.short	(.L_969 - .L_968)
.L_968:
        /*003c*/ 	.word	0x00000000
        /*0040*/ 	.short	0x000a
        /*0042*/ 	.short	0x0050
        /*0044*/ 	.byte	0x00, 0xf0, 0x21, 0x00


	//----- nvinfo : EIATTR_KPARAM_INFO
	.align		4
.L_969:
        /*0048*/ 	.byte	0x04, 0x17
        /*004a*/ 	.short	(.L_971 - .L_970)
.L_970:
        /*004c*/ 	.word	0x00000000
        /*0050*/ 	.short	0x0009
        /*0052*/ 	.short	0x0048
        /*0054*/ 	.byte	0x00, 0xf0, 0x21, 0x00


	//----- nvinfo : EIATTR_KPARAM_INFO
	.align		4
.L_971:
        /*0058*/ 	.byte	0x04, 0x17
        /*005a*/ 	.short	(.L_973 - .L_972)
.L_972:
        /*005c*/ 	.word	0x00000000
        /*0060*/ 	.short	0x0008
        /*0062*/ 	.short	0x0040
        /*0064*/ 	.byte	0x00, 0xf0, 0x21, 0x00


	//----- nvinfo : EIATTR_KPARAM_INFO
	.align		4
.L_973:
        /*0068*/ 	.byte	0x04, 0x17
        /*006a*/ 	.short	(.L_975 - .L_974)
.L_974:
        /*006c*/ 	.word	0x00000000
        /*0070*/ 	.short	0x0007
        /*0072*/ 	.short	0x0038
        /*0074*/ 	.byte	0x00, 0xf0, 0x21, 0x00


	//----- nvinfo : EIATTR_KPARAM_INFO
	.align		4
.L_975:
        /*0078*/ 	.byte	0x04, 0x17
        /*007a*/ 	.short	(.L_977 - .L_976)
.L_976:
        /*007c*/ 	.word	0x00000000
        /*0080*/ 	.short	0x0006
        /*0082*/ 	.short	0x0030
        /*0084*/ 	.byte	0x00, 0xf0, 0x21, 0x00


	//----- nvinfo : EIATTR_KPARAM_INFO
	.align		4
.L_977:
        /*0088*/ 	.byte	0x04, 0x17
        /*008a*/ 	.short	(.L_979 - .L_978)
.L_978:
        /*008c*/ 	.word	0x00000000
        /*0090*/ 	.short	0x0005
        /*0092*/ 	.short	0x0028
        /*0094*/ 	.byte	0x00, 0xf0, 0x21, 0x00


	//----- nvinfo : EIATTR_KPARAM_INFO
	.align		4
.L_979:
        /*0098*/ 	.byte	0x04, 0x17
        /*009a*/ 	.short	(.L_981 - .L_980)
.L_980:
        /*009c*/ 	.word	0x00000000
        /*00a0*/ 	.short	0x0004
        /*00a2*/ 	.short	0x0020
        /*00a4*/ 	.byte	0x00, 0xf0, 0x21, 0x00


	//----- nvinfo : EIATTR_KPARAM_INFO
	.align		4
.L_981:
        /*00a8*/ 	.byte	0x04, 0x17
        /*00aa*/ 	.short	(.L_983 - .L_982)
.L_982:
        /*00ac*/ 	.word	0x00000000
        /*00b0*/ 	.short	0x0003
        /*00b2*/ 	.short	0x0018
        /*00b4*/ 	.byte	0x00, 0xf0, 0x21, 0x00


	//----- nvinfo : EIATTR_KPARAM_INFO
	.align		4
.L_983:
        /*00b8*/ 	.byte	0x04, 0x17
        /*00ba*/ 	.short	(.L_985 - .L_984)
.L_984:
        /*00bc*/ 	.word	0x00000000
        /*00c0*/ 	.short	0x0002
        /*00c2*/ 	.short	0x0010
        /*00c4*/ 	.byte	0x00, 0xf0, 0x21, 0x00


	//----- nvinfo : EIATTR_KPARAM_INFO
	.align		4
.L_985:
        /*00c8*/ 	.byte	0x04, 0x17
        /*00ca*/ 	.short	(.L_987 - .L_986)
.L_986:
        /*00cc*/ 	.word	0x00000000
        /*00d0*/ 	.short	0x0001
        /*00d2*/ 	.short	0x0008
        /*00d4*/ 	.byte	0x00, 0xf0, 0x21, 0x00


	//----- nvinfo : EIATTR_KPARAM_INFO
	.align		4
.L_987:
        /*00d8*/ 	.byte	0x04, 0x17
        /*00da*/ 	.short	(.L_989 - .L_988)
.L_988:
        /*00dc*/ 	.word	0x00000000
        /*00e0*/ 	.short	0x0000
        /*00e2*/ 	.short	0x0000
        /*00e4*/ 	.byte	0x00, 0xf0, 0x21, 0x00


	//----- nvinfo : EIATTR_SPARSE_MMA_MASK
	.align		4
.L_989:
        /*00e8*/ 	.byte	0x03, 0x50
        /*00ea*/ 	.short	0x0000


	//----- nvinfo : EIATTR_MAXREG_COUNT
	.align		4
        /*00ec*/ 	.byte	0x03, 0x1b
        /*00ee*/ 	.short	0x00ff


	//----- nvinfo : EIATTR_NUM_BARRIERS
	.align		4
        /*00f0*/ 	.byte	0x02, 0x4c
        /*00f2*/ 	.byte	0x01
	.zero		1


	//----- nvinfo : EIATTR_MERCURY_ISA_VERSION
	.align		4
        /*00f4*/ 	.byte	0x03, 0x5f
        /*00f6*/ 	.short	0x0101


	//----- nvinfo : EIATTR_COOP_GROUP_MASK_REGIDS
	.align		4
        /*00f8*/ 	.byte	0x04, 0x29
        /*00fa*/ 	.short	(.L_991 - .L_990)


	//   ....[0]....
.L_990:
        /*00fc*/ 	.word	0xffffffff


	//   ....[1]....
        /*0100*/ 	.word	0xffffffff


	//   ....[2]....
        /*0104*/ 	.word	0xffffffff


	//   ....[3]....
        /*0108*/ 	.word	0xffffffff


	//   ....[4]....
        /*010c*/ 	.word	0xffffffff


	//   ....[5]....
        /*0110*/ 	.word	0xffffffff


	//----- nvinfo : EIATTR_COOP_GROUP_INSTR_OFFSETS
	.align		4
.L_991:
        /*0114*/ 	.byte	0x04, 0x28
        /*0116*/ 	.short	(.L_993 - .L_992)


	//   ....[0]....
.L_992:
        /*0118*/ 	.word	0x00002490


	//   ....[1]....
        /*011c*/ 	.word	0x000024d0


	//   ....[2]....
        /*0120*/ 	.word	0x00002550


	//   ....[3]....
        /*0124*/ 	.word	0x00002590


	//   ....[4]....
        /*0128*/ 	.word	0x000025d0


	//   ....[5]....
        /*012c*/ 	.word	0x000025f0


	//----- nvinfo : EIATTR_EXIT_INSTR_OFFSETS
	.align		4
.L_993:
        /*0130*/ 	.byte	0x04, 0x1c
        /*0132*/ 	.short	(.L_995 - .L_994)


	//   ....[0]....
.L_994:
        /*0134*/ 	.word	0x00000090


	//   ....[1]....
        /*0138*/ 	.word	0x00002b20


	//   ....[2]....
        /*013c*/ 	.word	0x00004370


	//   ....[3]....
        /*0140*/ 	.word	0x00004850


	//   ....[4]....
        /*0144*/ 	.word	0x00004b50


	//   ....[5]....
        /*0148*/ 	.word	0x00004b70


	//----- nvinfo : EIATTR_MAX_THREADS
	.align		4
.L_995:
        /*014c*/ 	.byte	0x04, 0x05
        /*014e*/ 	.short	(.L_997 - .L_996)
.L_996:
        /*0150*/ 	.word	0x00000100
        /*0154*/ 	.word	0x00000001
        /*0158*/ 	.word	0x00000001


	//----- nvinfo : EIATTR_CRS_STACK_SIZE
	.align		4
.L_997:
        /*015c*/ 	.byte	0x04, 0x1e
        /*015e*/ 	.short	(.L_999 - .L_998)
.L_998:
        /*0160*/ 	.word	0x00000000


	//----- nvinfo : EIATTR_CBANK_PARAM_SIZE
	.align		4
.L_999:
        /*0164*/ 	.byte	0x03, 0x19
        /*0166*/ 	.short	0x0068


	//----- nvinfo : EIATTR_PARAM_CBANK
	.align		4
        /*0168*/ 	.byte	0x04, 0x0a
        /*016a*/ 	.short	(.L_1001 - .L_1000)
	.align		4
.L_1000:
        /*016c*/ 	.word	index@(.nv.constant0._ZN18transformer_engine71_GLOBAL__N__76556b6a_38_quantize_transpose_square_blockwise_cu_108e784945block_scaled_cast_transpose_kernel_notalignedILb0Eff13__nv_fp8_e4m3EEvPKT1_PT2_S7_PT0_S9_mmmmmmfbPKf)
        /*0170*/ 	.short	0x0210
        /*0172*/ 	.short	0x0068


	//----- nvinfo : EIATTR_SW_WAR
	.align		4
.L_1001:
        /*0174*/ 	.byte	0x04, 0x36
        /*0176*/ 	.short	(.L_1003 - .L_1002)
.L_1002:
        /*0178*/ 	.word	0x00000008
.L_1003:


//--------------------- .nv.info._ZN18transformer_engine71_GLOBAL__N__76556b6a_38_quantize_transpose_square_blockwise_cu_108e784934block_scaled_cast_transpose_kernelILb0Eff13__nv_fp8_e4m3EEvPKT1_PT2_S7_PT0_S9_mmmmmmf14CUtensorMap_stbPKf --------------------------
	.section	.nv.info._ZN18transformer_engine71_GLOBAL__N__76556b6a_38_quantize_transpose_square_blockwise_cu_108e784934block_scaled_cast_transpose_kernelILb0Eff13__nv_fp8_e4m3EEvPKT1_PT2_S7_PT0_S9_mmmmmmf14CUtensorMap_stbPKf,"",@"SHT_CUDA_INFO"
	.sectionflags	@""
	.align	4


	//----- nvinfo : EIATTR_CUDA_API_VERSION
	.align		4
        /*0000*/ 	.byte	0x04, 0x37
        /*0002*/ 	.short	(.L_1005 - .L_1004)
.L_1004:
        /*0004*/ 	.word	0x00000082


	//----- nvinfo : EIATTR_KPARAM_INFO
	.align		4
.L_1005:
        /*0008*/ 	.byte	0x04, 0x17
        /*000a*/ 	.short	(.L_1007 - .L_1006)
.L_1006:
        /*000c*/ 	.word	0x00000000
        /*0010*/ 	.short	0x000e
        /*0012*/ 	.short	0x00f8
        /*0014*/ 	.byte	0x00, 0xf0, 0x21, 0x00


	//----- nvinfo : EIATTR_KPARAM_INFO
	.align		4
.L_1007:
        /*0018*/ 	.byte	0x04, 0x17
        /*001a*/ 	.short	(.L_1009 - .L_1008)
.L_1008:
        /*001c*/ 	.word	0x00000000
        /*0020*/ 	.short	0x000d
        /*0022*/ 	.short	0x00f0
        /*0024*/ 	.byte	0x00, 0xf0, 0x05, 0x00


	//----- nvinfo : EIATTR_KPARAM_INFO
	.align		4
.L_1009:
        /*0028*/ 	.byte	0x04, 0x17
        /*002a*/ 	.short	(.L_1011 - .L_1010)
.L_1010:
        /*002c*/ 	.word	0x00000000
        /*0030*/ 	.short	0x000c
        /*0032*/ 	.short	0x0070
        /*0034*/ 	.byte	0x00, 0xf0, 0x01, 0x02


	//----- nvinfo : EIATTR_KPARAM_INFO
	.align		4
.L_1011:
        /*0038*/ 	.byte	0x04, 0x17
        /*003a*/ 	.short	(.L_1013 - .L_1012)
.L_1012:
        /*003c*/ 	.word	0x00000000
        /*0040*/ 	.short	0x000b
        /*0042*/ 	.short	0x0058
        /*0044*/ 	.byte	0x00, 0xf0, 0x11, 0x00


	//----- nvinfo : EIATTR_KPARAM_INFO
	.align		4
.L_1013:
        /*0048*/ 	.byte	0x04, 0x17
        /*004a*/ 	.short	(.L_1015 - .L_1014)
.L_1014:
        /*004c*/ 	.word	0x00000000
        /*0050*/ 	.short	0x000a
        /*0052*/ 	.short	0x0050
        /*0054*/ 	.byte	0x00, 0xf0, 0x21, 0x00


	//----- nvinfo : EIATTR_KPARAM_INFO
	.align		4
.L_1015:
        /*0058*/ 	.byte	0x04, 0x17
        /*005a*/ 	.short	(.L_1017 - .L_1016)
.L_1016:
        /*005c*/ 	.word	0x00000000
        /*0060*/ 	.short	0x0009
        /*0062*/ 	.short	0x0048
        /*0064*/ 	.byte	0x00, 0xf0, 0x21, 0x00


	//----- nvinfo : EIATTR_KPARAM_INFO
	.align		4
.L_1017:
        /*0068*/ 	.byte	0x04, 0x17
        /*006a*/ 	.short	(.L_1019 - .L_1018)
.L_1018:
        /*006c*/ 	.word	0x00000000
        /*0070*/ 	.short	0x0008
        /*0072*/ 	.short	0x0040
        /*0074*/ 	.byte	0x00, 0xf0, 0x21, 0x00


	//----- nvinfo : EIATTR_KPARAM_INFO
	.align		4
.L_1019:
        /*0078*/ 	.byte	0x04, 0x17
        /*007a*/ 	.short	(.L_1021 - .L_1020)
.L_1020:
        /*007c*/ 	.word	0x00000000
        /*0080*/ 	.short	0x0007
        /*0082*/ 	.short	0x0038
        /*0084*/ 	.byte	0x00, 0xf0, 0x21, 0x00


	//----- nvinfo : EIATTR_KPARAM_INFO
	.align		4
.L_1021:
        /*0088*/ 	.byte	0x04, 0x17
        /*008a*/ 	.short	(.L_1023 - .L_1022)
.L_1022:
        /*008c*/ 	.word	0x00000000
        /*0090*/ 	.short	0x0006
        /*0092*/ 	.short	0x0030
        /*0094*/ 	.byte	0x00, 0xf0, 0x21, 0x00


	//----- nvinfo : EIATTR_KPARAM_INFO
	.align		4
.L_1023:
        /*0098*/ 	.byte	0x04, 0x17
        /*009a*/ 	.short	(.L_1025 - .L_1024)
.L_1024:
        /*009c*/ 	.word	0x00000000
        /*00a0*/ 	.short	0x0005
        /*00a2*/ 	.short	0x0028
        /*00a4*/ 	.byte	0x00, 0xf0, 0x21, 0x00


	//----- nvinfo : EIATTR_KPARAM_INFO
	.align		4
.L_1025:
        /*00a8*/ 	.byte	0x04, 0x17
        /*00aa*/ 	.short	(.L_1027 - .L_1026)
.L_1026:
        /*00ac*/ 	.word	0x00000000
        /*00b0*/ 	.short	0x0004
        /*00b2*/ 	.short	0x0020
        /*00b4*/ 	.byte	0x00, 0xf0, 0x21, 0x00


	//----- nvinfo : EIATTR_KPARAM_INFO
	.align		4
.L_1027:
        /*00b8*/ 	.byte	0x04, 0x17
        /*00ba*/ 	.short	(.L_1029 - .L_1028)
.L_1028:
        /*00bc*/ 	.word	0x00000000
        /*00c0*/ 	.short	0x0003
        /*00c2*/ 	.short	0x0018
        /*00c4*/ 	.byte	0x00, 0xf0, 0x21, 0x00


	//----- nvinfo : EIATTR_KPARAM_INFO
	.align		4
.L_1029:
        /*00c8*/ 	.byte	0x04, 0x17
        /*00ca*/ 	.short	(.L_1031 - .L_1030)
.L_1030:
        /*00cc*/ 	.word	0x00000000
        /*00d0*/ 	.short	0x0002
        /*00d2*/ 	.short	0x0010
        /*00d4*/ 	.byte	0x00, 0xf0, 0x21, 0x00


	//----- nvinfo : EIATTR_KPARAM_INFO
	.align		4
.L_1031:
        /*00d8*/ 	.byte	0x04, 0x17
        /*00da*/ 	.short	(.L_1033 - .L_1032)
.L_1032:
        /*00dc*/ 	.word	0x00000000
        /*00e0*/ 	.short	0x0001
        /*00e2*/ 	.short	0x0008
        /*00e4*/ 	.byte	0x00, 0xf0, 0x21, 0x00


	//----- nvinfo : EIATTR_KPARAM_INFO
	.align		4
.L_1033:
        /*00e8*/ 	.byte	0x04, 0x17
        /*00ea*/ 	.short	(.L_1035 - .L_1034)
.L_1034:
        /*00ec*/ 	.word	0x00000000
        /*00f0*/ 	.short	0x0000
        /*00f2*/ 	.short	0x0000
        /*00f4*/ 	.byte	0x00, 0xf0, 0x21, 0x00


	//----- nvinfo : EIATTR_SPARSE_MMA_MASK
	.align		4
.L_1035:
        /*00f8*/ 	.byte	0x03, 0x50
        /*00fa*/ 	.short	0x0000


	//----- nvinfo : EIATTR_MAXREG_COUNT
	.align		4
        /*00fc*/ 	.byte	0x03, 0x1b
        /*00fe*/ 	.short	0x00ff


	//----- nvinfo : EIATTR_NUM_BARRIERS
	.align		4
        /*0100*/ 	.byte	0x02, 0x4c
        /*0102*/ 	.byte	0x01
	.zero		1


	//----- nvinfo : EIATTR_MERCURY_ISA_VERSION
	.align		4
        /*0104*/ 	.byte	0x03, 0x5f
        /*0106*/ 	.short	0x0101


	//----- nvinfo : EIATTR_COOP_GROUP_MASK_REGIDS
	.align		4
        /*0108*/ 	.byte	0x04, 0x29
        /*010a*/ 	.short	(.L_1037 - .L_1036)


	//   ....[0]....
.L_1036:
        /*010c*/ 	.word	0xffffffff


	//   ....[1]....
        /*0110*/ 	.word	0xffffffff


	//   ....[2]....
        /*0114*/ 	.word	0xffffffff


	//   ....[3]....
        /*0118*/ 	.word	0xffffffff


	//   ....[4]....
        /*011c*/ 	.word	0xffffffff


	//   ....[5]....
        /*0120*/ 	.word	0xffffffff


	//----- nvinfo : EIATTR_COOP_GROUP_INSTR_OFFSETS
	.align		4
.L_1037:
        /*0124*/ 	.byte	0x04, 0x28
        /*0126*/ 	.short	(.L_1039 - .L_1038)


	//   ....[0]....
.L_1038:
        /*0128*/ 	.word	0x000007b0


	//   ....[1]....
        /*012c*/ 	.word	0x000007d0


	//   ....[2]....
        /*0130*/ 	.word	0x00000800


	//   ....[3]....
        /*0134*/ 	.word	0x00000870


	//   ....[4]....
        /*0138*/ 	.word	0x00000890


	//   ....[5]....
        /*013c*/ 	.word	0x000008b0


	//----- nvinfo : EIATTR_EXIT_INSTR_OFFSETS
	.align		4
.L_1039:
        /*0140*/ 	.byte	0x04, 0x1c
        /*0142*/ 	.short	(.L_1041 - .L_1040)


	//   ....[0]....
.L_1040:
        /*0144*/ 	.word	0x00000090


	//   ....[1]....
        /*0148*/ 	.word	0x00001fe0


	//----- nvinfo : EIATTR_MAX_THREADS
	.align		4
.L_1041:
        /*014c*/ 	.byte	0x04, 0x05
        /*014e*/ 	.short	(.L_1043 - .L_1042)
.L_1042:
        /*0150*/ 	.word	0x00000100
        /*0154*/ 	.word	0x00000001
        /*0158*/ 	.word	0x00000001


	//----- nvinfo : EIATTR_CRS_STACK_SIZE
	.align		4
.L_1043:
        /*015c*/ 	.byte	0x04, 0x1e
        /*015e*/ 	.short	(.L_1045 - .L_1044)
.L_1044:
        /*0160*/ 	.word	0x00000000


	//----- nvinfo : EIATTR_CBANK_PARAM_SIZE
	.align		4
.L_1045:
        /*0164*/ 	.byte	0x03, 0x19
        /*0166*/ 	.short	0x0100


	//----- nvinfo : EIATTR_PARAM_CBANK
	.align		4
        /*0168*/ 	.byte	0x04, 0x0a
        /*016a*/ 	.short	(.L_1047 - .L_1046)
	.align		4
.L_1046:
        /*016c*/ 	.word	index@(.nv.constant0._ZN18transformer_engine71_GLOBAL__N__76556b6a_38_quantize_transpose_square_blockwise_cu_108e784934block_scaled_cast_transpose_kernelILb0Eff13__nv_fp8_e4m3EEvPKT1_PT2_S7_PT0_S9_mmmmmmf14CUtensorMap_stbPKf)
        /*0170*/ 	.short	0x0210
        /*0172*/ 	.short	0x0100


	//----- nvinfo : EIATTR_SW_WAR
	.align		4
.L_1047:
        /*0174*/ 	.byte	0x04, 0x36
        /*0176*/ 	.short	(.L_1049 - .L_1048)
.L_1048:
        /*0178*/ 	.word	0x00000008
.L_1049:


//--------------------- .nv.info._ZN18transformer_engine71_GLOBAL__N__76556b6a_38_quantize_transpose_square_blockwise_cu_108e784945block_scaled_cast_transpose_kernel_notalignedILb1Eff13__nv_fp8_e4m3EEvPKT1_PT2_S7_PT0_S9_mmmmmmfbPKf --------------------------
	.section	.nv.info._ZN18transformer_engine71_GLOBAL__N__76556b6a_38_quantize_transpose_square_blockwise_cu_108e784945block_scaled_cast_transpose_kernel_notalignedILb1Eff13__nv_fp8_e4m3EEvPKT1_PT2_S7_PT0_S9_mmmmmmfbPKf,"",@"SHT_CUDA_INFO"
	.sectionflags	@""
	.align	4


	//----- nvinfo : EIATTR_CUDA_API_VERSION
	.align		4
        /*0000*/ 	.byte	0x04, 0x37
        /*0002*/ 	.short	(.L_1051 - .L_1050)
.L_1050:
        /*0004*/ 	.word	0x00000082


	//----- nvinfo : EIATTR_KPARAM_INFO
	.align		4
.L_1051:
        /*0008*/ 	.byte	0x04, 0x17
        /*000a*/ 	.short	(.L_1053 - .L_1052)
.L_1052:
        /*000c*/ 	.word	0x00000000
        /*0010*/ 	.short	0x000d
        /*0012*/ 	.short	0x0060
        /*0014*/ 	.byte	0x00, 0xf0, 0x21, 0x00


	//----- nvinfo : EIATTR_KPARAM_INFO
	.align		4
.L_1053:
        /*0018*/ 	.byte	0x04, 0x17
        /*001a*/ 	.short	(.L_1055 - .L_1054)
.L_1054:
        /*001c*/ 	.word	0x00000000
        /*0020*/ 	.short	0x000c
        /*0022*/ 	.short	0x005c
        /*0024*/ 	.byte	0x00, 0xf0, 0x05, 0x00


	//----- nvinfo : EIATTR_KPARAM_INFO
	.align		4
.L_1055:
        /*0028*/ 	.byte	0x04, 0x17
        /*002a*/ 	.short	(.L_1057 - .L_1056)
.L_1056:
        /*002c*/ 	.word	0x00000000
        /*0030*/ 	.short	0x000b
        /*0032*/ 	.short	0x0058
        /*0034*/ 	.byte	0x00, 0xf0, 0x11, 0x00


	//----- nvinfo : EIATTR_KPARAM_INFO
	.align		4
.L_1057:
        /*0038*/ 	.byte	0x04, 0x17
        /*003a*/ 	.short	(.L_1059 - .L_1058)
.L_1058:
        /*003c*/ 	.word	0x00000000
        /*0040*/ 	.short	0x000a
        /*0042*/ 	.short	0x0050
        /*0044*/ 	.byte	0x00, 0xf0, 0x21, 0x00


	//----- nvinfo : EIATTR_KPARAM_INFO
	.align		4
.L_1059:
        /*0048*/ 	.byte	0x04, 0x17
        /*004a*/ 	.short	(.L_1061 - .L_1060)
.L_1060:
        /*004c*/ 	.word	0x00000000
        /*0050*/ 	.short	0x0009
        /*0052*/ 	.short	0x0048
        /*0054*/ 	.byte	0x00, 0xf0, 0x21, 0x00


	//----- nvinfo : EIATTR_KPARAM_INFO
	.align		4
.L_1061:
        /*0058*/ 	.byte	0x04, 0x17
        /*005a*/ 	.short	(.L_1063 - .L_1062)
.L_1062:
        /*005c*/ 	.word	0x00000000
        /*0060*/ 	.short	0x0008
        /*0062*/ 	.short	0x0040
        /*0064*/ 	.byte	0x00, 0xf0, 0x21, 0x00


	//----- nvinfo : EIATTR_KPARAM_INFO
	.align		4
.L_1063:
        /*0068*/ 	.byte	0x04, 0x17
        /*006a*/ 	.short	(.L_1065 - .L_1064)
.L_1064:
        /*006c*/ 	.word	0x00000000
        /*0070*/ 	.short	0x0007
        /*0072*/ 	.short	0x0038
        /*0074*/ 	.byte	0x00, 0xf0, 0x21, 0x00


	//----- nvinfo : EIATTR_KPARAM_INFO
	.align		4
.L_1065:
        /*0078*/ 	.byte	0x04, 0x17
        /*007a*/ 	.short	(.L_1067 - .L_1066)
.L_1066:
        /*007c*/ 	.word	0x00000000
        /*0080*/ 	.short	0x0006
        /*0082*/ 	.short	0x0030
        /*0084*/ 	.byte	0x00, 0xf0, 0x21, 0x00


	//----- nvinfo : EIATTR_KPARAM_INFO
	.align		4
.L_1067:
        /*0088*/ 	.byte	0x04, 0x17
        /*008a*/ 	.short	(.L_1069 - .L_1068)
.L_1068:
        /*008c*/ 	.word	0x00000000
        /*0090*/ 	.short	0x0005
        /*0092*/ 	.short	0x0028
        /*0094*/ 	.byte	0x00, 0xf0, 0x21, 0x00


	//----- nvinfo : EIATTR_KPARAM_INFO
	.align		4
.L_1069:
        /*0098*/ 	.byte	0x04, 0x17
        /*009a*/ 	.short	(.L_1071 - .L_1070)
.L_1070:
        /*009c*/ 	.word	0x00000000
        /*00a0*/ 	.short	0x0004
        /*00a2*/ 	.short	0x0020
        /*00a4*/ 	.byte	0x00, 0xf0, 0x21, 0x00


	//----- nvinfo : EIATTR_KPARAM_INFO
	.align		4
.L_1071:
        /*00a8*/ 	.byte	0x04, 0x17
        /*00aa*/ 	.short	(.L_1073 - .L_1072)
.L_1072:
        /*00ac*/ 	.word	0x00000000
        /*00b0*/ 	.short	0x0003
        /*00b2*/ 	.short	0x0018
        /*00b4*/ 	.byte	0x00, 0xf0, 0x21, 0x00


	//----- nvinfo : EIATTR_KPARAM_INFO
	.align		4
.L_1073:
        /*00b8*/ 	.byte	0x04, 0x17
        /*00ba*/ 	.short	(.L_1075 - .L_1074)
.L_1074:
        /*00bc*/ 	.word	0x00000000
        /*00c0*/ 	.short	0x0002
        /*00c2*/ 	.short	0x0010
        /*00c4*/ 	.byte	0x00, 0xf0, 0x21, 0x00


	//----- nvinfo : EIATTR_KPARAM_INFO
	.align		4
.L_1075:
        /*00c8*/ 	.byte	0x04, 0x17
        /*00ca*/ 	.short	(.L_1077 - .L_1076)
.L_1076:
        /*00cc*/ 	.word	0x00000000
        /*00d0*/ 	.short	0x0001
        /*00d2*/ 	.short	0x0008
        /*00d4*/ 	.byte	0x00, 0xf0, 0x21, 0x00


	//----- nvinfo : EIATTR_KPARAM_INFO
	.align		4
.L_1077:
        /*00d8*/ 	.byte	0x04, 0x17
        /*00da*/ 	.short	(.L_1079 - .L_1078)
.L_1078:
        /*00dc*/ 	.word	0x00000000
        /*00e0*/ 	.short	0x0000
        /*00e2*/ 	.short	0x0000
        /*00e4*/ 	.byte	0x00, 0xf0, 0x21, 0x00


	//----- nvinfo : EIATTR_SPARSE_MMA_MASK
	.align		4
.L_1079:
        /*00e8*/ 	.byte	0x03, 0x50
        /*00ea*/ 	.short	0x0000


	//----- nvinfo : EIATTR_MAXREG_COUNT
	.align		4
        /*00ec*/ 	.byte	0x03, 0x1b
        /*00ee*/ 	.short	0x00ff


	//----- nvinfo : EIATTR_NUM_BARRIERS
	.align		4
        /*00f0*/ 	.byte	0x02, 0x4c
        /*00f2*/ 	.byte	0x01
	.zero		1


	//----- nvinfo : EIATTR_MERCURY_ISA_VERSION
	.align		4
        /*00f4*/ 	.byte	0x03, 0x5f
        /*00f6*/ 	.short	0x0101


	//----- nvinfo : EIATTR_COOP_GROUP_MASK_REGIDS
	.align		4
        /*00f8*/ 	.byte	0x04, 0x29
        /*00fa*/ 	.short	(.L_1081 - .L_1080)


	//   ....[0]....
.L_1080:
        /*00fc*/ 	.word	0xffffffff


	//   ....[1]....
        /*0100*/ 	.word	0xffffffff


	//   ....[2]....
        /*0104*/ 	.word	0xffffffff


	//   ....[3]....
        /*0108*/ 	.word	0xffffffff


	//   ....[4]....
        /*010c*/ 	.word	0xffffffff


	//   ....[5]....
        /*0110*/ 	.word	0xffffffff


	//----- nvinfo : EIATTR_COOP_GROUP_INSTR_OFFSETS
	.align		4
.L_1081:
        /*0114*/ 	.byte	0x04, 0x28
        /*0116*/ 	.short	(.L_1083 - .L_1082)


	//   ....[0]....
.L_1082:
        /*0118*/ 	.word	0x00002480


	//   ....[1]....
        /*011c*/ 	.word	0x000024f0


	//   ....[2]....
        /*0120*/ 	.word	0x00002520


	//   ....[3]....
        /*0124*/ 	.word	0x00002570


	//   ....[4]....
        /*0128*/ 	.word	0x000025b0


	//   ....[5]....
        /*012c*/ 	.word	0x000025d0


	//----- nvinfo : EIATTR_EXIT_INSTR_OFFSETS
	.align		4
.L_1083:
        /*0130*/ 	.byte	0x04, 0x1c
        /*0132*/ 	.short	(.L_1085 - .L_1084)


	//   ....[0]....
.L_1084:
        /*0134*/ 	.word	0x00000090


	//   ....[1]....
        /*0138*/ 	.word	0x00002c50


	//   ....[2]....
        /*013c*/ 	.word	0x00005770


	//   ....[3]....
        /*0140*/ 	.word	0x00005980


	//   ....[4]....
        /*0144*/ 	.word	0x00005aa0


	//   ....[5]....
        /*0148*/ 	.word	0x00005bc0


	//   ....[6]....
        /*014c*/ 	.word	0x00005ce0


	//   ....[7]....
        /*0150*/ 	.word	0x00005e00


	//   ....[8]....
        /*0154*/ 	.word	0x00005f20


	//   ....[9]....
        /*0158*/ 	.word	0x00006040


	//   ....[10]....
        /*015c*/ 	.word	0x00006160


	//   ....[11]....
        /*0160*/ 	.word	0x00006280


	//   ....[12]....
        /*0164*/ 	.word	0x000063a0


	//   ....[13]....
        /*0168*/ 	.word	0x000064c0


	//   ....[14]....
        /*016c*/ 	.word	0x000065e0


	//   ....[15]....
        /*0170*/ 	.word	0x00006700


	//   ....[16]....
        /*0174*/ 	.word	0x00006820


	//   ....[17]....
        /*0178*/ 	.word	0x00006940


	//   ....[18]....
        /*017c*/ 	.word	0x000069a0


	//   ....[19]....
        /*0180*/ 	.word	0x00006a00


	//   ....[20]....
        /*0184*/ 	.word	0x00006a30


	//----- nvinfo : EIATTR_MAX_THREADS
	.align		4
.L_1085:
        /*0188*/ 	.byte	0x04, 0x05
        /*018a*/ 	.short	(.L_1087 - .L_1086)
.L_1086:
        /*018c*/ 	.word	0x00000100
        /*0190*/ 	.word	0x00000001
        /*0194*/ 	.word	0x00000001


	//----- nvinfo : EIATTR_CRS_STACK_SIZE
	.align		4
.L_1087:
        /*0198*/ 	.byte	0x04, 0x1e
        /*019a*/ 	.short	(.L_1089 - .L_1088)
.L_1088:
        /*019c*/ 	.word	0x00000000


	//----- nvinfo : EIATTR_CBANK_PARAM_SIZE
	.align		4
.L_1089:
        /*01a0*/ 	.byte	0x03, 0x19
        /*01a2*/ 	.short	0x0068


	//----- nvinfo : EIATTR_PARAM_CBANK
	.align		4
        /*01a4*/ 	.byte	0x04, 0x0a
        /*01a6*/ 	.short	(.L_1091 - .L_1090)
	.align		4
.L_1090:
        /*01a8*/ 	.word	index@(.nv.constant0._ZN18transformer_engine71_GLOBAL__N__76556b6a_38_quantize_transpose_square_blockwise_cu_108e784945block_scaled_cast_transpose_kernel_notalignedILb1Eff13__nv_fp8_e4m3EEvPKT1_PT2_S7_PT0_S9_mmmmmmfbPKf)
        /*01ac*/ 	.short	0x0210
        /*01ae*/ 	.short	0x0068


	//----- nvinfo : EIATTR_SW_WAR
	.align		4
.L_1091:
        /*01b0*/ 	.byte	0x04, 0x36
        /*01b2*/ 	.short	(.L_1093 - .L_1092)
.L_1092:
        /*01b4*/ 	.word	0x00000008
.L_1093:


//--------------------- .nv.info._ZN18transformer_engine71_GLOBAL__N__76556b6a_38_quantize_transpose_square_blockwise_cu_108e784934block_scaled_cast_transpose_kernelILb1Eff13__nv_fp8_e4m3EEvPKT1_PT2_S7_PT0_S9_mmmmmmf14CUtensorMap_stbPKf --------------------------
	.section	.nv.info._ZN18transformer_engine71_GLOBAL__N__76556b6a_38_quantize_transpose_square_blockwise_cu_108e784934block_scaled_cast_transpose_kernelILb1Eff13__nv_fp8_e4m3EEvPKT1_PT2_S7_PT0_S9_mmmmmmf14CUtensorMap_stbPKf,"",@"SHT_CUDA_INFO"
	.sectionflags	@""
	.align	4


	//----- nvinfo : EIATTR_CUDA_API_VERSION
	.align		4
        /*0000*/ 	.byte	0x04, 0x37
        /*0002*/ 	.short	(.L_1095 - .L_1094)
.L_1094:
        /*0004*/ 	.word	0x00000082


	//----- nvinfo : EIATTR_KPARAM_INFO
	.align		4
.L_1095:
        /*0008*/ 	.byte	0x04, 0x17
        /*000a*/ 	.short	(.L_1097 - .L_1096)
.L_1096:
        /*000c*/ 	.word	0x00000000
        /*0010*/ 	.short	0x000e
        /*0012*/ 	.short	0x00f8
        /*0014*/ 	.byte	0x00, 0xf0, 0x21, 0x00


	//----- nvinfo : EIATTR_KPARAM_INFO
	.align		4
.L_1097:
        /*0018*/ 	.byte	0x04, 0x17
        /*001a*/ 	.short	(.L_1099 - .L_1098)
.L_1098:
        /*001c*/ 	.word	0x00000000
        /*0020*/ 	.short	0x000d
        /*0022*/ 	.short	0x00f0
        /*0024*/ 	.byte	0x00, 0xf0, 0x05, 0x00


	//----- nvinfo : EIATTR_KPARAM_INFO
	.align		4
.L_1099:
        /*0028*/ 	.byte	0x04, 0x17
        /*002a*/ 	.short	(.L_1101 - .L_1100)
.L_1100:
        /*002c*/ 	.word	0x00000000
        /*0030*/ 	.short	0x000c
        /*0032*/ 	.short	0x0070
        /*0034*/ 	.byte	0x00, 0xf0, 0x01, 0x02


	//----- nvinfo : EIATTR_KPARAM_INFO
	.align		4
.L_1101:
        /*0038*/ 	.byte	0x04, 0x17
        /*003a*/ 	.short	(.L_1103 - .L_1102)
.L_1102:
        /*003c*/ 	.word	0x00000000
        /*0040*/ 	.short	0x000b
        /*0042*/ 	.short	0x0058
        /*0044*/ 	.byte	0x00, 0xf0, 0x11, 0x00


	//----- nvinfo : EIATTR_KPARAM_INFO
	.align		4
.L_1103:
        /*0048*/ 	.byte	0x04, 0x17
        /*004a*/ 	.short	(.L_1105 - .L_1104)
.L_1104:
        /*004c*/ 	.word	0x00000000
        /*0050*/ 	.short	0x000a
        /*0052*/ 	.short	0x0050
        /*0054*/ 	.byte	0x00, 0xf0, 0x21, 0x00


	//----- nvinfo : EIATTR_KPARAM_INFO
	.align		4
.L_1105:
        /*0058*/ 	.byte	0x04, 0x17
        /*005a*/ 	.short	(.L_1107 - .L_1106)
.L_1106:
        /*005c*/ 	.word	0x00000000
        /*0060*/ 	.short	0x0009
        /*0062*/ 	.short	0x0048
        /*0064*/ 	.byte	0x00, 0xf0, 0x21, 0x00


	//----- nvinfo : EIATTR_KPARAM_INFO
	.align		4
.L_1107:
        /*0068*/ 	.byte	0x04, 0x17
        /*006a*/ 	.short	(.L_1109 - .L_1108)
.L_1108:
        /*006c*/ 	.word	0x00000000
        /*0070*/ 	.short	0x0008
        /*0072*/ 	.short	0x0040
        /*0074*/ 	.byte	0x00, 0xf0, 0x21, 0x00


	//----- nvinfo : EIATTR_KPARAM_INFO
	.align		4
.L_1109:
        /*0078*/ 	.byte	0x04, 0x17
        /*007a*/ 	.short	(.L_1111 - .L_1110)
.L_1110:
        /*007c*/ 	.word	0x00000000
        /*0080*/ 	.short	0x0007
        /*0082*/ 	.short	0x0038
        /*0084*/ 	.byte	0x00, 0xf0, 0x21, 0x00


	//----- nvinfo : EIATTR_KPARAM_INFO
	.align		4
.L_1111:
        /*0088*/ 	.byte	0x04, 0x17
        /*008a*/ 	.short	(.L_1113 - .L_1112)
.L_1112:
        /*008c*/ 	.word	0x00000000
        /*0090*/ 	.short	0x0006
        /*0092*/ 	.short	0x0030
        /*0094*/ 	.byte	0x00, 0xf0, 0x21, 0x00


	//----- nvinfo : EIATTR_KPARAM_INFO
	.align		4
.L_1113:
        /*0098*/ 	.byte	0x04, 0x17
        /*009a*/ 	.short	(.L_1115 - .L_1114)
.L_1114:
        /*009c*/ 	.word	0x00000000
        /*00a0*/ 	.short	0x0005
        /*00a2*/ 	.short	0x0028
        /*00a4*/ 	.byte	0x00, 0xf0, 0x21, 0x00


	//----- nvinfo : EIATTR_KPARAM_INFO
	.align		4
.L_1115:
        /*00a8*/ 	.byte	0x04, 0x17
        /*00aa*/ 	.short	(.L_1117 - .L_1116)
.L_1116:
        /*00ac*/ 	.word	0x00000000
        /*00b0*/ 	.short	0x0004
        /*00b2*/ 	.short	0x0020
        /*00b4*/ 	.byte	0x00, 0xf0, 0x21, 0x00


	//----- nvinfo : EIATTR_KPARAM_INFO
	.align		4
.L_1117:
        /*00b8*/ 	.byte	0x04, 0x17
        /*00ba*/ 	.short	(.L_1119 - .L_1118)
.L_1118:
        /*00bc*/ 	.word	0x00000000
        /*00c0*/ 	.short	0x0003
        /*00c2*/ 	.short	0x0018
        /*00c4*/ 	.byte	0x00, 0xf0, 0x21, 0x00


	//----- nvinfo : EIATTR_KPARAM_INFO
	.align		4
.L_1119:
        /*00c8*/ 	.byte	0x04, 0x17
        /*00ca*/ 	.short	(.L_1121 - .L_1120)
.L_1120:
        /*00cc*/ 	.word	0x00000000
        /*00d0*/ 	.short	0x0002
        /*00d2*/ 	.short	0x0010
        /*00d4*/ 	.byte	0x00, 0xf0, 0x21, 0x00


	//----- nvinfo : EIATTR_KPARAM_INFO
	.align		4
.L_1121:
        /*00d8*/ 	.byte	0x04, 0x17
        /*00da*/ 	.short	(.L_1123 - .L_1122)
.L_1122:
        /*00dc*/ 	.word	0x00000000
        /*00e0*/ 	.short	0x0001
        /*00e2*/ 	.short	0x0008
        /*00e4*/ 	.byte	0x00, 0xf0, 0x21, 0x00


	//----- nvinfo : EIATTR_KPARAM_INFO
	.align		4
.L_1123:
        /*00e8*/ 	.byte	0x04, 0x17
        /*00ea*/ 	.short	(.L_1125 - .L_1124)
.L_1124:
        /*00ec*/ 	.word	0x00000000
        /*00f0*/ 	.short	0x0000
        /*00f2*/ 	.short	0x0000
        /*00f4*/ 	.byte	0x00, 0xf0, 0x21, 0x00


	//----- nvinfo : EIATTR_SPARSE_MMA_MASK
	.align		4
.L_1125:
        /*00f8*/ 	.byte	0x03, 0x50
        /*00fa*/ 	.short	0x0000


	//----- nvinfo : EIATTR_MAXREG_COUNT
	.align		4
        /*00fc*/ 	.byte	0x03, 0x1b
        /*00fe*/ 	.short	0x00ff


	//----- nvinfo : EIATTR_NUM_BARRIERS
	.align		4
        /*0100*/ 	.byte	0x02, 0x4c
        /*0102*/ 	.byte	0x01
	.zero		1


	//----- nvinfo : EIATTR_MERCURY_ISA_VERSION
	.align		4
        /*0104*/ 	.byte	0x03, 0x5f
        /*0106*/ 	.short	0x0101


	//----- nvinfo : EIATTR_COOP_GROUP_MASK_REGIDS
	.align		4
        /*0108*/ 	.byte	0x04, 0x29
        /*010a*/ 	.short	(.L_1127 - .L_1126)


	//   ....[0]....
.L_1126:
        /*010c*/ 	.word	0xffffffff


	//   ....[1]....
        /*0110*/ 	.word	0xffffffff


	//   ....[2]....
        /*0114*/ 	.word	0xffffffff


	//   ....[3]....
        /*0118*/ 	.word	0xffffffff


	//   ....[4]....
        /*011c*/ 	.word	0xffffffff


	//   ....[5]....
        /*0120*/ 	.word	0xffffffff


	//----- nvinfo : EIATTR_COOP_GROUP_INSTR_OFFSETS
	.align		4
.L_1127:
        /*0124*/ 	.byte	0x04, 0x28
        /*0126*/ 	.short	(.L_1129 - .L_1128)


	//   ....[0]....
.L_1128:
        /*0128*/ 	.word	0x000007e0


	//   ....[1]....
        /*012c*/ 	.word	0x00000810


	//   ....[2]....
        /*0130*/ 	.word	0x00000840


	//   ....[3]....
        /*0134*/ 	.word	0x00000880


	//   ....[4]....
        /*0138*/ 	.word	0x000008a0


	//   ....[5]....
        /*013c*/ 	.word	0x000008c0


	//----- nvinfo : EIATTR_EXIT_INSTR_OFFSETS
	.align		4
.L_1129:
        /*0140*/ 	.byte	0x04, 0x1c
        /*0142*/ 	.short	(.L_1131 - .L_1130)


	//   ....[0]....
.L_1130:
        /*0144*/ 	.word	0x00000090


	//   ....[1]....
        /*0148*/ 	.word	0x000027a0


	//   ....[2]....
        /*014c*/ 	.word	0x00002850


	//----- nvinfo : EIATTR_MAX_THREADS
	.align		4
.L_1131:
        /*0150*/ 	.byte	0x04, 0x05
        /*0152*/ 	.short	(.L_1133 - .L_1132)
.L_1132:
        /*0154*/ 	.word	0x00000100
        /*0158*/ 	.word	0x00000001
        /*015c*/ 	.word	0x00000001


	//----- nvinfo : EIATTR_CRS_STACK_SIZE
	.align		4
.L_1133:
        /*0160*/ 	.byte	0x04, 0x1e
        /*0162*/ 	.short	(.L_1135 - .L_1134)
.L_1134:
        /*0164*/ 	.word	0x00000000


	//----- nvinfo : EIATTR_CBANK_PARAM_SIZE
	.align		4
.L_1135:
        /*0168*/ 	.byte	0x03, 0x19
        /*016a*/ 	.short	0x0100


	//----- nvinfo : EIATTR_PARAM_CBANK
	.align		4
        /*016c*/ 	.byte	0x04, 0x0a
        /*016e*/ 	.short	(.L_1137 - .L_1136)
	.align		4
.L_1136:
        /*0170*/ 	.word	index@(.nv.constant0._ZN18transformer_engine71_GLOBAL__N__76556b6a_38_quantize_transpose_square_blockwise_cu_108e784934block_scaled_cast_transpose_kernelILb1Eff13__nv_fp8_e4m3EEvPKT1_PT2_S7_PT0_S9_mmmmmmf14CUtensorMap_stbPKf)
        /*0174*/ 	.short	0x0210
        /*0176*/ 	.short	0x0100


	//----- nvinfo : EIATTR_SW_WAR
	.align		4
.L_1137:
        /*0178*/ 	.byte	0x04, 0x36
        /*017a*/ 	.short	(.L_1139 - .L_1138)
.L_1138:
        /*017c*/ 	.word	0x00000008
.L_1139:


//--------------------- .nv.info._ZN18transformer_engine71_GLOBAL__N__76556b6a_38_quantize_transpose_square_blockwise_cu_108e784945block_scaled_cast_transpose_kernel_notalignedILb0Eff13__nv_fp8_e5m2EEvPKT1_PT2_S7_PT0_S9_mmmmmmfbPKf --------------------------
	.section	.nv.info._ZN18transformer_engine71_GLOBAL__N__76556b6a_38_quantize_transpose_square_blockwise_cu_108e784945block_scaled_cast_transpose_kernel_notalignedILb0Eff13__nv_fp8_e5m2EEvPKT1_PT2_S7_PT0_S9_mmmmmmfbPKf,"",@"SHT_CUDA_INFO"
	.sectionflags	@""
	.align	4


	//----- nvinfo : EIATTR_CUDA_API_VERSION
	.align		4
        /*0000*/ 	.byte	0x04, 0x37
        /*0002*/ 	.short	(.L_1141 - .L_1140)
.L_1140:
        /*0004*/ 	.word	0x00000082


	//----- nvinfo : EIATTR_KPARAM_INFO
	.align		4
.L_1141:
        /*0008*/ 	.byte	0x04, 0x17
        /*000a*/ 	.short	(.L_1143 - .L_1142)
.L_1142:
        /*000c*/ 	.word	0x00000000
        /*0010*/ 	.short	0x000d
        /*0012*/ 	.short	0x0060
        /*0014*/ 	.byte	0x00, 0xf0, 0x21, 0x00


	//----- nvinfo : EIATTR_KPARAM_INFO
	.align		4
.L_1143:
        /*0018*/ 	.byte	0x04, 0x17
        /*001a*/ 	.short	(.L_1145 - .L_1144)
.L_1144:
        /*001c*/ 	.word	0x00000000
        /*0020*/ 	.short	0x000c
        /*0022*/ 	.short	0x005c
        /*0024*/ 	.byte	0x00, 0xf0, 0x05, 0x00


	//----- nvinfo : EIATTR_KPARAM_INFO
	.align		4
.L_1145:
        /*0028*/ 	.byte	0x04, 0x17
        /*002a*/ 	.short	(.L_1147 - .L_1146)
.L_1146:
        /*002c*/ 	.word	0x00000000
        /*0030*/ 	.short	0x000b
        /*0032*/ 	.short	0x0058
        /*0034*/ 	.byte	0x00, 0xf0, 0x11, 0x00


	//----- nvinfo : EIATTR_KPARAM_INFO
	.align		4
.L_1147:
        /*0038*/ 	.byte	0x04, 0x17
        /*003a*/ 	.short	(.L_1149 - .L_1148)
.L_1148:
        /*003c*/ 	.word	0x00000000
        /*0040*/ 	.short	0x000a
        /*0042*/ 	.short	0x0050
        /*0044*/ 	.byte	0x00, 0xf0, 0x21, 0x00


	//----- nvinfo : EIATTR_KPARAM_INFO
	.align		4
.L_1149:
        /*0048*/ 	.byte	0x04, 0x17
        /*004a*/ 	.short	(.L_1151 - .L_1150)
.L_1150:
        /*004c*/ 	.word	0x00000000
        /*0050*/ 	.short	0x0009
        /*0052*/ 	.short	0x0048
        /*0054*/ 	.byte	0x00, 0xf0, 0x21, 0x00


	//----- nvinfo : EIATTR_KPARAM_INFO
	.align		4
.L_1151:
        /*0058*/ 	.byte	0x04, 0x17
        /*005a*/ 	.short	(.L_1153 - .L_1152)
.L_1152:
        /*005c*/ 	.word	0x00000000
        /*0060*/ 	.short	0x0008
        /*0062*/ 	.short	0x0040
        /*0064*/ 	.byte	0x00, 0xf0, 0x21, 0x00


	//----- nvinfo : EIATTR_KPARAM_INFO
	.align		4
.L_1153:
        /*0068*/ 	.byte	0x04, 0x17
        /*006a*/ 	.short	(.L_1155 - .L_1154)
.L_1154:
        /*006c*/ 	.word	0x00000000
        /*0070*/ 	.short	0x0007
        /*0072*/ 	.short	0x0038
        /*0074*/ 	.byte	0x00, 0xf0, 0x21, 0x00


	//----- nvinfo : EIATTR_KPARAM_INFO
	.align		4
.L_1155:
        /*0078*/ 	.byte	0x04, 0x17
        /*007a*/ 	.short	(.L_1157 - .L_1156)
.L_1156:
        /*007c*/ 	.word	0x00000000
        /*0080*/ 	.short	0x0006
        /*0082*/ 	.short	0x0030
        /*0084*/ 	.byte	0x00, 0xf0, 0x21, 0x00


	//----- nvinfo : EIATTR_KPARAM_INFO
	.align		4
.L_1157:
        /*0088*/ 	.byte	0x04, 0x17
        /*008a*/ 	.short	(.L_1159 - .L_1158)
.L_1158:
        /*008c*/ 	.word	0x00000000
        /*0090*/ 	.short	0x0005
        /*0092*/ 	.short	0x0028
        /*0094*/ 	.byte	0x00, 0xf0, 0x21, 0x00


	//----- nvinfo : EIATTR_KPARAM_INFO
	.align		4
.L_1159:
        /*0098*/ 	.byte	0x04, 0x17
        /*009a*/ 	.short	(.L_1161 - .L_1160)
.L_1160:
        /*009c*/ 	.word	0x00000000
        /*00a0*/ 	.short	0x0004
        /*00a2*/ 	.short	0x0020
        /*00a4*/ 	.byte	0x00, 0xf0, 0x21, 0x00


	//----- nvinfo : EIATTR_KPARAM_INFO
	.align		4
.L_1161:
        /*00a8*/ 	.byte	0x04, 0x17
        /*00aa*/ 	.short	(.L_1163 - .L_1162)
.L_1162:
        /*00ac*/ 	.word	0x00000000
        /*00b0*/ 	.short	0x0003
        /*00b2*/ 	.short	0x0018
        /*00b4*/ 	.byte	0x00, 0xf0, 0x21, 0x00


	//----- nvinfo : EIATTR_KPARAM_INFO
	.align		4
.L_1163:
        /*00b8*/ 	.byte	0x04, 0x17
        /*00ba*/ 	.short	(.L_1165 - .L_1164)
.L_1164:
        /*00bc*/ 	.word	0x00000000
        /*00c0*/ 	.short	0x0002
        /*00c2*/ 	.short	0x0010
        /*00c4*/ 	.byte	0x00, 0xf0, 0x21, 0x00


	//----- nvinfo : EIATTR_KPARAM_INFO
	.align		4
.L_1165:
        /*00c8*/ 	.byte	0x04, 0x17
        /*00ca*/ 	.short	(.L_1167 - .L_1166)
.L_1166:
        /*00cc*/ 	.word	0x00000000
        /*00d0*/ 	.short	0x0001
        /*00d2*/ 	.short	0x0008
        /*00d4*/ 	.byte	0x00, 0xf0, 0x21, 0x00


	//----- nvinfo : EIATTR_KPARAM_INFO
	.align		4
.L_1167:
        /*00d8*/ 	.byte	0x04, 0x17
        /*00da*/ 	.short	(.L_1169 - .L_1168)
.L_1168:
        /*00dc*/ 	.word	0x00000000
        /*00e0*/ 	.short	0x0000
        /*00e2*/ 	.short	0x0000
        /*00e4*/ 	.byte	0x00, 0xf0, 0x21, 0x00


	//----- nvinfo : EIATTR_SPARSE_MMA_MASK
	.align		4
.L_1169:
        /*00e8*/ 	.byte	0x03, 0x50
        /*00ea*/ 	.short	0x0000


	//----- nvinfo : EIATTR_MAXREG_COUNT
	.align		4
        /*00ec*/ 	.byte	0x03, 0x1b
        /*00ee*/ 	.short	0x00ff


	//----- nvinfo : EIATTR_NUM_BARRIERS
	.align		4
        /*00f0*/ 	.byte	0x02, 0x4c
        /*00f2*/ 	.byte	0x01
	.zero		1


	//----- nvinfo : EIATTR_MERCURY_ISA_VERSION
	.align		4
        /*00f4*/ 	.byte	0x03, 0x5f
        /*00f6*/ 	.short	0x0101


	//----- nvinfo : EIATTR_COOP_GROUP_MASK_REGIDS
	.align		4
        /*00f8*/ 	.byte	0x04, 0x29
        /*00fa*/ 	.short	(.L_1171 - .L_1170)


	//   ....[0]....
.L_1170:
        /*00fc*/ 	.word	0xffffffff


	//   ....[1]....
        /*0100*/ 	.word	0xffffffff


	//   ....[2]....
        /*0104*/ 	.word	0xffffffff


	//   ....[3]....
        /*0108*/ 	.word	0xffffffff


	//   ....[4]....
        /*010c*/ 	.word	0xffffffff


	//   ....[5]....
        /*0110*/ 	.word	0xffffffff


	//----- nvinfo : EIATTR_COOP_GROUP_INSTR_OFFSETS
	.align		4
.L_1171:
        /*0114*/ 	.byte	0x04, 0x28
        /*0116*/ 	.short	(.L_1173 - .L_1172)


	//   ....[0]....
.L_1172:
        /*0118*/ 	.word	0x00002490


	//   ....[1]....
        /*011c*/ 	.word	0x000024d0


	//   ....[2]....
        /*0120*/ 	.word	0x00002550


	//   ....[3]....
        /*0124*/ 	.word	0x00002590


	//   ....[4]....
        /*0128*/ 	.word	0x000025d0


	//   ....[5]....
        /*012c*/ 	.word	0x000025f0


	//----- nvinfo : EIATTR_EXIT_INSTR_OFFSETS
	.align		4
.L_1173:
        /*0130*/ 	.byte	0x04, 0x1c
        /*0132*/ 	.short	(.L_1175 - .L_1174)


	//   ....[0]....
.L_1174:
        /*0134*/ 	.word	0x00000090


	//   ....[1]....
        /*0138*/ 	.word	0x00002b20


	//   ....[2]....
        /*013c*/ 	.word	0x00004370


	//   ....[3]....
        /*0140*/ 	.word	0x00004850


	//   ....[4]....
        /*0144*/ 	.word	0x00004b50


	//   ....[5]....
        /*0148*/ 	.word	0x00004b70


	//----- nvinfo : EIATTR_MAX_THREADS
	.align		4
.L_1175:
        /*014c*/ 	.byte	0x04, 0x05
        /*014e*/ 	.short	(.L_1177 - .L_1176)
.L_1176:
        /*0150*/ 	.word	0x00000100
        /*0154*/ 	.word	0x00000001
        /*0158*/ 	.word	0x00000001


	//----- nvinfo : EIATTR_CRS_STACK_SIZE
	.align		4
.L_1177:
        /*015c*/ 	.byte	0x04, 0x1e
        /*015e*/ 	.short	(.L_1179 - .L_1178)
.L_1178:
        /*0160*/ 	.word	0x00000000


	//----- nvinfo : EIATTR_CBANK_PARAM_SIZE
	.align		4
.L_1179:
        /*0164*/ 	.byte	0x03, 0x19
        /*0166*/ 	.short	0x0068


	//----- nvinfo : EIATTR_PARAM_CBANK
	.align		4
        /*0168*/ 	.byte	0x04, 0x0a
        /*016a*/ 	.short	(.L_1181 - .L_1180)
	.align		4
.L_1180:
        /*016c*/ 	.word	index@(.nv.constant0._ZN18transformer_engine71_GLOBAL__N__76556b6a_38_quantize_transpose_square_blockwise_cu_108e784945block_scaled_cast_transpose_kernel_notalignedILb0Eff13__nv_fp8_e5m2EEvPKT1_PT2_S7_PT0_S9_mmmmmmfbPKf)
        /*0170*/ 	.short	0x0210
        /*0172*/ 	.short	0x0068


	//----- nvinfo : EIATTR_SW_WAR
	.align		4
.L_1181:
        /*0174*/ 	.byte	0x04, 0x36
        /*0176*/ 	.short	(.L_1183 - .L_1182)
.L_1182:
        /*0178*/ 	.word	0x00000008
.L_1183:


//--------------------- .nv.info._ZN18transformer_engine71_GLOBAL__N__76556b6a_38_quantize_transpose_square_blockwise_cu_108e784934block_scaled_cast_transpose_kernelILb0Eff13__nv_fp8_e5m2EEvPKT1_PT2_S7_PT0_S9_mmmmmmf14CUtensorMap_stbPKf --------------------------
	.section	.nv.info._ZN18transformer_engine71_GLOBAL__N__76556b6a_38_quantize_transpose_square_blockwise_cu_108e784934block_scaled_cast_transpose_kernelILb0Eff13__nv_fp8_e5m2EEvPKT1_PT2_S7_PT0_S9_mmmmmmf14CUtensorMap_stbPKf,"",@"SHT_CUDA_INFO"
	.sectionflags	@""
	.align	4


	//----- nvinfo : EIATTR_CUDA_API_VERSION
	.align		4
        /*0000*/ 	.byte	0x04, 0x37
        /*0002*/ 	.short	(.L_1185 - .L_1184)
.L_1184:
        /*0004*/ 	.word	0x00000082


	//----- nvinfo : EIATTR_KPARAM_INFO
	.align		4
.L_1185:
        /*0008*/ 	.byte	0x04, 0x17
        /*000a*/ 	.short	(.L_1187 - .L_1186)
.L_1186:
        /*000c*/ 	.word	0x00000000
        /*0010*/ 	.short	0x000e
        /*0012*/ 	.short	0x00f8
        /*0014*/ 	.byte	0x00, 0xf0, 0x21, 0x00


	//----- nvinfo : EIATTR_KPARAM_INFO
	.align		4
.L_1187:
        /*0018*/ 	.byte	0x04, 0x17
        /*001a*/ 	.short	(.L_1189 - .L_1188)
.L_1188:
        /*001c*/ 	.word	0x00000000
        /*0020*/ 	.short	0x000d
        /*0022*/ 	.short	0x00f0
        /*0024*/ 	.byte	0x00, 0xf0, 0x05, 0x00


	//----- nvinfo : EIATTR_KPARAM_INFO
	.align		4
.L_1189:
        /*0028*/ 	.byte	0x04, 0x17
        /*002a*/ 	.short	(.L_1191 - .L_1190)
.L_1190:
        /*002c*/ 	.word	0x00000000
        /*0030*/ 	.short	0x000c
        /*0032*/ 	.short	0x0070
        /*0034*/ 	.byte	0x00, 0xf0, 0x01, 0x02


	//----- nvinfo : EIATTR_KPARAM_INFO
	.align		4
.L_1191:
        /*0038*/ 	.byte	0x04, 0x17
        /*003a*/ 	.short	(.L_1193 - .L_1192)
.L_1192:
        /*003c*/ 	.word	0x00000000
        /*0040*/ 	.short	0x000b
        /*0042*/ 	.short	0x0058
        /*0044*/ 	.byte	0x00, 0xf0, 0x11, 0x00


	//----- nvinfo : EIATTR_KPARAM_INFO
	.align		4
.L_1193:
        /*0048*/ 	.byte	0x04, 0x17
        /*004a*/ 	.short	(.L_1195 - .L_1194)
.L_1194:
        /*004c*/ 	.word	0x00000000
        /*0050*/ 	.short	0x000a
        /*0052*/ 	.short	0x0050
        /*0054*/ 	.byte	0x00, 0xf0, 0x21, 0x00


	//----- nvinfo : EIATTR_KPARAM_INFO
	.align		4
.L_1195:
        /*0058*/ 	.byte	0x04, 0x17
        /*005a*/ 	.short	(.L_1197 - .L_1196)
.L_1196:
        /*005c*/ 	.word	0x00000000
        /*0060*/ 	.short	0x0009
        /*0062*/ 	.short	0x0048
        /*0064*/ 	.byte	0x00, 0xf0, 0x21, 0x00


	//----- nvinfo : EIATTR_KPARAM_INFO
	.align		4
.L_1197:
        /*0068*/ 	.byte	0x04, 0x17
        /*006a*/ 	.short	(.L_1199 - .L_1198)
.L_1198:
        /*006c*/ 	.word	0x00000000
        /*0070*/ 	.short	0x0008
        /*0072*/ 	.short	0x0040
        /*0074*/ 	.byte	0x00, 0xf0, 0x21, 0x00


	//----- nvinfo : EIATTR_KPARAM_INFO
	.align		4
.L_1199:
        /*0078*/ 	.byte	0x04, 0x17
        /*007a*/ 	.short	(.L_1201 - .L_1200)
.L_1200:
        /*007c*/ 	.word	0x00000000
        /*0080*/ 	.short	0x0007
        /*0082*/ 	.short	0x0038
        /*0084*/ 	.byte	0x00, 0xf0, 0x21, 0x00


	//----- nvinfo : EIATTR_KPARAM_INFO
	.align		4
.L_1201:
        /*0088*/ 	.byte	0x04, 0x17
        /*008a*/ 	.short	(.L_1203 - .L_1202)
.L_1202:
        /*008c*/ 	.word	0x00000000
        /*0090*/ 	.short	0x0006
        /*0092*/ 	.short	0x0030
        /*0094*/ 	.byte	0x00, 0xf0, 0x21, 0x00


	//----- nvinfo : EIATTR_KPARAM_INFO
	.align		4
.L_1203:
        /*0098*/ 	.byte	0x04, 0x17
        /*009a*/ 	.short	(.L_1205 - .L_1204)
.L_1204:
        /*009c*/ 	.word	0x00000000
        /*00a0*/ 	.short	0x0005
        /*00a2*/ 	.short	0x0028
        /*00a4*/ 	.byte	0x00, 0xf0, 0x21, 0x00


	//----- nvinfo : EIATTR_KPARAM_INFO
	.align		4
.L_1205:
        /*00a8*/ 	.byte	0x04, 0x17
        /*00aa*/ 	.short	(.L_1207 - .L_1206)
.L_1206:
        /*00ac*/ 	.word	0x00000000
        /*00b0*/ 	.short	0x0004
        /*00b2*/ 	.short	0x0020
        /*00b4*/ 	.byte	0x00, 0xf0, 0x21, 0x00


	//----- nvinfo : EIATTR_KPARAM_INFO
	.align		4
.L_1207:
        /*00b8*/ 	.byte	0x04, 0x17
        /*00ba*/ 	.short	(.L_1209 - .L_1208)
.L_1208:
        /*00bc*/ 	.word	0x00000000
        /*00c0*/ 	.short	0x0003
        /*00c2*/ 	.short	0x0018
        /*00c4*/ 	.byte	0x00, 0xf0, 0x21, 0x00


	//----- nvinfo : EIATTR_KPARAM_INFO
	.align		4
.L_1209:
        /*00c8*/ 	.byte	0x04, 0x17
        /*00ca*/ 	.short	(.L_1211 - .L_1210)
.L_1210:
        /*00cc*/ 	.word	0x00000000
        /*00d0*/ 	.short	0x0002
        /*00d2*/ 	.short	0x0010
        /*00d4*/ 	.byte	0x00, 0xf0, 0x21, 0x00


	//----- nvinfo : EIATTR_KPARAM_INFO
	.align		4
.L_1211:
        /*00d8*/ 	.byte	0x04, 0x17
        /*00da*/ 	.short	(.L_1213 - .L_1212)
.L_1212:
        /*00dc*/ 	.word	0x00000000
        /*00e0*/ 	.short	0x0001
        /*00e2*/ 	.short	0x0008
        /*00e4*/ 	.byte	0x00, 0xf0, 0x21, 0x00


	//----- nvinfo : EIATTR_KPARAM_INFO
	.align		4
.L_1213:
        /*00e8*/ 	.byte	0x04, 0x17
        /*00ea*/ 	.short	(.L_1215 - .L_1214)
.L_1214:
        /*00ec*/ 	.word	0x00000000
        /*00f0*/ 	.short	0x0000
        /*00f2*/ 	.short	0x0000
        /*00f4*/ 	.byte	0x00, 0xf0, 0x21, 0x00


	//----- nvinfo : EIATTR_SPARSE_MMA_MASK
	.align		4
.L_1215:
        /*00f8*/ 	.byte	0x03, 0x50
        /*00fa*/ 	.short	0x0000


	//----- nvinfo : EIATTR_MAXREG_COUNT
	.align		4
        /*00fc*/ 	.byte	0x03, 0x1b
        /*00fe*/ 	.short	0x00ff


	//----- nvinfo : EIATTR_NUM_BARRIERS
	.align		4
        /*0100*/ 	.byte	0x02, 0x4c
        /*0102*/ 	.byte	0x01
	.zero		1


	//----- nvinfo : EIATTR_MERCURY_ISA_VERSION
	.align		4
        /*0104*/ 	.byte	0x03, 0x5f
        /*0106*/ 	.short	0x0101


	//----- nvinfo : EIATTR_COOP_GROUP_MASK_REGIDS
	.align		4
        /*0108*/ 	.byte	0x04, 0x29
        /*010a*/ 	.short	(.L_1217 - .L_1216)


	//   ....[0]....
.L_1216:
        /*010c*/ 	.word	0xffffffff


	//   ....[1]....
        /*0110*/ 	.word	0xffffffff


	//   ....[2]....
        /*0114*/ 	.word	0xffffffff


	//   ....[3]....
        /*0118*/ 	.word	0xffffffff


	//   ....[4]....
        /*011c*/ 	.word	0xffffffff


	//   ....[5]....
        /*0120*/ 	.word	0xffffffff


	//----- nvinfo : EIATTR_COOP_GROUP_INSTR_OFFSETS
	.align		4
.L_1217:
        /*0124*/ 	.byte	0x04, 0x28
        /*0126*/ 	.short	(.L_1219 - .L_1218)


	//   ....[0]....
.L_1218:
        /*0128*/ 	.word	0x000007b0


	//   ....[1]....
        /*012c*/ 	.word	0x000007d0


	//   ....[2]....
        /*0130*/ 	.word	0x00000800


	//   ....[3]....
        /*0134*/ 	.word	0x00000870


	//   ....[4]....
        /*0138*/ 	.word	0x00000890


	//   ....[5]....
        /*013c*/ 	.word	0x000008b0


	//----- nvinfo : EIATTR_EXIT_INSTR_OFFSETS
	.align		4
.L_1219:
        /*0140*/ 	.byte	0x04, 0x1c
        /*0142*/ 	.short	(.L_1221 - .L_1220)


	//   ....[0]....
.L_1220:
        /*0144*/ 	.word	0x00000090


	//   ....[1]....
        /*0148*/ 	.word	0x00001fe0


	//----- nvinfo : EIATTR_MAX_THREADS
	.align		4
.L_1221:
        /*014c*/ 	.byte	0x04, 0x05
        /*014e*/ 	.short	(.L_1223 - .L_1222)
.L_1222:
        /*0150*/ 	.word	0x00000100
        /*0154*/ 	.word	0x00000001
        /*0158*/ 	.word	0x00000001


	//----- nvinfo : EIATTR_CRS_STACK_SIZE
	.align		4
.L_1223:
        /*015c*/ 	.byte	0x04, 0x1e
        /*015e*/ 	.short	(.L_1225 - .L_1224)
.L_1224:
        /*0160*/ 	.word	0x00000000


	//----- nvinfo : EIATTR_CBANK_PARAM_SIZE
	.align		4
.L_1225:
        /*0164*/ 	.byte	0x03, 0x19
        /*0166*/ 	.short	0x0100


	//----- nvinfo : EIATTR_PARAM_CBANK
	.align		4
        /*0168*/ 	.byte	0x04, 0x0a
        /*016a*/ 	.short	(.L_1227 - .L_1226)
	.align		4
.L_1226:
        /*016c*/ 	.word	index@(.nv.constant0._ZN18transformer_engine71_GLOBAL__N__76556b6a_38_quantize_transpose_square_blockwise_cu_108e784934block_scaled_cast_transpose_kernelILb0Eff13__nv_fp8_e5m2EEvPKT1_PT2_S7_PT0_S9_mmmmmmf14CUtensorMap_stbPKf)
        /*0170*/ 	.short	0x0210
        /*0172*/ 	.short	0x0100


	//----- nvinfo : EIATTR_SW_WAR
	.align		4
.L_1227:
        /*0174*/ 	.byte	0x04, 0x36
        /*0176*/ 	.short	(.L_1229 - .L_1228)
.L_1228:
        /*0178*/ 	.word	0x00000008
.L_1229:


//--------------------- .nv.info._ZN18transformer_engine71_GLOBAL__N__76556b6a_38_quantize_transpose_square_blockwise_cu_108e784945block_scaled_cast_transpose_kernel_notalignedILb1Eff13__nv_fp8_e5m2EEvPKT1_PT2_S7_PT0_S9_mmmmmmfbPKf --------------------------
	.section	.nv.info._ZN18transformer_engine71_GLOBAL__N__76556b6a_38_quantize_transpose_square_blockwise_cu_108e784945block_scaled_cast_transpose_kernel_notalignedILb1Eff13__nv_fp8_e5m2EEvPKT1_PT2_S7_PT0_S9_mmmmmmfbPKf,"",@"SHT_CUDA_INFO"
	.sectionflags	@""
	.align	4


	//----- nvinfo : EIATTR_CUDA_API_VERSION
	.align		4
        /*0000*/ 	.byte	0x04, 0x37
        /*0002*/ 	.short	(.L_1231 - .L_1230)
.L_1230:
        /*0004*/ 	.word	0x00000082


	//----- nvinfo : EIATTR_KPARAM_INFO
	.align		4
.L_1231:
        /*0008*/ 	.byte	0x04, 0x17
        /*000a*/ 	.short	(.L_1233 - .L_1232)
.L_1232:
        /*000c*/ 	.word	0x00000000
        /*0010*/ 	.short	0x000d
        /*0012*/ 	.short	0x0060
        /*0014*/ 	.byte	0x00, 0xf0, 0x21, 0x00


	//----- nvinfo : EIATTR_KPARAM_INFO
	.align		4
.L_1233:
        /*0018*/ 	.byte	0x04, 0x17
        /*001a*/ 	.short	(.L_1235 - .L_1234)
.L_1234:
        /*001c*/ 	.word	0x00000000
        /*0020*/ 	.short	0x000c
        /*0022*/ 	.short	0x005c
        /*0024*/ 	.byte	0x00, 0xf0, 0x05, 0x00


	//----- nvinfo : EIATTR_KPARAM_INFO
	.align		4
.L_1235:
        /*0028*/ 	.byte	0x04, 0x17
        /*002a*/ 	.short	(.L_1237 - .L_1236)
.L_1236:
        /*002c*/ 	.word	0x00000000
        /*0030*/ 	.short	0x000b
        /*0032*/ 	.short	0x0058
        /*0034*/ 	.byte	0x00, 0xf0, 0x11, 0x00


	//----- nvinfo : EIATTR_KPARAM_INFO
	.align		4
.L_1237:
        /*0038*/ 	.byte	0x04, 0x17
        /*003a*/ 	.short	(.L_1239 - .L_1238)
.L_1238:
        /*003c*/ 	.word	0x00000000
        /*0040*/ 	.short	0x000a
        /*0042*/ 	.short	0x0050
        /*0044*/ 	.byte	0x00, 0xf0, 0x21, 0x00


	//----- nvinfo : EIATTR_KPARAM_INFO
	.align		4
.L_1239:
        /*0048*/ 	.byte	0x04, 0x17
        /*004a*/ 	.short	(.L_1241 - .L_1240)
.L_1240:
        /*004c*/ 	.word	0x00000000
        /*0050*/ 	.short	0x0009
        /*0052*/ 	.short	0x0048
        /*0054*/ 	.byte	0x00, 0xf0, 0x21, 0x00


	//----- nvinfo : EIATTR_KPARAM_INFO
	.align		4
.L_1241:
        /*0058*/ 	.byte	0x04, 0x17
        /*005a*/ 	.short	(.L_1243 - .L_1242)
.L_1242:
        /*005c*/ 	.word	0x00000000
        /*0060*/ 	.short	0x0008
        /*0062*/ 	.short	0x0040
        /*0064*/ 	.byte	0x00, 0xf0, 0x21, 0x00


	//----- nvinfo : EIATTR_KPARAM_INFO
	.align		4
.L_1243:
        /*0068*/ 	.byte	0x04, 0x17
        /*006a*/ 	.short	(.L_1245 - .L_1244)
.L_1244:
        /*006c*/ 	.word	0x00000000
        /*0070*/ 	.short	0x0007
        /*0072*/ 	.short	0x0038
        /*0074*/ 	.byte	0x00, 0xf0, 0x21, 0x00


	//----- nvinfo : EIATTR_KPARAM_INFO
	.align		4
.L_1245:
        /*0078*/ 	.byte	0x04, 0x17
        /*007a*/ 	.short	(.L_1247 - .L_1246)
.L_1246:
        /*007c*/ 	.word	0x00000000
        /*0080*/ 	.short	0x0006
        /*0082*/ 	.short	0x0030
        /*0084*/ 	.byte	0x00, 0xf0, 0x21, 0x00


	//----- nvinfo : EIATTR_KPARAM_INFO
	.align		4
.L_1247:
        /*0088*/ 	.byte	0x04, 0x17
        /*008a*/ 	.short	(.L_1249 - .L_1248)
.L_1248:
        /*008c*/ 	.word	0x00000000
        /*0090*/ 	.short	0x0005
        /*0092*/ 	.short	0x0028
        /*0094*/ 	.byte	0x00, 0xf0, 0x21, 0x00


	//----- nvinfo : EIATTR_KPARAM_INFO
	.align		4
.L_1249:
        /*0098*/ 	.byte	0x04, 0x17
        /*009a*/ 	.short	(.L_1251 - .L_1250)
.L_1250:
        /*009c*/ 	.word	0x00000000
        /*00a0*/ 	.short	0x0004
        /*00a2*/ 	.short	0x0020
        /*00a4*/ 	.byte	0x00, 0xf0, 0x21, 0x00


	//----- nvinfo : EIATTR_KPARAM_INFO
	.align		4
.L_1251:
        /*00a8*/ 	.byte	0x04, 0x17
        /*00aa*/ 	.short	(.L_1253 - .L_1252)
.L_1252:
        /*00ac*/ 	.word	0x00000000
        /*00b0*/ 	.short	0x0003
        /*00b2*/ 	.short	0x0018
        /*00b4*/ 	.byte	0x00, 0xf0, 0x21, 0x00


	//----- nvinfo : EIATTR_KPARAM_INFO
	.align		4
.L_1253:
        /*00b8*/ 	.byte	0x04, 0x17
        /*00ba*/ 	.short	(.L_1255 - .L_1254)
.L_1254:
        /*00bc*/ 	.word	0x00000000
        /*00c0*/ 	.short	0x0002
        /*00c2*/ 	.short	0x0010
        /*00c4*/ 	.byte	0x00, 0xf0, 0x21, 0x00


	//----- nvinfo : EIATTR_KPARAM_INFO
	.align		4
.L_1255:
        /*00c8*/ 	.byte	0x04, 0x17
        /*00ca*/ 	.short	(.L_1257 - .L_1256)
.L_1256:
        /*00cc*/ 	.word	0x00000000
        /*00d0*/ 	.short	0x0001
        /*00d2*/ 	.short	0x0008
        /*00d4*/ 	.byte	0x00, 0xf0, 0x21, 0x00


	//----- nvinfo : EIATTR_KPARAM_INFO
	.align		4
.L_1257:
        /*00d8*/ 	.byte	0x04, 0x17
        /*00da*/ 	.short	(.L_1259 - .L_1258)
.L_1258:
        /*00dc*/ 	.word	0x00000000
        /*00e0*/ 	.short	0x0000
        /*00e2*/ 	.short	0x0000
        /*00e4*/ 	.byte	0x00, 0xf0, 0x21, 0x00


	//----- nvinfo : EIATTR_SPARSE_MMA_MASK
	.align		4
.L_1259:
        /*00e8*/ 	.byte	0x03, 0x50
        /*00ea*/ 	.short	0x0000


	//----- nvinfo : EIATTR_MAXREG_COUNT
	.align		4
        /*00ec*/ 	.byte	0x03, 0x1b
        /*00ee*/ 	.short	0x00ff


	//----- nvinfo : EIATTR_NUM_BARRIERS
	.align		4
        /*00f0*/ 	.byte	0x02, 0x4c
        /*00f2*/ 	.byte	0x01
	.zero		1


	//----- nvinfo : EIATTR_MERCURY_ISA_VERSION
	.align		4
        /*00f4*/ 	.byte	0x03, 0x5f
        /*00f6*/ 	.short	0x0101


	//----- nvinfo : EIATTR_COOP_GROUP_MASK_REGIDS
	.align		4
        /*00f8*/ 	.byte	0x04, 0x29
        /*00fa*/ 	.short	(.L_1261 - .L_1260)


	//   ....[0]....
.L_1260:
        /*00fc*/ 	.word	0xffffffff


	//   ....[1]....
        /*0100*/ 	.word	0xffffffff


	//   ....[2]....
        /*0104*/ 	.word	0xffffffff


	//   ....[3]....
        /*0108*/ 	.word	0xffffffff


	//   ....[4]....
        /*010c*/ 	.word	0xffffffff


	//   ....[5]....
        /*0110*/ 	.word	0xffffffff


	//----- nvinfo : EIATTR_COOP_GROUP_INSTR_OFFSETS
	.align		4
.L_1261:
        /*0114*/ 	.byte	0x04, 0x28
        /*0116*/ 	.short	(.L_1263 - .L_1262)


	//   ....[0]....
.L_1262:
        /*0118*/ 	.word	0x00002480


	//   ....[1]....
        /*011c*/ 	.word	0x000024f0


	//   ....[2]....
        /*0120*/ 	.word	0x00002520


	//   ....[3]....
        /*0124*/ 	.word	0x00002570


	//   ....[4]....
        /*0128*/ 	.word	0x000025b0


	//   ....[5]....
        /*012c*/ 	.word	0x000025d0


	//----- nvinfo : EIATTR_EXIT_INSTR_OFFSETS
	.align		4
.L_1263:
        /*0130*/ 	.byte	0x04, 0x1c
        /*0132*/ 	.short	(.L_1265 - .L_1264)


	//   ....[0]....
.L_1264:
        /*0134*/ 	.word	0x00000090


	//   ....[1]....
        /*0138*/ 	.word	0x00002c50


	//   ....[2]....
        /*013c*/ 	.word	0x00005770


	//   ....[3]....
        /*0140*/ 	.word	0x00005980


	//   ....[4]....
        /*0144*/ 	.word	0x00005aa0


	//   ....[5]....
        /*0148*/ 	.word	0x00005bc0


	//   ....[6]....
        /*014c*/ 	.word	0x00005ce0


	//   ....[7]....
        /*0150*/ 	.word	0x00005e00


	//   ....[8]....
        /*0154*/ 	.word	0x00005f20


	//   ....[9]....
        /*0158*/ 	.word	0x00006040


	//   ....[10]....
        /*015c*/ 	.word	0x00006160


	//   ....[11]....
        /*0160*/ 	.word	0x00006280


	//   ....[12]....
        /*0164*/ 	.word	0x000063a0


	//   ....[13]....
        /*0168*/ 	.word	0x000064c0


	//   ....[14]....
        /*016c*/ 	.word	0x000065e0


	//   ....[15]....
        /*0170*/ 	.word	0x00006700


	//   ....[16]....
        /*0174*/ 	.word	0x00006820


	//   ....[17]....
        /*0178*/ 	.word	0x00006940


	//   ....[18]....
        /*017c*/ 	.word	0x000069a0


	//   ....[19]....
        /*0180*/ 	.word	0x00006a00


	//   ....[20]....
        /*0184*/ 	.word	0x00006a30


	//----- nvinfo : EIATTR_MAX_THREADS
	.align		4
.L_1265:
        /*0188*/ 	.byte	0x04, 0x05
        /*018a*/ 	.short	(.L_1267 - .L_1266)
.L_1266:
        /*018c*/ 	.word	0x00000100
        /*0190*/ 	.word	0x00000001
        /*0194*/ 	.word	0x00000001


	//----- nvinfo : EIATTR_CRS_STACK_SIZE
	.align		4
.L_1267:
        /*0198*/ 	.byte	0x04, 0x1e
        /*019a*/ 	.short	(.L_1269 - .L_1268)
.L_1268:
        /*019c*/ 	.word	0x00000000


	//----- nvinfo : EIATTR_CBANK_PARAM_SIZE
	.align		4
.L_1269:
        /*01a0*/ 	.byte	0x03, 0x19
        /*01a2*/ 	.short	0x0068


	//----- nvinfo : EIATTR_PARAM_CBANK
	.align		4
        /*01a4*/ 	.byte	0x04, 0x0a
        /*01a6*/ 	.short	(.L_1271 - .L_1270)
	.align		4
.L_1270:
        /*01a8*/ 	.word	index@(.nv.constant0._ZN18transformer_engine71_GLOBAL__N__76556b6a_38_quantize_transpose_square_blockwise_cu_108e784945block_scaled_cast_transpose_kernel_notalignedILb1Eff13__nv_fp8_e5m2EEvPKT1_PT2_S7_PT0_S9_mmmmmmfbPKf)
        /*01ac*/ 	.short	0x0210
        /*01ae*/ 	.short	0x0068


	//----- nvinfo : EIATTR_SW_WAR
	.align		4
.L_1271:
        /*01b0*/ 	.byte	0x04, 0x36
        /*01b2*/ 	.short	(.L_1273 - .L_1272)
.L_1272:
        /*01b4*/ 	.word	0x00000008
.L_1273:


//--------------------- .nv.info._ZN18transformer_engine71_GLOBAL__N__76556b6a_38_quantize_transpose_square_blockwise_cu_108e784934block_scaled_cast_transpose_kernelILb1Eff13__nv_fp8_e5m2EEvPKT1_PT2_S7_PT0_S9_mmmmmmf14CUtensorMap_stbPKf --------------------------
	.section	.nv.info._ZN18transformer_engine71_GLOBAL__N__76556b6a_38_quantize_transpose_square_blockwise_cu_108e784934block_scaled_cast_transpose_kernelILb1Eff13__nv_fp8_e5m2EEvPKT1_PT2_S7_PT0_S9_mmmmmmf14CUtensorMap_stbPKf,"",@"SHT_CUDA_INFO"
	.sectionflags	@""
	.align	4


	//----- nvinfo : EIATTR_CUDA_API_VERSION
	.align		4
        /*0000*/ 	.byte	0x04, 0x37
        /*0002*/ 	.short	(.L_1275 - .L_1274)
.L_1274:
        /*0004*/ 	.word	0x00000082


	//----- nvinfo : EIATTR_KPARAM_INFO
	.align		4
.L_1275:
        /*0008*/ 	.byte	0x04, 0x17
        /*000a*/ 	.short	(.L_1277 - .L_1276)
.L_1276:
        /*000c*/ 	.word	0x00000000
        /*0010*/ 	.short	0x000e
        /*0012*/ 	.short	0x00f8
        /*0014*/ 	.byte	0x00, 0xf0, 0x21, 0x00


	//----- nvinfo : EIATTR_KPARAM_INFO
	.align		4
.L_1277:
        /*0018*/ 	.byte	0x04, 0x17
        /*001a*/ 	.short	(.L_1279 - .L_1278)
.L_1278:
        /*001c*/ 	.word	0x00000000
        /*0020*/ 	.short	0x000d
        /*0022*/ 	.short	0x00f0
        /*0024*/ 	.byte	0x00, 0xf0, 0x05, 0x00


	//----- nvinfo : EIATTR_KPARAM_INFO
	.align		4
.L_1279:
        /*0028*/ 	.byte	0x04, 0x17
        /*002a*/ 	.short	(.L_1281 - .L_1280)
.L_1280:
        /*002c*/ 	.word	0x00000000
        /*0030*/ 	.short	0x000c
        /*0032*/ 	.short	0x0070
        /*0034*/ 	.byte	0x00, 0xf0, 0x01, 0x02


	//----- nvinfo : EIATTR_KPARAM_INFO
	.align		4
.L_1281:
        /*0038*/ 	.byte	0x04, 0x17
        /*003a*/ 	.short	(.L_1283 - .L_1282)
.L_1282:
        /*003c*/ 	.word	0x00000000
        /*0040*/ 	.short	0x000b
        /*0042*/ 	.short	0x0058
        /*0044*/ 	.byte	0x00, 0xf0, 0x11, 0x00


	//----- nvinfo : EIATTR_KPARAM_INFO
	.align		4
.L_1283:
        /*0048*/ 	.byte	0x04, 0x17
        /*004a*/ 	.short	(.L_1285 - .L_1284)
.L_1284:
        /*004c*/ 	.word	0x00000000
        /*0050*/ 	.short	0x000a
        /*0052*/ 	.short	0x0050
        /*0054*/ 	.byte	0x00, 0xf0, 0x21, 0x00


	//----- nvinfo : EIATTR_KPARAM_INFO
	.align		4
.L_1285:
        /*0058*/ 	.byte	0x04, 0x17
        /*005a*/ 	.short	(.L_1287 - .L_1286)
.L_1286:
        /*005c*/ 	.word	0x00000000
        /*0060*/ 	.short	0x0009
        /*0062*/ 	.short	0x0048
        /*0064*/ 	.byte	0x00, 0xf0, 0x21, 0x00


	//----- nvinfo : EIATTR_KPARAM_INFO
	.align		4
.L_1287:
        /*0068*/ 	.byte	0x04, 0x17
        /*006a*/ 	.short	(.L_1289 - .L_1288)
.L_1288:
        /*006c*/ 	.word	0x00000000
        /*0070*/ 	.short	0x0008
        /*0072*/ 	.short	0x0040
        /*0074*/ 	.byte	0x00, 0xf0, 0x21, 0x00


	//----- nvinfo : EIATTR_KPARAM_INFO
	.align		4
.L_1289:
        /*0078*/ 	.byte	0x04, 0x17
        /*007a*/ 	.short	(.L_1291 - .L_1290)
.L_1290:
        /*007c*/ 	.word	0x00000000
        /*0080*/ 	.short	0x0007
        /*0082*/ 	.short	0x0038
        /*0084*/ 	.byte	0x00, 0xf0, 0x21, 0x00


	//----- nvinfo : EIATTR_KPARAM_INFO
	.align		4
.L_1291:
        /*0088*/ 	.byte	0x04, 0x17
        /*008a*/ 	.short	(.L_1293 - .L_1292)
.L_1292:
        /*008c*/ 	.word	0x00000000
        /*0090*/ 	.short	0x0006
        /*0092*/ 	.short	0x0030
        /*0094*/ 	.byte	0x00, 0xf0, 0x21, 0x00


	//----- nvinfo : EIATTR_KPARAM_INFO
	.align		4
.L_1293:
        /*0098*/ 	.byte	0x04, 0x17
        /*009a*/ 	.short	(.L_1295 - .L_1294)
.L_1294:
        /*009c*/ 	.word	0x00000000
        /*00a0*/ 	.short	0x0005
        /*00a2*/ 	.short	0x0028
        /*00a4*/ 	.byte	0x00, 0xf0, 0x21, 0x00


	//----- nvinfo : EIATTR_KPARAM_INFO
	.align		4
.L_1295:
        /*00a8*/ 	.byte	0x04, 0x17
        /*00aa*/ 	.short	(.L_1297 - .L_1296)
.L_1296:
        /*00ac*/ 	.word	0x00000000
        /*00b0*/ 	.short	0x0004
        /*00b2*/ 	.short	0x0020
        /*00b4*/ 	.byte	0x00, 0xf0, 0x21, 0x00


	//----- nvinfo : EIATTR_KPARAM_INFO
	.align		4
.L_1297:
        /*00b8*/ 	.byte	0x04, 0x17
        /*00ba*/ 	.short	(.L_1299 - .L_1298)
.L_1298:
        /*00bc*/ 	.word	0x00000000
        /*00c0*/ 	.short	0x0003
        /*00c2*/ 	.short	0x0018
        /*00c4*/ 	.byte	0x00, 0xf0, 0x21, 0x00


	//----- nvinfo : EIATTR_KPARAM_INFO
	.align		4
.L_1299:
        /*00c8*/ 	.byte	0x04, 0x17
        /*00ca*/ 	.short	(.L_1301 - .L_1300)
.L_1300:
        /*00cc*/ 	.word	0x00000000
        /*00d0*/ 	.short	0x0002
        /*00d2*/ 	.short	0x0010
        /*00d4*/ 	.byte	0x00, 0xf0, 0x21, 0x00


	//----- nvinfo : EIATTR_KPARAM_INFO
	.align		4
.L_1301:
        /*00d8*/ 	.byte	0x04, 0x17
        /*00da*/ 	.short	(.L_1303 - .L_1302)
.L_1302:
        /*00dc*/ 	.word	0x00000000
        /*00e0*/ 	.short	0x0001
        /*00e2*/ 	.short	0x0008
        /*00e4*/ 	.byte	0x00, 0xf0, 0x21, 0x00


	//----- nvinfo : EIATTR_KPARAM_INFO
	.align		4
.L_1303:
        /*00e8*/ 	.byte	0x04, 0x17
        /*00ea*/ 	.short	(.L_1305 - .L_1304)
.L_1304:
        /*00ec*/ 	.word	0x00000000
        /*00f0*/ 	.short	0x0000
        /*00f2*/ 	.short	0x0000
        /*00f4*/ 	.byte	0x00, 0xf0, 0x21, 0x00


	//----- nvinfo : EIATTR_SPARSE_MMA_MASK
	.align		4
.L_1305:
        /*00f8*/ 	.byte	0x03, 0x50
        /*00fa*/ 	.short	0x0000


	//----- nvinfo : EIATTR_MAXREG_COUNT
	.align		4
        /*00fc*/ 	.byte	0x03, 0x1b
        /*00fe*/ 	.short	0x00ff


	//----- nvinfo : EIATTR_NUM_BARRIERS
	.align		4
        /*0100*/ 	.byte	0x02, 0x4c
        /*0102*/ 	.byte	0x01
	.zero		1


	//----- nvinfo : EIATTR_MERCURY_ISA_VERSION
	.align		4
        /*0104*/ 	.byte	0x03, 0x5f
        /*0106*/ 	.short	0x0101


	//----- nvinfo : EIATTR_COOP_GROUP_MASK_REGIDS
	.align		4
        /*0108*/ 	.byte	0x04, 0x29
        /*010a*/ 	.short	(.L_1307 - .L_1306)


	//   ....[0]....
.L_1306:
        /*010c*/ 	.word	0xffffffff


	//   ....[1]....
        /*0110*/ 	.word	0xffffffff


	//   ....[2]....
        /*0114*/ 	.word	0xffffffff


	//   ....[3]....
        /*0118*/ 	.word	0xffffffff


	//   ....[4]....
        /*011c*/ 	.word	0xffffffff


	//   ....[5]....
        /*0120*/ 	.word	0xffffffff


	//----- nvinfo : EIATTR_COOP_GROUP_INSTR_OFFSETS
	.align		4
.L_1307:
        /*0124*/ 	.byte	0x04, 0x28
        /*0126*/ 	.short	(.L_1309 - .L_1308)


	//   ....[0]....
.L_1308:
        /*0128*/ 	.word	0x000007e0


	//   ....[1]....
        /*012c*/ 	.word	0x00000810


	//   ....[2]....
        /*0130*/ 	.word	0x00000840


	//   ....[3]....
        /*0134*/ 	.word	0x00000880


	//   ....[4]....
        /*0138*/ 	.word	0x000008a0


	//   ....[5]....
        /*013c*/ 	.word	0x000008c0


	//----- nvinfo : EIATTR_EXIT_INSTR_OFFSETS
	.align		4
.L_1309:
        /*0140*/ 	.byte	0x04, 0x1c
        /*0142*/ 	.short	(.L_1311 - .L_1310)


	//   ....[0]....
.L_1310:
        /*0144*/ 	.word	0x00000090


	//   ....[1]....
        /*0148*/ 	.word	0x000027a0


	//   ....[2]....
        /*014c*/ 	.word	0x00002850


	//----- nvinfo : EIATTR_MAX_THREADS
	.align		4
.L_1311:
        /*0150*/ 	.byte	0x04, 0x05
        /*0152*/ 	.short	(.L_1313 - .L_1312)
.L_1312:
        /*0154*/ 	.word	0x00000100
        /*0158*/ 	.word	0x00000001
        /*015c*/ 	.word	0x00000001


	//----- nvinfo : EIATTR_CRS_STACK_SIZE
	.align		4
.L_1313:
        /*0160*/ 	.byte	0x04, 0x1e
        /*0162*/ 	.short	(.L_1315 - .L_1314)
.L_1314:
        /*0164*/ 	.word	0x00000000


	//----- nvinfo : EIATTR_CBANK_PARAM_SIZE
	.align		4
.L_1315:
        /*0168*/ 	.byte	0x03, 0x19
        /*016a*/ 	.short	0x0100


	//----- nvinfo : EIATTR_PARAM_CBANK
	.align		4
        /*016c*/ 	.byte	0x04, 0x0a
        /*016e*/ 	.short	(.L_1317 - .L_1316)
	.align		4
.L_1316:
        /*0170*/ 	.word	index@(.nv.constant0._ZN18transformer_engine71_GLOBAL__N__76556b6a_38_quantize_transpose_square_blockwise_cu_108e784934block_scaled_cast_transpose_kernelILb1Eff13__nv_fp8_e5m2EEvPKT1_PT2_S7_PT0_S9_mmmmmmf14CUtensorMap_stbPKf)
        /*0174*/ 	.short	0x0210
        /*0176*/ 	.short	0x0100


	//----- nvinfo : EIATTR_SW_WAR
	.align		4
.L_1317:
        /*0178*/ 	.byte	0x04, 0x36
        /*017a*/ 	.short	(.L_1319 - .L_1318)
.L_1318:
        /*017c*/ 	.word	0x00000008
.L_1319:


//--------------------- .nv.callgraph             --------------------------
	.section	.nv.callgraph,"",@"SHT_CUDA_CALLGRAPH"
	.align	4
	.sectionentsize	8
	.align		4
        /*0000*/ 	.word	0x00000000
	.align		4
        /*0004*/ 	.word	0xffffffff
	.align		4
        /*0008*/ 	.word	0x00000000
	.align		4
        /*000c*/ 	.word	0xfffffffe
	.align		4
        /*0010*/ 	.word	0x00000000
	.align		4
        /*0014*/ 	.word	0xfffffffd
	.align		4
        /*0018*/ 	.word	0x00000000
	.align		4
        /*001c*/ 	.word	0xfffffffc


//--------------------- .text._ZN18transformer_engine71_GLOBAL__N__76556b6a_38_quantize_transpose_square_blockwise_cu_108e784945block_scaled_cast_transpose_kernel_notalignedILb0Ef13__nv_bfloat1613__nv_fp8_e4m3EEvPKT1_PT2_S8_PT0_SA_mmmmmmfbPKf --------------------------
	.section	.text._ZN18transformer_engine71_GLOBAL__N__76556b6a_38_quantize_transpose_square_blockwise_cu_108e784945block_scaled_cast_transpose_kernel_notalignedILb0Ef13__nv_bfloat1613__nv_fp8_e4m3EEvPKT1_PT2_S8_PT0_SA_mmmmmmfbPKf,"ax",@progbits
	.align	128
.text._ZN18transformer_engine71_GLOBAL__N__76556b6a_38_quantize_transpose_square_blockwise_cu_108e784945block_scaled_cast_transpose_kernel_notalignedILb0Ef13__nv_bfloat1613__nv_fp8_e4m3EEvPKT1_PT2_S8_PT0_SA_mmmmmmfbPKf:
        .type           _ZN18transformer_engine71_GLOBAL__N__76556b6a_38_quantize_transpose_square_blockwise_cu_108e784945block_scaled_cast_transpose_kernel_notalignedILb0Ef13__nv_bfloat1613__nv_fp8_e4m3EEvPKT1_PT2_S8_PT0_SA_mmmmmmfbPKf,@function
        .size           _ZN18transformer_engine71_GLOBAL__N__76556b6a_38_quantize_transpose_square_blockwise_cu_108e784945block_scaled_cast_transpose_kernel_notalignedILb0Ef13__nv_bfloat1613__nv_fp8_e4m3EEvPKT1_PT2_S8_PT0_SA_mmmmmmfbPKf,(.L_x_1096 - _ZN18transformer_engine71_GLOBAL__N__76556b6a_38_quantize_transpose_square_blockwise_cu_108e784945block_scaled_cast_transpose_kernel_notalignedILb0Ef13__nv_bfloat1613__nv_fp8_e4m3EEvPKT1_PT2_S8_PT0_SA_mmmmmmfbPKf)
        .other          _ZN18transformer_engine71_GLOBAL__N__76556b6a_38_quantize_transpose_square_blockwise_cu_108e784945block_scaled_cast_transpose_kernel_notalignedILb0Ef13__nv_bfloat1613__nv_fp8_e4m3EEvPKT1_PT2_S8_PT0_SA_mmmmmmfbPKf,@"STO_CUDA_ENTRY STV_DEFAULT"
_ZN18transformer_engine71_GLOBAL__N__76556b6a_38_quantize_transpose_square_blockwise_cu_108e784945block_scaled_cast_transpose_kernel_notalignedILb0Ef13__nv_bfloat1613__nv_fp8_e4m3EEvPKT1_PT2_S8_PT0_SA_mmmmmmfbPKf:
[----:B------:R-:W-:Y:S01]  /*0000*/  LDC R1, c[0x0][0x28] ;  /* 0x00000a00ff017b82 */ /* 0x000fe20000000800 */
[----:B------:R-:W-:Y:S01]  /*0010*/  ULDC.64 UR4, c[0x0][0x270] ;  /* 0x00009c0000047ab9 */ /* 0x000fe20000000a00 */
[----:B------:R-:W-:Y:S01]  /*0020*/  ULDC.64 UR6, c[0x0][0x208] ;  /* 0x0000820000067ab9 */ /* 0x000fe20000000a00 */
[----:B------:R-:W-:-:S04]  /*0030*/  ISETP.NE.U32.AND P0, PT, RZ, UR4, PT ;  /* 0x00000004ff007c0c */ /* 0x000fc8000bf05070 */
[----:B------:R-:W-:-:S13]  /*0040*/  ISETP.NE.AND.EX P0, PT, RZ, UR5, PT, P0 ;  /* 0x00000005ff007c0c */ /* 0x000fda000bf05300 */
[----:B------:R-:W-:Y:S05]  /*0050*/  @!P0 BRA `(.L_x_0) ;  /* 0x0000000000108947 */ /* 0x000fea0003800000 */
[----:B------:R-:W0:Y:S02]  /*0060*/  LDC.64 R2, c[0x0][0x270] ;  /* 0x00009c00ff027b82 */ /* 0x000e240000000a00 */
[----:B0-----:R-:W2:Y:S02]  /*0070*/  LDG.E R2, desc[UR6][R2.64] ;  /* 0x0000000602027981 */ /* 0x001ea4000c1e1900 */
[----:B--2---:R-:W-:-:S13]  /*0080*/  FSETP.NEU.AND P0, PT, R2, 1, PT ;  /* 0x3f8000000200780b */ /* 0x004fda0003f0d000 */
[----:B------:R-:W-:Y:S05]  /*0090*/  @!P0 EXIT ;  /* 0x000000000000894d */ /* 0x000fea0003800000 */
.L_x_0:
[----:B------:R-:W0:Y:S01]  /*00a0*/  S2R R0, SR_TID.X ;  /* 0x0000000000007919 */ /* 0x000e220000002100 */
[----:B------:R-:W-:Y:S01]  /*00b0*/  IMAD.MOV.U32 R5, RZ, RZ, RZ ;  /* 0x000000ffff057224 */ /* 0x000fe200078e00ff */
[----:B------:R-:W1:Y:S01]  /*00c0*/  LDC.64 R30, c[0x0][0x238] ;  /* 0x00008e00ff1e7b82 */ /* 0x000e620000000a00 */
[----:B------:R-:W-:Y:S01]  /*00d0*/  ULDC.64 UR8, c[0x0][0x240] ;  /* 0x0000900000087ab9 */ /* 0x000fe20000000a00 */
[----:B------:R-:W2:Y:S01]  /*00e0*/  S2R R7, SR_CTAID.Y ;  /* 0x0000000000077919 */ /* 0x000ea20000002600 */
[----:B------:R-:W-:Y:S01]  /*00f0*/  UIADD3 UR4, UP0, UR8, -0x1, URZ ;  /* 0xffffffff08047890 */ /* 0x000fe2000ff1e03f */
[----:B------:R-:W-:Y:S01]  /*0100*/  BSSY B1, `(.L_x_1) ;  /* 0x00002e6000017945 */ /* 0x000fe20003800000 */
[----:B------:R-:W-:Y:S01]  /*0110*/  IMAD.MOV.U32 R40, RZ, RZ, RZ ;  /* 0x000000ffff287224 */ /* 0x000fe200078e00ff */
[----:B------:R-:W3:Y:S01]  /*0120*/  S2R R2, SR_CTAID.X ;  /* 0x0000000000027919 */ /* 0x000ee20000002500 */
[----:B------:R-:W-:Y:S01]  /*0130*/  UIADD3.X UR5, UR9, -0x1, URZ, UP0, !UPT ;  /* 0xffffffff09057890 */ /* 0x000fe200087fe43f */
[----:B-1----:R-:W-:-:S02]  /*0140*/  IADD3 R49, P0, R30, -0x1, RZ ;  /* 0xffffffff1e317810 */ /* 0x002fc40007f1e0ff */
[----:B0-----:R-:W-:Y:S01]  /*0150*/  SHF.R.U32.HI R4, RZ, 0x1, R0 ;  /* 0x00000001ff047819 */ /* 0x001fe20000011600 */
[----:B------:R-:W-:-:S03]  /*0160*/  IMAD.SHL.U32 R9, R0, 0x10, RZ ;  /* 0x0000001000097824 */ /* 0x000fc600078e00ff */
[----:B------:R-:W-:Y:S01]  /*0170*/  LOP3.LUT R4, R4, 0x7fffffc0, RZ, 0xc0, !PT ;  /* 0x7fffffc004047812 */ /* 0x000fe200078ec0ff */
[----:B---3--:R-:W-:-:S04]  /*0180*/  IMAD.WIDE R2, R2, 0x80, RZ ;  /* 0x0000008002027825 */ /* 0x008fc800078e02ff */
[----:B--2---:R-:W-:Y:S01]  /*0190*/  IMAD.WIDE R4, R7, 0x80, R4 ;  /* 0x0000008007047825 */ /* 0x004fe200078e0204 */
[----:B------:R-:W-:-:S03]  /*01a0*/  LOP3.LUT R9, R2, 0x10, R9, 0xf8, !PT ;  /* 0x0000001002097812 */ /* 0x000fc600078ef809 */
[----:B------:R-:W-:Y:S01]  /*01b0*/  IMAD.SHL.U32 R7, R0, 0x2, RZ ;  /* 0x0000000200077824 */ /* 0x000fe200078e00ff */
[----:B------:R-:W-:-:S04]  /*01c0*/  LOP3.LUT R2, R9, 0x60, R0, 0xf8, !PT ;  /* 0x0000006009027812 */ /* 0x000fc800078ef800 */
[----:B------:R-:W-:Y:S02]  /*01d0*/  LOP3.LUT R8, R4, 0x3c, R7, 0xf8, !PT ;  /* 0x0000003c04087812 */ /* 0x000fe400078ef807 */
[----:B------:R-:W-:Y:S02]  /*01e0*/  LOP3.LUT R6, R2, 0xf, RZ, 0xfc, !PT ;  /* 0x0000000f02067812 */ /* 0x000fe400078efcff */
[C---:B------:R-:W-:Y:S01]  /*01f0*/  LOP3.LUT R39, R8.reuse, 0x3, RZ, 0xfc, !PT ;  /* 0x0000000308277812 */ /* 0x040fe200078efcff */
[----:B------:R-:W-:Y:S01]  /*0200*/  IMAD.WIDE.U32 R36, R8, R30, R2 ;  /* 0x0000001e08247225 */ /* 0x000fe200078e0002 */
[----:B------:R-:W-:Y:S02]  /*0210*/  IADD3.X R7, R31, -0x1, RZ, P0, !PT ;  /* 0xffffffff1f077810 */ /* 0x000fe400007fe4ff */
[C---:B------:R-:W-:Y:S02]  /*0220*/  ISETP.LT.U32.AND P4, PT, R39.reuse, UR4, PT ;  /* 0x0000000427007c0c */ /* 0x040fe4000bf81070 */
[----:B------:R-:W-:-:S02]  /*0230*/  ISETP.GE.U32.AND P2, PT, R39, UR8, PT ;  /* 0x0000000827007c0c */ /* 0x000fc4000bf46070 */
[----:B------:R-:W-:Y:S02]  /*0240*/  ISETP.LT.U32.AND.EX P4, PT, R5, UR5, PT, P4 ;  /* 0x0000000505007c0c */ /* 0x000fe4000bf81140 */
[----:B------:R-:W-:Y:S02]  /*0250*/  ISETP.LT.U32.AND P3, PT, R6, R49, PT ;  /* 0x000000310600720c */ /* 0x000fe40003f61070 */
[----:B------:R-:W-:Y:S02]  /*0260*/  SEL R39, R39, UR4, P4 ;  /* 0x0000000427277c07 */ /* 0x000fe4000a000000 */
[----:B------:R-:W-:Y:S02]  /*0270*/  SEL R4, R5, UR5, P4 ;  /* 0x0000000505047c07 */ /* 0x000fe4000a000000 */
[----:B------:R-:W-:Y:S02]  /*0280*/  IADD3 R39, P4, P5, R39, 0x1, -R8 ;  /* 0x0000000127277810 */ /* 0x000fe40007d9e808 */
[----:B------:R-:W-:-:S02]  /*0290*/  ISETP.GE.U32.AND P0, PT, R8, UR8, PT ;  /* 0x0000000808007c0c */ /* 0x000fc4000bf06070 */
[----:B------:R-:W-:Y:S02]  /*02a0*/  ISETP.LT.U32.AND.EX P3, PT, R3, R7, PT, P3 ;  /* 0x000000070300720c */ /* 0x000fe40003f61130 */
[----:B------:R-:W-:Y:S01]  /*02b0*/  IADD3.X R38, R4, RZ, ~R5, P4, P5 ;  /* 0x000000ff04267210 */ /* 0x000fe200027eac05 */
[CC--:B------:R-:W-:Y:S01]  /*02c0*/  IMAD R4, R5.reuse, R30.reuse, RZ ;  /* 0x0000001e05047224 */ /* 0x0c0fe200078e02ff */
[C---:B------:R-:W-:Y:S02]  /*02d0*/  ISETP.GE.U32.AND.EX P0, PT, R5.reuse, UR9, PT, P0 ;  /* 0x0000000905007c0c */ /* 0x040fe4000bf06100 */
[----:B------:R-:W-:Y:S02]  /*02e0*/  ISETP.GE.U32.AND P5, PT, R2, R30, PT ;  /* 0x0000001e0200720c */ /* 0x000fe40003fa6070 */
[----:B------:R-:W-:Y:S02]  /*02f0*/  SEL R49, R6, R49, P3 ;  /* 0x0000003106317207 */ /* 0x000fe40001800000 */
[----:B------:R-:W-:-:S02]  /*0300*/  ISETP.GE.U32.AND.EX P2, PT, R5, UR9, PT, P2 ;  /* 0x0000000905007c0c */ /* 0x000fc4000bf46120 */
[C---:B------:R-:W-:Y:S02]  /*0310*/  ISETP.GE.U32.OR.EX P0, PT, R3.reuse, R31, P0, P5 ;  /* 0x0000001f0300720c */ /* 0x040fe40000706550 */
[----:B------:R-:W-:Y:S01]  /*0320*/  SEL R5, R3, R7, P3 ;  /* 0x0000000703057207 */ /* 0x000fe20001800000 */
[----:B------:R-:W-:Y:S01]  /*0330*/  IMAD R7, R8, R31, R4 ;  /* 0x0000001f08077224 */ /* 0x000fe200078e0204 */
[----:B------:R-:W-:Y:S02]  /*0340*/  IADD3 R49, P3, P4, R49, 0x1, -R2 ;  /* 0x0000000131317810 */ /* 0x000fe40007c7e802 */
[----:B------:R-:W-:Y:S02]  /*0350*/  ISETP.GE.U32.AND P1, PT, R6, R30, PT ;  /* 0x0000001e0600720c */ /* 0x000fe40003f26070 */
[----:B------:R-:W-:Y:S02]  /*0360*/  IADD3.X R48, R5, RZ, ~R3, P3, P4 ;  /* 0x000000ff05307210 */ /* 0x000fe40001fe8c03 */
[----:B------:R-:W-:-:S02]  /*0370*/  ISETP.LT.U32.AND P3, PT, R49, 0x10, PT ;  /* 0x000000103100780c */ /* 0x000fc40003f61070 */
[----:B------:R-:W-:Y:S02]  /*0380*/  ISETP.LT.U32.AND P4, PT, R39, 0x4, PT ;  /* 0x000000042700780c */ /* 0x000fe40003f81070 */
[----:B------:R-:W-:Y:S02]  /*0390*/  ISETP.LT.U32.AND.EX P3, PT, R48, RZ, PT, P3 ;  /* 0x000000ff3000720c */ /* 0x000fe40003f61130 */
[----:B------:R-:W-:Y:S02]  /*03a0*/  ISETP.LT.U32.AND.EX P4, PT, R38, RZ, PT, P4 ;  /* 0x000000ff2600720c */ /* 0x000fe40003f81140 */
[----:B------:R-:W-:Y:S01]  /*03b0*/  ISETP.GE.U32.OR.EX P1, PT, R3, R31, P2, P1 ;  /* 0x0000001f0300720c */ /* 0x000fe20001726510 */
[----:B------:R-:W-:Y:S01]  /*03c0*/  IMAD.IADD R3, R37, 0x1, R7 ;  /* 0x0000000125037824 */ /* 0x000fe200078e0207 */
[----:B------:R-:W-:Y:S02]  /*03d0*/  SEL R51, R49, 0x10, P3 ;  /* 0x0000001031337807 */ /* 0x000fe40001800000 */
[----:B------:R-:W-:-:S02]  /*03e0*/  SEL R50, R48, RZ, P3 ;  /* 0x000000ff30327207 */ /* 0x000fc40001800000 */
[----:B------:R-:W-:Y:S02]  /*03f0*/  SEL R39, R39, 0x4, P4 ;  /* 0x0000000427277807 */ /* 0x000fe40002000000 */
[----:B------:R-:W-:Y:S01]  /*0400*/  SEL R38, R38, RZ, P4 ;  /* 0x000000ff26267207 */ /* 0x000fe20002000000 */
[----:B------:R-:W-:Y:S06]  /*0410*/  @P0 BRA `(.L_x_2) ;  /* 0x0000002800d00947 */ /* 0x000fec0003800000 */
[----:B------:R-:W0:Y:S01]  /*0420*/  LDC.64 R28, c[0x0][0x210] ;  /* 0x00008400ff1c7b82 */ /* 0x000e220000000a00 */
[----:B------:R-:W-:Y:S01]  /*0430*/  PLOP3.LUT P1, PT, P1, P0, PT, 0x20, 0x0 ;  /* 0x000000000000781c */ /* 0x000fe20000f20470 */
[----:B------:R-:W-:Y:S01]  /*0440*/  BSSY B0, `(.L_x_3) ;  /* 0x0000211000007945 */ /* 0x000fe20003800000 */
[C---:B------:R-:W-:Y:S02]  /*0450*/  SHF.L.U64.HI R4, R36.reuse, 0x1, R3 ;  /* 0x0000000124047819 */ /* 0x040fe40000010203 */
[----:B0-----:R-:W-:-:S05]  /*0460*/  LEA R12, P2, R36, R28, 0x1 ;  /* 0x0000001c240c7211 */ /* 0x001fca00078408ff */
[----:B------:R-:W-:-:S04]  /*0470*/  IMAD.X R13, R4, 0x1, R29, P2 ;  /* 0x00000001040d7824 */ /* 0x000fc800010e061d */
[----:B------:R-:W-:Y:S05]  /*0480*/  @P1 BRA `(.L_x_4) ;  /* 0x00000008001c1947 */ /* 0x000fea0003800000 */
[----:B------:R-:W-:Y:S01]  /*0490*/  LOP3.LUT P1, RZ, R12, 0x1f, RZ, 0xc0, !PT ;  /* 0x0000001f0cff7812 */ /* 0x000fe2000782c0ff */
[----:B------:R-:W-:-:S12]  /*04a0*/  BSSY B2, `(.L_x_5) ;  /* 0x000001d000027945 */ /* 0x000fd80003800000 */
[----:B------:R-:W-:Y:S05]  /*04b0*/  @!P1 BRA `(.L_x_6) ;  /* 0x0000000000649947 */ /* 0x000fea0003800000 */
[----:B------:R-:W2:Y:S04]  /*04c0*/  LDG.E.U16 R4, desc[UR6][R12.64+0x2] ;  /* 0x000002060c047981 */ /* 0x000ea8000c1e1500 */
[----:B------:R-:W2:Y:S04]  /*04d0*/  LDG.E.U16 R5, desc[UR6][R12.64] ;  /* 0x000000060c057981 */ /* 0x000ea8000c1e1500 */
[----:B------:R-:W3:Y:S04]  /*04e0*/  LDG.E.U16 R6, desc[UR6][R12.64+0x6] ;  /* 0x000006060c067981 */ /* 0x000ee8000c1e1500 */
[----:B------:R-:W3:Y:S04]  /*04f0*/  LDG.E.U16 R7, desc[UR6][R12.64+0x4] ;  /* 0x000004060c077981 */ /* 0x000ee8000c1e1500 */
[----:B------:R-:W4:Y:S04]  /*0500*/  LDG.E.U16 R8, desc[UR6][R12.64+0xa] ;  /* 0x00000a060c087981 */ /* 0x000f28000c1e1500 */
[----:B------:R-:W4:Y:S04]  /*0510*/  LDG.E.U16 R9, desc[UR6][R12.64+0x8] ;  /* 0x000008060c097981 */ /* 0x000f28000c1e1500 */
[----:B------:R-:W5:Y:S04]  /*0520*/  LDG.E.U16 R10, desc[UR6][R12.64+0xe] ;  /* 0x00000e060c0a7981 */ /* 0x000f68000c1e1500 */
        /* <DEDUP_REMOVED lines=8> */
[----:B------:R-:W5:Y:S01]  /*05b0*/  LDG.E.U16 R21, desc[UR6][R12.64+0x1c] ;  /* 0x00001c060c157981 */ /* 0x000f62000c1e1500 */
[----:B--2---:R-:W-:-:S02]  /*05c0*/  PRMT R4, R5, 0x5410, R4 ;  /* 0x0000541005047816 */ /* 0x004fc40000000004 */
[----:B---3--:R-:W-:Y:S02]  /*05d0*/  PRMT R5, R7, 0x5410, R6 ;  /* 0x0000541007057816 */ /* 0x008fe40000000006 */
[----:B----4-:R-:W-:Y:S02]  /*05e0*/  PRMT R6, R9, 0x5410, R8 ;  /* 0x0000541009067816 */ /* 0x010fe40000000008 */
[----:B-----5:R-:W-:Y:S02]  /*05f0*/  PRMT R7, R11, 0x5410, R10 ;  /* 0x000054100b077816 */ /* 0x020fe4000000000a */
[----:B------:R-:W-:Y:S02]  /*0600*/  PRMT R8, R15, 0x5410, R14 ;  /* 0x000054100f087816 */ /* 0x000fe4000000000e */
[----:B------:R-:W-:Y:S02]  /*0610*/  PRMT R9, R17, 0x5410, R16 ;  /* 0x0000541011097816 */ /* 0x000fe40000000010 */
[----:B------:R-:W-:-:S02]  /*0620*/  PRMT R10, R19, 0x5410, R18 ;  /* 0x00005410130a7816 */ /* 0x000fc40000000012 */
[----:B------:R-:W-:Y:S01]  /*0630*/  PRMT R11, R21, 0x5410, R20 ;  /* 0x00005410150b7816 */ /* 0x000fe20000000014 */
[----:B------:R-:W-:Y:S06]  /*0640*/  BRA `(.L_x_7) ;  /* 0x0000000000087947 */ /* 0x000fec0003800000 */
.L_x_6:
[----:B------:R0:W5:Y:S04]  /*0650*/  LDG.E.128 R4, desc[UR6][R12.64] ;  /* 0x000000060c047981 */ /* 0x000168000c1e1d00 */
[----:B------:R0:W5:Y:S02]  /*0660*/  LDG.E.128 R8, desc[UR6][R12.64+0x10] ;  /* 0x000010060c087981 */ /* 0x000164000c1e1d00 */
.L_x_7:
[----:B------:R-:W-:Y:S05]  /*0670*/  BSYNC B2 ;  /* 0x0000000000027941 */ /* 0x000fea0003800000 */
.L_x_5:
[C---:B------:R-:W-:Y:S01]  /*0680*/  IMAD.SHL.U32 R33, R30.reuse, 0x2, RZ ;  /* 0x000000021e217824 */ /* 0x040fe200078e00ff */
[----:B------:R-:W-:Y:S01]  /*0690*/  SHF.L.U64.HI R31, R30, 0x1, R31 ;  /* 0x000000011e1f7819 */ /* 0x000fe2000001021f */
[----:B------:R-:W-:Y:S03]  /*06a0*/  BSSY B2, `(.L_x_8) ;  /* 0x0000020000027945 */ /* 0x000fe60003800000 */
[----:B------:R-:W-:-:S04]  /*06b0*/  IADD3 R20, P2, R33, R12, RZ ;  /* 0x0000000c21147210 */ /* 0x000fc80007f5e0ff */
[----:B------:R-:W-:Y:S01]  /*06c0*/  LOP3.LUT P1, RZ, R20, 0x1f, RZ, 0xc0, !PT ;  /* 0x0000001f14ff7812 */ /* 0x000fe2000782c0ff */
[----:B------:R-:W-:-:S12]  /*06d0*/  IMAD.X R21, R31, 0x1, R13, P2 ;  /* 0x000000011f157824 */ /* 0x000fd800010e060d */
[----:B------:R-:W-:Y:S05]  /*06e0*/  @!P1 BRA `(.L_x_9) ;  /* 0x0000000000649947 */ /* 0x000fea0003800000 */
[----:B0-----:R-:W2:Y:S04]  /*06f0*/  LDG.E.U16 R12, desc[UR6][R20.64+0x2] ;  /* 0x00000206140c7981 */ /* 0x001ea8000c1e1500 */
[----:B------:R-:W2:Y:S04]  /*0700*/  LDG.E.U16 R13, desc[UR6][R20.64] ;  /* 0x00000006140d7981 */ /* 0x000ea8000c1e1500 */
[----:B------:R-:W3:Y:S04]  /*0710*/  LDG.E.U16 R14, desc[UR6][R20.64+0x6] ;  /* 0x00000606140e7981 */ /* 0x000ee8000c1e1500 */
[----:B------:R-:W3:Y:S04]  /*0720*/  LDG.E.U16 R15, desc[UR6][R20.64+0x4] ;  /* 0x00000406140f7981 */ /* 0x000ee8000c1e1500 */
[----:B------:R-:W4:Y:S04]  /*0730*/  LDG.E.U16 R16, desc[UR6][R20.64+0xa] ;  /* 0x00000a0614107981 */ /* 0x000f28000c1e1500 */
        /* <DEDUP_REMOVED lines=10> */
[----:B------:R-:W4:Y:S01]  /*07e0*/  LDG.E.U16 R35, desc[UR6][R20.64+0x1c] ;  /* 0x00001c0614237981 */ /* 0x000f22000c1e1500 */
[----:B--2---:R-:W-:-:S02]  /*07f0*/  PRMT R12, R13, 0x5410, R12 ;  /* 0x000054100d0c7816 */ /* 0x004fc4000000000c */
[----:B---3--:R-:W-:Y:S02]  /*0800*/  PRMT R13, R15, 0x5410, R14 ;  /* 0x000054100f0d7816 */ /* 0x008fe4000000000e */
[----:B----4-:R-:W-:Y:S02]  /*0810*/  PRMT R14, R17, 0x5410, R16 ;  /* 0x00005410110e7816 */ /* 0x010fe40000000010 */
[----:B------:R-:W-:Y:S02]  /*0820*/  PRMT R15, R19, 0x5410, R18 ;  /* 0x00005410130f7816 */ /* 0x000fe40000000012 */
[----:B------:R-:W-:Y:S02]  /*0830*/  PRMT R16, R23, 0x5410, R22 ;  /* 0x0000541017107816 */ /* 0x000fe40000000016 */
[----:B------:R-:W-:Y:S02]  /*0840*/  PRMT R17, R25, 0x5410, R24 ;  /* 0x0000541019117816 */ /* 0x000fe40000000018 */
[----:B------:R-:W-:-:S02]  /*0850*/  PRMT R18, R27, 0x5410, R26 ;  /* 0x000054101b127816 */ /* 0x000fc4000000001a */
[----:B------:R-:W-:Y:S01]  /*0860*/  PRMT R19, R35, 0x5410, R30 ;  /* 0x0000541023137816 */ /* 0x000fe2000000001e */
[----:B------:R-:W-:Y:S06]  /*0870*/  BRA `(.L_x_10) ;  /* 0x0000000000087947 */ /* 0x000fec0003800000 */
.L_x_9:
[----:B0-----:R0:W5:Y:S04]  /*0880*/  LDG.E.128 R12, desc[UR6][R20.64] ;  /* 0x00000006140c7981 */ /* 0x001168000c1e1d00 */
[----:B------:R0:W5:Y:S02]  /*0890*/  LDG.E.128 R16, desc[UR6][R20.64+0x10] ;  /* 0x0000100614107981 */ /* 0x000164000c1e1d00 */
.L_x_10:
[----:B------:R-:W-:Y:S05]  /*08a0*/  BSYNC B2 ;  /* 0x0000000000027941 */ /* 0x000fea0003800000 */
.L_x_8:
[----:B------:R-:W-:Y:S01]  /*08b0*/  IADD3 R34, P2, R33, R20, RZ ;  /* 0x0000001421227210 */ /* 0x000fe20007f5e0ff */
[----:B------:R-:W-:Y:S03]  /*08c0*/  BSSY B2, `(.L_x_11) ;  /* 0x000001f000027945 */ /* 0x000fe60003800000 */
        /* <DEDUP_REMOVED lines=28> */
.L_x_12:
[----:B0-----:R0:W5:Y:S04]  /*0a90*/  LDG.E.128 R20, desc[UR6][R34.64] ;  /* 0x0000000622147981 */ /* 0x001168000c1e1d00 */
[----:B------:R0:W5:Y:S02]  /*0aa0*/  LDG.E.128 R24, desc[UR6][R34.64+0x10] ;  /* 0x0000100622187981 */ /* 0x000164000c1e1d00 */
.L_x_13:
[----:B------:R-:W-:Y:S05]  /*0ab0*/  BSYNC B2 ;  /* 0x0000000000027941 */ /* 0x000fea0003800000 */
.L_x_11:
[----:B------:R-:W-:-:S04]  /*0ac0*/  LEA R40, P1, R36, R28, 0x1 ;  /* 0x0000001c24287211 */ /* 0x000fc800078208ff */
[----:B------:R-:W-:Y:S02]  /*0ad0*/  IADD3 R40, P2, P3, R33, R40, R33 ;  /* 0x0000002821287210 */ /* 0x000fe40007b5e021 */
[----:B------:R-:W-:Y:S02]  /*0ae0*/  LEA.HI.X R28, R36, R29, R3, 0x1, P1 ;  /* 0x0000001d241c7211 */ /* 0x000fe400008f0c03 */
[----:B------:R-:W-:Y:S02]  /*0af0*/  IADD3 R40, P4, R40, R33, RZ ;  /* 0x0000002128287210 */ /* 0x000fe40007f9e0ff */
[----:B------:R-:W-:Y:S02]  /*0b00*/  IADD3.X R28, R31, R28, R31, P2, P3 ;  /* 0x0000001c1f1c7210 */ /* 0x000fe400017e641f */
[----:B------:R-:W-:-:S03]  /*0b10*/  LOP3.LUT P1, RZ, R40, 0x1f, RZ, 0xc0, !PT ;  /* 0x0000001f28ff7812 */ /* 0x000fc6000782c0ff */
[----:B------:R-:W-:-:S10]  /*0b20*/  IMAD.X R41, R28, 0x1, R31, P4 ;  /* 0x000000011c297824 */ /* 0x000fd400020e061f */
[----:B------:R-:W-:Y:S05]  /*0b30*/  @!P1 BRA `(.L_x_14) ;  /* 0x0000000000649947 */ /* 0x000fea0003800000 */
[----:B------:R-:W2:Y:S04]  /*0b40*/  LDG.E.U16 R28, desc[UR6][R40.64+0x2] ;  /* 0x00000206281c7981 */ /* 0x000ea8000c1e1500 */
[----:B------:R-:W2:Y:S04]  /*0b50*/  LDG.E.U16 R29, desc[UR6][R40.64] ;  /* 0x00000006281d7981 */ /* 0x000ea8000c1e1500 */
[----:B------:R-:W3:Y:S04]  /*0b60*/  LDG.E.U16 R30, desc[UR6][R40.64+0x6] ;  /* 0x00000606281e7981 */ /* 0x000ee8000c1e1500 */
[----:B------:R-:W3:Y:S04]  /*0b70*/  LDG.E.U16 R31, desc[UR6][R40.64+0x4] ;  /* 0x00000406281f7981 */ /* 0x000ee8000c1e1500 */
[----:B------:R-:W4:Y:S04]  /*0b80*/  LDG.E.U16 R32, desc[UR6][R40.64+0xa] ;  /* 0x00000a0628207981 */ /* 0x000f28000c1e1500 */
[----:B------:R-:W4:Y:S04]  /*0b90*/  LDG.E.U16 R33, desc[UR6][R40.64+0x8] ;  /* 0x0000080628217981 */ /* 0x000f28000c1e1500 */
[----:B0-----:R-:W4:Y:S04]  /*0ba0*/  LDG.E.U16 R34, desc[UR6][R40.64+0xe] ;  /* 0x00000e0628227981 */ /* 0x001f28000c1e1500 */
        /* <DEDUP_REMOVED lines=18> */
.L_x_14:
[----:B------:R1:W5:Y:S04]  /*0cd0*/  LDG.E.128 R28, desc[UR6][R40.64] ;  /* 0x00000006281c7981 */ /* 0x000368000c1e1d00 */
[----:B0-----:R1:W5:Y:S01]  /*0ce0*/  LDG.E.128 R32, desc[UR6][R40.64+0x10] ;  /* 0x0000100628207981 */ /* 0x001362000c1e1d00 */
[----:B------:R-:W-:Y:S05]  /*0cf0*/  BRA `(.L_x_15) ;  /* 0x0000001800147947 */ /* 0x000fea0003800000 */
.L_x_4:
[----:B------:R-:W-:Y:S01]  /*0d00*/  ISETP.NE.U32.AND P1, PT, R39, RZ, PT ;  /* 0x000000ff2700720c */ /* 0x000fe20003f25070 */
[----:B------:R-:W-:Y:S03]  /*0d10*/  BSSY B2, `(.L_x_16) ;  /* 0x0000058000027945 */ /* 0x000fe60003800000 */
[----:B------:R-:W-:-:S13]  /*0d20*/  ISETP.NE.AND.EX P1, PT, R38, RZ, PT, P1 ;  /* 0x000000ff2600720c */ /* 0x000fda0003f25310 */
[----:B------:R-:W-:Y:S05]  /*0d30*/  @!P1 BRA `(.L_x_17) ;  /* 0x0000000400449947 */ /* 0x000fea0003800000 */
[----:B------:R-:W-:Y:S02]  /*0d40*/  ISETP.GE.U32.AND P1, PT, R49, 0x10, PT ;  /* 0x000000103100780c */ /* 0x000fe40003f26070 */
[----:B------:R-:W-:Y:S02]  /*0d50*/  LOP3.LUT P2, RZ, R12, 0x1f, RZ, 0xc0, !PT ;  /* 0x0000001f0cff7812 */ /* 0x000fe4000784c0ff */
[----:B------:R-:W-:-:S04]  /*0d60*/  ISETP.GE.U32.AND.EX P1, PT, R48, RZ, PT, P1 ;  /* 0x000000ff3000720c */ /* 0x000fc80003f26110 */
[----:B------:R-:W-:-:S13]  /*0d70*/  PLOP3.LUT P1, PT, P1, P2, PT, 0x8a, 0x0 ;  /* 0x000000000000781c */ /* 0x000fda0000f25172 */
[----:B------:R-:W-:Y:S05]  /*0d80*/  @P1 BRA `(.L_x_18) ;  /* 0x00000000000c1947 */ /* 0x000fea0003800000 */
[----:B------:R0:W5:Y:S04]  /*0d90*/  LDG.E.128 R4, desc[UR6][R12.64] ;  /* 0x000000060c047981 */ /* 0x000168000c1e1d00 */
[----:B------:R0:W5:Y:S01]  /*0da0*/  LDG.E.128 R8, desc[UR6][R12.64+0x10] ;  /* 0x000010060c087981 */ /* 0x000162000c1e1d00 */
[----:B------:R-:W-:Y:S05]  /*0db0*/  BRA `(.L_x_19) ;  /* 0x0000000400347947 */ /* 0x000fea0003800000 */
.L_x_18:
[C---:B------:R-:W-:Y:S02]  /*0dc0*/  ISETP.GT.U32.AND P2, PT, R51.reuse, 0x1, PT ;  /* 0x000000013300780c */ /* 0x040fe40003f44070 */
[C---:B------:R-:W-:Y:S02]  /*0dd0*/  ISETP.GT.U32.AND P3, PT, R51.reuse, 0x2, PT ;  /* 0x000000023300780c */ /* 0x040fe40003f64070 */
[C---:B------:R-:W-:Y:S02]  /*0de0*/  ISETP.GT.U32.AND P4, PT, R51.reuse, 0x3, PT ;  /* 0x000000033300780c */ /* 0x040fe40003f84070 */
[----:B------:R-:W-:Y:S02]  /*0df0*/  ISETP.GT.U32.AND P5, PT, R51, 0x4, PT ;  /* 0x000000043300780c */ /* 0x000fe40003fa4070 */
[C---:B------:R-:W-:Y:S02]  /*0e00*/  ISETP.GT.U32.AND.EX P2, PT, R50.reuse, RZ, PT, P2 ;  /* 0x000000ff3200720c */ /* 0x040fe40003f44120 */
[----:B------:R-:W-:-:S02]  /*0e10*/  ISETP.GT.U32.AND.EX P3, PT, R50, RZ, PT, P3 ;  /* 0x000000ff3200720c */ /* 0x000fc40003f64130 */
[C---:B------:R-:W-:Y:S02]  /*0e20*/  ISETP.GT.U32.AND.EX P4, PT, R50.reuse, RZ, PT, P4 ;  /* 0x000000ff3200720c */ /* 0x040fe40003f84140 */
[----:B------:R-:W-:Y:S02]  /*0e30*/  ISETP.GT.U32.AND.EX P5, PT, R50, RZ, PT, P5 ;  /* 0x000000ff3200720c */ /* 0x000fe40003fa4150 */
[C---:B------:R-:W-:Y:S02]  /*0e40*/  ISETP.GT.U32.AND P6, PT, R51.reuse, 0x5, PT ;  /* 0x000000053300780c */ /* 0x040fe40003fc4070 */
[----:B------:R-:W-:-:S03]  /*0e50*/  ISETP.GT.U32.AND P1, PT, R51, 0x6, PT ;  /* 0x000000063300780c */ /* 0x000fc60003f24070 */
[----:B------:R-:W-:Y:S02]  /*0e60*/  @!P2 PRMT R5, RZ, 0x7610, R5 ;  /* 0x00007610ff05a816 */ /* 0x000fe40000000005 */
[----:B------:R-:W-:Y:S02]  /*0e70*/  @!P3 PRMT R6, RZ, 0x7610, R6 ;  /* 0x00007610ff06b816 */ /* 0x000fe40000000006 */
[----:B------:R-:W-:Y:S02]  /*0e80*/  @!P4 PRMT R7, RZ, 0x7610, R7 ;  /* 0x00007610ff07c816 */ /* 0x000fe40000000007 */
[----:B------:R-:W-:Y:S01]  /*0e90*/  @!P5 PRMT R8, RZ, 0x7610, R8 ;  /* 0x00007610ff08d816 */ /* 0x000fe20000000008 */
[----:B------:R-:W2:Y:S01]  /*0ea0*/  @P2 LDG.E.U16 R5, desc[UR6][R12.64+0x2] ;  /* 0x000002060c052981 */ /* 0x000ea2000c1e1500 */
[C---:B------:R-:W-:Y:S02]  /*0eb0*/  ISETP.GT.U32.AND P2, PT, R51.reuse, 0x7, PT ;  /* 0x000000073300780c */ /* 0x040fe40003f44070 */
[----:B------:R-:W-:Y:S01]  /*0ec0*/  ISETP.GT.U32.AND.EX P6, PT, R50, RZ, PT, P6 ;  /* 0x000000ff3200720c */ /* 0x000fe20003fc4160 */
[----:B------:R-:W3:Y:S01]  /*0ed0*/  @P3 LDG.E.U16 R6, desc[UR6][R12.64+0x4] ;  /* 0x000004060c063981 */ /* 0x000ee2000c1e1500 */
[----:B------:R-:W-:-:S02]  /*0ee0*/  ISETP.GT.U32.AND P3, PT, R51, 0x8, PT ;  /* 0x000000083300780c */ /* 0x000fc40003f64070 */
[----:B------:R-:W-:Y:S01]  /*0ef0*/  ISETP.GT.U32.AND.EX P1, PT, R50, RZ, PT, P1 ;  /* 0x000000ff3200720c */ /* 0x000fe20003f24110 */
[----:B------:R-:W3:Y:S01]  /*0f00*/  @P4 LDG.E.U16 R7, desc[UR6][R12.64+0x6] ;  /* 0x000006060c074981 */ /* 0x000ee2000c1e1500 */
[----:B------:R-:W-:-:S03]  /*0f10*/  ISETP.GT.U32.AND P4, PT, R51, 0x9, PT ;  /* 0x000000093300780c */ /* 0x000fc60003f84070 */
[----:B------:R-:W4:Y:S01]  /*0f20*/  @P5 LDG.E.U16 R8, desc[UR6][R12.64+0x8] ;  /* 0x000008060c085981 */ /* 0x000f22000c1e1500 */
[----:B------:R-:W-:Y:S02]  /*0f30*/  ISETP.GT.U32.AND P5, PT, R51, 0xa, PT ;  /* 0x0000000a3300780c */ /* 0x000fe40003fa4070 */
[C---:B------:R-:W-:Y:S02]  /*0f40*/  ISETP.GT.U32.AND.EX P2, PT, R50.reuse, RZ, PT, P2 ;  /* 0x000000ff3200720c */ /* 0x040fe40003f44120 */
[C---:B------:R-:W-:Y:S02]  /*0f50*/  ISETP.GT.U32.AND.EX P3, PT, R50.reuse, RZ, PT, P3 ;  /* 0x000000ff3200720c */ /* 0x040fe40003f64130 */
[C---:B------:R-:W-:Y:S02]  /*0f60*/  ISETP.GT.U32.AND.EX P4, PT, R50.reuse, RZ, PT, P4 ;  /* 0x000000ff3200720c */ /* 0x040fe40003f84140 */
[----:B------:R-:W-:Y:S02]  /*0f70*/  ISETP.GT.U32.AND.EX P5, PT, R50, RZ, PT, P5 ;  /* 0x000000ff3200720c */ /* 0x000fe40003fa4150 */
[----:B------:R-:W-:-:S02]  /*0f80*/  @!P6 PRMT R9, RZ, 0x7610, R9 ;  /* 0x00007610ff09e816 */ /* 0x000fc40000000009 */
[----:B------:R-:W-:-:S03]  /*0f90*/  @!P1 PRMT R10, RZ, 0x7610, R10 ;  /* 0x00007610ff0a9816 */ /* 0x000fc6000000000a */
[----:B------:R-:W-:Y:S01]  /*0fa0*/  @!P2 PRMT R11, RZ, 0x7610, R11 ;  /* 0x00007610ff0ba816 */ /* 0x000fe2000000000b */
[----:B------:R-:W4:Y:S01]  /*0fb0*/  @P6 LDG.E.U16 R9, desc[UR6][R12.64+0xa] ;  /* 0x00000a060c096981 */ /* 0x000f22000c1e1500 */
[----:B------:R-:W-:Y:S02]  /*0fc0*/  @!P3 PRMT R14, RZ, 0x7610, R14 ;  /* 0x00007610ff0eb816 */ /* 0x000fe4000000000e */
[----:B------:R-:W-:Y:S01]  /*0fd0*/  @!P4 PRMT R15, RZ, 0x7610, R15 ;  /* 0x00007610ff0fc816 */ /* 0x000fe2000000000f */
[----:B------:R-:W5:Y:S01]  /*0fe0*/  @P1 LDG.E.U16 R10, desc[UR6][R12.64+0xc] ;  /* 0x00000c060c0a1981 */ /* 0x000f62000c1e1500 */
[----:B------:R-:W-:Y:S02]  /*0ff0*/  @!P5 PRMT R16, RZ, 0x7610, R16 ;  /* 0x00007610ff10d816 */ /* 0x000fe40000000010 */
[C---:B------:R-:W-:Y:S01]  /*1000*/  ISETP.NE.U32.AND P6, PT, R51.reuse, RZ, PT ;  /* 0x000000ff3300720c */ /* 0x040fe20003fc5070 */
[----:B------:R-:W5:Y:S01]  /*1010*/  @P2 LDG.E.U16 R11, desc[UR6][R12.64+0xe] ;  /* 0x00000e060c0b2981 */ /* 0x000f62000c1e1500 */
[----:B------:R-:W-:-:S02]  /*1020*/  ISETP.GT.U32.AND P1, PT, R51, 0xb, PT ;  /* 0x0000000b3300780c */ /* 0x000fc40003f24070 */
[C---:B------:R-:W-:Y:S01]  /*1030*/  ISETP.GT.U32.AND P2, PT, R51.reuse, 0xc, PT ;  /* 0x0000000c3300780c */ /* 0x040fe20003f44070 */
[----:B------:R-:W5:Y:S01]  /*1040*/  @P3 LDG.E.U16 R14, desc[UR6][R12.64+0x10] ;  /* 0x000010060c0e3981 */ /* 0x000f62000c1e1500 */
[----:B------:R-:W-:-:S03]  /*1050*/  ISETP.GT.U32.AND P3, PT, R51, 0xd, PT ;  /* 0x0000000d3300780c */ /* 0x000fc60003f64070 */
[----:B------:R-:W5:Y:S01]  /*1060*/  @P4 LDG.E.U16 R15, desc[UR6][R12.64+0x12] ;  /* 0x000012060c0f4981 */ /* 0x000f62000c1e1500 */
[----:B------:R-:W-:-:S03]  /*1070*/  ISETP.GT.U32.AND P4, PT, R51, 0xe, PT ;  /* 0x0000000e3300780c */ /* 0x000fc60003f84070 */
[----:B------:R-:W5:Y:S01]  /*1080*/  @P5 LDG.E.U16 R16, desc[UR6][R12.64+0x14] ;  /* 0x000014060c105981 */ /* 0x000f62000c1e1500 */
[----:B------:R-:W-:Y:S02]  /*1090*/  ISETP.GT.U32.AND P5, PT, R51, 0xf, PT ;  /* 0x0000000f3300780c */ /* 0x000fe40003fa4070 */
[C---:B------:R-:W-:Y:S02]  /*10a0*/  ISETP.NE.AND.EX P6, PT, R50.reuse, RZ, PT, P6 ;  /* 0x000000ff3200720c */ /* 0x040fe40003fc5360 */
[C---:B------:R-:W-:Y:S02]  /*10b0*/  ISETP.GT.U32.AND.EX P1, PT, R50.reuse, RZ, PT, P1 ;  /* 0x000000ff3200720c */ /* 0x040fe40003f24110 */
[C---:B------:R-:W-:Y:S02]  /*10c0*/  ISETP.GT.U32.AND.EX P2, PT, R50.reuse, RZ, PT, P2 ;  /* 0x000000ff3200720c */ /* 0x040fe40003f44120 */
[C---:B------:R-:W-:Y:S02]  /*10d0*/  ISETP.GT.U32.AND.EX P3, PT, R50.reuse, RZ, PT, P3 ;  /* 0x000000ff3200720c */ /* 0x040fe40003f64130 */
[----:B------:R-:W-:-:S02]  /*10e0*/  ISETP.GT.U32.AND.EX P4, PT, R50, RZ, PT, P4 ;  /* 0x000000ff3200720c */ /* 0x000fc40003f84140 */
[----:B------:R-:W-:-:S03]  /*10f0*/  ISETP.GT.U32.AND.EX P5, PT, R50, RZ, PT, P5 ;  /* 0x000000ff3200720c */ /* 0x000fc60003fa4150 */
[----:B------:R-:W2:Y:S02]  /*1100*/  @P6 LDG.E.U16 R4, desc[UR6][R12.64] ;  /* 0x000000060c046981 */ /* 0x000ea4000c1e1500 */
[----:B------:R-:W-:Y:S02]  /*1110*/  @!P1 PRMT R17, RZ, 0x7610, R17 ;  /* 0x00007610ff119816 */ /* 0x000fe40000000011 */
[----:B------:R-:W-:Y:S02]  /*1120*/  @!P2 PRMT R18, RZ, 0x7610, R18 ;  /* 0x00007610ff12a816 */ /* 0x000fe40000000012 */
[----:B------:R-:W-:Y:S02]  /*1130*/  @!P3 PRMT R19, RZ, 0x7610, R19 ;  /* 0x00007610ff13b816 */ /* 0x000fe40000000013 */
[----:B------:R-:W-:Y:S01]  /*1140*/  @!P4 PRMT R20, RZ, 0x7610, R20 ;  /* 0x00007610ff14c816 */ /* 0x000fe20000000014 */
[----:B------:R-:W5:Y:S01]  /*1150*/  @P1 LDG.E.U16 R17, desc[UR6][R12.64+0x16] ;  /* 0x000016060c111981 */ /* 0x000f62000c1e1500 */
[----:B------:R-:W-:-:S03]  /*1160*/  @!P5 PRMT R21, RZ, 0x7610, R21 ;  /* 0x00007610ff15d816 */ /* 0x000fc60000000015 */
[----:B------:R-:W5:Y:S04]  /*1170*/  @P2 LDG.E.U16 R18, desc[UR6][R12.64+0x18] ;  /* 0x000018060c122981 */ /* 0x000f68000c1e1500 */
[----:B------:R-:W5:Y:S04]  /*1180*/  @P3 LDG.E.U16 R19, desc[UR6][R12.64+0x1a] ;  /* 0x00001a060c133981 */ /* 0x000f68000c1e1500 */
[----:B------:R-:W5:Y:S04]  /*1190*/  @P4 LDG.E.U16 R20, desc[UR6][R12.64+0x1c] ;  /* 0x00001c060c144981 */ /* 0x000f68000c1e1500 */
[----:B------:R-:W5:Y:S01]  /*11a0*/  @P5 LDG.E.U16 R21, desc[UR6][R12.64+0x1e] ;  /* 0x00001e060c155981 */ /* 0x000f62000c1e1500 */
[----:B------:R-:W-:-:S04]  /*11b0*/  @!P6 PRMT R4, RZ, 0x7610, R4 ;  /* 0x00007610ff04e816 */ /* 0x000fc80000000004 */
[----:B--2---:R-:W-:Y:S02]  /*11c0*/  PRMT R4, R4, 0x5410, R5 ;  /* 0x0000541004047816 */ /* 0x004fe40000000005 */
[----:B---3--:R-:W-:Y:S02]  /*11d0*/  PRMT R5, R6, 0x5410, R7 ;  /* 0x0000541006057816 */ /* 0x008fe40000000007 */
[----:B----4-:R-:W-:Y:S02]  /*11e0*/  PRMT R6, R8, 0x5410, R9 ;  /* 0x0000541008067816 */ /* 0x010fe40000000009 */
[----:B-----5:R-:W-:Y:S02]  /*11f0*/  PRMT R7, R10, 0x5410, R11 ;  /* 0x000054100a077816 */ /* 0x020fe4000000000b */
[----:B------:R-:W-:Y:S02]  /*1200*/  PRMT R8, R14, 0x5410, R15 ;  /* 0x000054100e087816 */ /* 0x000fe4000000000f */
[----:B------:R-:W-:-:S02]  /*1210*/  PRMT R9, R16, 0x5410, R17 ;  /* 0x0000541010097816 */ /* 0x000fc40000000011 */
[----:B------:R-:W-:Y:S02]  /*1220*/  PRMT R10, R18, 0x5410, R19 ;  /* 0x00005410120a7816 */ /* 0x000fe40000000013 */
[----:B------:R-:W-:Y:S01]  /*1230*/  PRMT R11, R20, 0x5410, R21 ;  /* 0x00005410140b7816 */ /* 0x000fe20000000015 */
[----:B------:R-:W-:Y:S06]  /*1240*/  BRA `(.L_x_19) ;  /* 0x0000000000107947 */ /* 0x000fec0003800000 */
.L_x_17:
[----:B------:R-:W-:Y:S02]  /*1250*/  CS2R R4, SRZ ;  /* 0x0000000000047805 */ /* 0x000fe4000001ff00 */
[----:B------:R-:W-:Y:S02]  /*1260*/  CS2R R6, SRZ ;  /* 0x0000000000067805 */ /* 0x000fe4000001ff00 */
[----:B------:R-:W-:Y:S02]  /*1270*/  CS2R R8, SRZ ;  /* 0x0000000000087805 */ /* 0x000fe4000001ff00 */
[----:B------:R-:W-:-:S07]  /*1280*/  CS2R R10, SRZ ;  /* 0x00000000000a7805 */ /* 0x000fce000001ff00 */
.L_x_19:
[----:B------:R-:W-:Y:S05]  /*1290*/  BSYNC B2 ;  /* 0x0000000000027941 */ /* 0x000fea0003800000 */
.L_x_16:
[----:B------:R-:W-:Y:S01]  /*12a0*/  ISETP.GT.U32.AND P1, PT, R39, 0x1, PT ;  /* 0x000000012700780c */ /* 0x000fe20003f24070 */
[----:B------:R-:W-:Y:S03]  /*12b0*/  BSSY B2, `(.L_x_20) ;  /* 0x000005d000027945 */ /* 0x000fe60003800000 */
[----:B------:R-:W-:-:S13]  /*12c0*/  ISETP.GT.U32.AND.EX P1, PT, R38, RZ, PT, P1 ;  /* 0x000000ff2600720c */ /* 0x000fda0003f24110 */
[----:B------:R-:W-:Y:S05]  /*12d0*/  @P1 BRA `(.L_x_21) ;  /* 0x0000000000141947 */ /* 0x000fea0003800000 */
[----:B0-----:R-:W-:Y:S02]  /*12e0*/  CS2R R12, SRZ ;  /* 0x00000000000c7805 */ /* 0x001fe4000001ff00 */
[----:B------:R-:W-:Y:S02]  /*12f0*/  CS2R R14, SRZ ;  /* 0x00000000000e7805 */ /* 0x000fe4000001ff00 */
[----:B------:R-:W-:Y:S02]  /*1300*/  CS2R R16, SRZ ;  /* 0x0000000000107805 */ /* 0x000fe4000001ff00 */
[----:B------:R-:W-:Y:S01]  /*1310*/  CS2R R18, SRZ ;  /* 0x0000000000127805 */ /* 0x000fe2000001ff00 */
[----:B------:R-:W-:Y:S06]  /*1320*/  BRA `(.L_x_22) ;  /* 0x0000000400547947 */ /* 0x000fec0003800000 */
.L_x_21:
[----:B0-----:R-:W-:Y:S02]  /*1330*/  IADD3 R13, P3, R36, R30, RZ ;  /* 0x0000001e240d7210 */ /* 0x001fe40007f7e0ff */
[----:B------:R-:W-:Y:S02]  /*1340*/  ISETP.GE.U32.AND P1, PT, R49, 0x10, PT ;  /* 0x000000103100780c */ /* 0x000fe40003f26070 */
[----:B------:R-:W-:Y:S01]  /*1350*/  LEA R20, P4, R13, R28, 0x1 ;  /* 0x0000001c0d147211 */ /* 0x000fe200078808ff */
[----:B------:R-:W-:Y:S01]  /*1360*/  IMAD.X R12, R3, 0x1, R31, P3 ;  /* 0x00000001030c7824 */ /* 0x000fe200018e061f */
[----:B------:R-:W-:Y:S02]  /*1370*/  ISETP.GE.U32.AND.EX P2, PT, R48, RZ, PT, P1 ;  /* 0x000000ff3000720c */ /* 0x000fe40003f46110 */
[----:B------:R-:W-:Y:S02]  /*1380*/  LOP3.LUT P1, RZ, R20, 0x1f, RZ, 0xc0, !PT ;  /* 0x0000001f14ff7812 */ /* 0x000fe4000782c0ff */
[----:B------:R-:W-:-:S02]  /*1390*/  SHF.L.U64.HI R12, R13, 0x1, R12 ;  /* 0x000000010d0c7819 */ /* 0x000fc4000001020c */
[----:B------:R-:W-:-:S03]  /*13a0*/  PLOP3.LUT P1, PT, P2, P1, PT, 0x8a, 0x0 ;  /* 0x000000000000781c */ /* 0x000fc60001723172 */
[----:B------:R-:W-:-:S10]  /*13b0*/  IMAD.X R21, R12, 0x1, R29, P4 ;  /* 0x000000010c157824 */ /* 0x000fd400020e061d */
[----:B------:R-:W-:Y:S05]  /*13c0*/  @P1 BRA `(.L_x_23) ;  /* 0x00000000000c1947 */ /* 0x000fea0003800000 */
[----:B------:R0:W5:Y:S04]  /*13d0*/  LDG.E.128 R12, desc[UR6][R20.64] ;  /* 0x00000006140c7981 */ /* 0x000168000c1e1d00 */
[----:B------:R0:W5:Y:S01]  /*13e0*/  LDG.E.128 R16, desc[UR6][R20.64+0x10] ;  /* 0x0000100614107981 */ /* 0x000162000c1e1d00 */
[----:B------:R-:W-:Y:S05]  /*13f0*/  BRA `(.L_x_22) ;  /* 0x0000000400207947 */ /* 0x000fea0003800000 */
.L_x_23:
        /* <DEDUP_REMOVED lines=34> */
[----:B------:R-:W4:Y:S01]  /*1620*/  @P5 LDG.E.U16 R18, desc[UR6][R20.64+0xc] ;  /* 0x00000c0614125981 */ /* 0x000f22000c1e1500 */
[----:B------:R-:W-:Y:S02]  /*1630*/  @!P1 PRMT R24, RZ, 0x7610, R24 ;  /* 0x00007610ff189816 */ /* 0x000fe40000000018 */
[C---:B------:R-:W-:Y:S01]  /*1640*/  ISETP.NE.U32.AND P6, PT, R51.reuse, RZ, PT ;  /* 0x000000ff3300720c */ /* 0x040fe20003fc5070 */
[----:B------:R-:W4:Y:S01]  /*1650*/  @P3 LDG.E.U16 R19, desc[UR6][R20.64+0xe] ;  /* 0x00000e0614133981 */ /* 0x000f22000c1e1500 */
[----:B------:R-:W-:-:S02]  /*1660*/  ISETP.GT.U32.AND P5, PT, R51, 0xb, PT ;  /* 0x0000000b3300780c */ /* 0x000fc40003fa4070 */
[C---:B------:R-:W-:Y:S01]  /*1670*/  ISETP.GT.U32.AND P3, PT, R51.reuse, 0xc, PT ;  /* 0x0000000c3300780c */ /* 0x040fe20003f64070 */
[----:B------:R-:W4:Y:S01]  /*1680*/  @P2 LDG.E.U16 R22, desc[UR6][R20.64+0x10] ;  /* 0x0000100614162981 */ /* 0x000f22000c1e1500 */
[----:B------:R-:W-:-:S03]  /*1690*/  ISETP.GT.U32.AND P2, PT, R51, 0xd, PT ;  /* 0x0000000d3300780c */ /* 0x000fc60003f44070 */
[----:B------:R-:W4:Y:S01]  /*16a0*/  @P4 LDG.E.U16 R23, desc[UR6][R20.64+0x12] ;  /* 0x0000120614174981 */ /* 0x000f22000c1e1500 */
[----:B------:R-:W-:-:S03]  /*16b0*/  ISETP.GT.U32.AND P4, PT, R51, 0xe, PT ;  /* 0x0000000e3300780c */ /* 0x000fc60003f84070 */
[----:B------:R-:W4:Y:S01]  /*16c0*/  @P1 LDG.E.U16 R24, desc[UR6][R20.64+0x14] ;  /* 0x0000140614181981 */ /* 0x000f22000c1e1500 */
        /* <DEDUP_REMOVED lines=12> */
[----:B------:R-:W4:Y:S01]  /*1790*/  @P5 LDG.E.U16 R25, desc[UR6][R20.64+0x16] ;  /* 0x0000160614195981 */ /* 0x000f22000c1e1500 */
[----:B------:R-:W-:-:S03]  /*17a0*/  @!P1 PRMT R33, RZ, 0x7610, R33 ;  /* 0x00007610ff219816 */ /* 0x000fc60000000021 */
[----:B------:R-:W4:Y:S04]  /*17b0*/  @P3 LDG.E.U16 R26, desc[UR6][R20.64+0x18] ;  /* 0x00001806141a3981 */ /* 0x000f28000c1e1500 */
[----:B------:R-:W4:Y:S04]  /*17c0*/  @P2 LDG.E.U16 R27, desc[UR6][R20.64+0x1a] ;  /* 0x00001a06141b2981 */ /* 0x000f28000c1e1500 */
[----:B------:R-:W4:Y:S04]  /*17d0*/  @P4 LDG.E.U16 R32, desc[UR6][R20.64+0x1c] ;  /* 0x00001c0614204981 */ /* 0x000f28000c1e1500 */
[----:B------:R-:W4:Y:S01]  /*17e0*/  @P1 LDG.E.U16 R33, desc[UR6][R20.64+0x1e] ;  /* 0x00001e0614211981 */ /* 0x000f22000c1e1500 */
[----:B------:R-:W-:-:S04]  /*17f0*/  @!P6 PRMT R12, RZ, 0x7610, R12 ;  /* 0x00007610ff0ce816 */ /* 0x000fc8000000000c */
[----:B--2---:R-:W-:Y:S02]  /*1800*/  PRMT R12, R12, 0x5410, R13 ;  /* 0x000054100c0c7816 */ /* 0x004fe4000000000d */
[----:B---3--:R-:W-:Y:S02]  /*1810*/  PRMT R13, R14, 0x5410, R15 ;  /* 0x000054100e0d7816 */ /* 0x008fe4000000000f */
[----:B----4-:R-:W-:Y:S02]  /*1820*/  PRMT R14, R16, 0x5410, R17 ;  /* 0x00005410100e7816 */ /* 0x010fe40000000011 */
[----:B------:R-:W-:Y:S02]  /*1830*/  PRMT R15, R18, 0x5410, R19 ;  /* 0x00005410120f7816 */ /* 0x000fe40000000013 */
[----:B------:R-:W-:Y:S02]  /*1840*/  PRMT R16, R22, 0x5410, R23 ;  /* 0x0000541016107816 */ /* 0x000fe40000000017 */
[----:B------:R-:W-:-:S02]  /*1850*/  PRMT R17, R24, 0x5410, R25 ;  /* 0x0000541018117816 */ /* 0x000fc40000000019 */
[----:B------:R-:W-:Y:S02]  /*1860*/  PRMT R18, R26, 0x5410, R27 ;  /* 0x000054101a127816 */ /* 0x000fe4000000001b */
[----:B------:R-:W-:-:S07]  /*1870*/  PRMT R19, R32, 0x5410, R33 ;  /* 0x0000541020137816 */ /* 0x000fce0000000021 */
.L_x_22:
[----:B------:R-:W-:Y:S05]  /*1880*/  BSYNC B2 ;  /* 0x0000000000027941 */ /* 0x000fea0003800000 */
.L_x_20:
        /* <DEDUP_REMOVED lines=9> */
.L_x_25:
[----:B------:R-:W-:Y:S02]  /*1920*/  LEA R23, P3, R30, R36, 0x1 ;  /* 0x000000241e177211 */ /* 0x000fe400078608ff */
[----:B------:R-:W-:Y:S02]  /*1930*/  ISETP.GE.U32.AND P1, PT, R49, 0x10, PT ;  /* 0x000000103100780c */ /* 0x000fe40003f26070 */
[----:B------:R-:W-:Y:S02]  /*1940*/  LEA R32, P4, R23, R28, 0x1 ;  /* 0x0000001c17207211 */ /* 0x000fe400078808ff */
[----:B------:R-:W-:Y:S02]  /*1950*/  ISETP.GE.U32.AND.EX P2, PT, R48, RZ, PT, P1 ;  /* 0x000000ff3000720c */ /* 0x000fe40003f46110 */
[----:B------:R-:W-:Y:S02]  /*1960*/  LOP3.LUT P1, RZ, R32, 0x1f, RZ, 0xc0, !PT ;  /* 0x0000001f20ff7812 */ /* 0x000fe4000782c0ff */
[----:B------:R-:W-:-:S02]  /*1970*/  LEA.HI.X R34, R30, R3, R31, 0x1, P3 ;  /* 0x000000031e227211 */ /* 0x000fc400018f0c1f */
[----:B------:R-:W-:Y:S02]  /*1980*/  PLOP3.LUT P1, PT, P2, P1, PT, 0x8a, 0x0 ;  /* 0x000000000000781c */ /* 0x000fe40001723172 */
[----:B0-----:R-:W-:-:S05]  /*1990*/  SHF.L.U64.HI R20, R23, 0x1, R34 ;  /* 0x0000000117147819 */ /* 0x001fca0000010222 */
[----:B------:R-:W-:-:S06]  /*19a0*/  IMAD.X R33, R20, 0x1, R29, P4 ;  /* 0x0000000114217824 */ /* 0x000fcc00020e061d */
[----:B------:R-:W-:Y:S05]  /*19b0*/  @P1 BRA `(.L_x_27) ;  /* 0x00000000000c1947 */ /* 0x000fea0003800000 */
[----:B------:R0:W5:Y:S04]  /*19c0*/  LDG.E.128 R20, desc[UR6][R32.64] ;  /* 0x0000000620147981 */ /* 0x000168000c1e1d00 */
[----:B------:R0:W5:Y:S01]  /*19d0*/  LDG.E.128 R24, desc[UR6][R32.64+0x10] ;  /* 0x0000100620187981 */ /* 0x000162000c1e1d00 */
[----:B------:R-:W-:Y:S05]  /*19e0*/  BRA `(.L_x_26) ;  /* 0x0000000400587947 */ /* 0x000fea0003800000 */
.L_x_27:
[C---:B------:R-:W-:Y:S02]  /*19f0*/  ISETP.GT.U32.AND P1, PT, R51.reuse, 0x9, PT ;  /* 0x000000093300780c */ /* 0x040fe40003f24070 */
[C---:B------:R-:W-:Y:S02]  /*1a00*/  ISETP.GT.U32.AND P3, PT, R51.reuse, 0xa, PT ;  /* 0x0000000a3300780c */ /* 0x040fe40003f64070 */
[C---:B------:R-:W-:Y:S02]  /*1a10*/  ISETP.GT.U32.AND.EX P1, PT, R50.reuse, RZ, PT, P1 ;  /* 0x000000ff3200720c */ /* 0x040fe40003f24110 */
[----:B------:R-:W-:Y:S02]  /*1a20*/  ISETP.GT.U32.AND.EX P3, PT, R50, RZ, PT, P3 ;  /* 0x000000ff3200720c */ /* 0x000fe40003f64130 */
[C---:B------:R-:W-:Y:S02]  /*1a30*/  ISETP.GT.U32.AND P2, PT, R51.reuse, 0xb, PT ;  /* 0x0000000b3300780c */ /* 0x040fe40003f44070 */
[----:B------:R-:W-:-:S02]  /*1a40*/  ISETP.GT.U32.AND P4, PT, R51, 0xc, PT ;  /* 0x0000000c3300780c */ /* 0x000fc40003f84070 */
[C---:B------:R-:W-:Y:S02]  /*1a50*/  ISETP.GT.U32.AND.EX P2, PT, R50.reuse, RZ, PT, P2 ;  /* 0x000000ff3200720c */ /* 0x040fe40003f44120 */
[----:B------:R-:W-:-:S03]  /*1a60*/  ISETP.GT.U32.AND.EX P4, PT, R50, RZ, PT, P4 ;  /* 0x000000ff3200720c */ /* 0x000fc60003f84140 */
[CC--:B------:R-:W-:Y:S02]  /*1a70*/  @P1 LEA R20, P5, R23.reuse, R28.reuse, 0x1 ;  /* 0x0000001c17141211 */ /* 0x0c0fe400078a08ff */
[----:B------:R-:W-:Y:S02]  /*1a80*/  @!P1 PRMT R24, RZ, 0x7610, R24 ;  /* 0x00007610ff189816 */ /* 0x000fe40000000018 */
[C---:B------:R-:W-:Y:S02]  /*1a90*/  @P1 LEA.HI.X R21, R23.reuse, R29, R34, 0x1, P5 ;  /* 0x0000001d17151211 */ /* 0x040fe400028f0c22 */
[----:B------:R-:W-:-:S03]  /*1aa0*/  @P3 LEA R40, P6, R23, R28, 0x1 ;  /* 0x0000001c17283211 */ /* 0x000fc600078c08ff */
[----:B------:R0:W2:Y:S01]  /*1ab0*/  @P1 LDG.E.U16 R24, desc[UR6][R20.64+0x12] ;  /* 0x0000120614181981 */ /* 0x0000a2000c1e1500 */
[----:B------:R-:W-:Y:S02]  /*1ac0*/  ISETP.GT.U32.AND P1, PT, R51, 0x1, PT ;  /* 0x000000013300780c */ /* 0x000fe40003f24070 */
[----:B------:R-:W-:Y:S02]  /*1ad0*/  @!P3 PRMT R26, RZ, 0x7610, R26 ;  /* 0x00007610ff1ab816 */ /* 0x000fe4000000001a */
[C---:B------:R-:W-:Y:S02]  /*1ae0*/  ISETP.GT.U32.AND.EX P1, PT, R50.reuse, RZ, PT, P1 ;  /* 0x000000ff3200720c */ /* 0x040fe40003f24110 */
[----:B------:R-:W-:Y:S02]  /*1af0*/  @P3 LEA.HI.X R41, R23, R29, R34, 0x1, P6 ;  /* 0x0000001d17293211 */ /* 0x000fe400030f0c22 */
[----:B------:R-:W-:Y:S02]  /*1b00*/  ISETP.GT.U32.AND P5, PT, R51, 0xd, PT ;  /* 0x0000000d3300780c */ /* 0x000fe40003fa4070 */
[----:B------:R-:W-:Y:S01]  /*1b10*/  @P2 LEA R42, P6, R23, R28, 0x1 ;  /* 0x0000001c172a2211 */ /* 0x000fe200078c08ff */
[----:B------:R1:W3:Y:S01]  /*1b20*/  @P3 LDG.E.U16 R26, desc[UR6][R40.64+0x14] ;  /* 0x00001406281a3981 */ /* 0x0002e2000c1e1500 */
[----:B------:R-:W-:-:S02]  /*1b30*/  ISETP.GT.U32.AND.EX P3, PT, R50, RZ, PT, P5 ;  /* 0x000000ff3200720c */ /* 0x000fc40003f64150 */
[----:B------:R-:W-:Y:S02]  /*1b40*/  @!P2 PRMT R25, RZ, 0x7610, R25 ;  /* 0x00007610ff19a816 */ /* 0x000fe40000000019 */
[C---:B------:R-:W-:Y:S02]  /*1b50*/  @P2 LEA.HI.X R43, R23.reuse, R29, R34, 0x1, P6 ;  /* 0x0000001d172b2211 */ /* 0x040fe400030f0c22 */
[----:B------:R-:W-:Y:S02]  /*1b60*/  @!P1 PRMT R46, RZ, 0x7610, R46 ;  /* 0x00007610ff2e9816 */ /* 0x000fe4000000002e */
[----:B------:R-:W-:Y:S01]  /*1b70*/  @P4 LEA R44, P6, R23, R28, 0x1 ;  /* 0x0000001c172c4211 */ /* 0x000fe200078c08ff */
[----:B------:R-:W3:Y:S01]  /*1b80*/  @P2 LDG.E.U16 R25, desc[UR6][R42.64+0x16] ;  /* 0x000016062a192981 */ /* 0x000ee2000c1e1500 */
[----:B------:R-:W-:-:S03]  /*1b90*/  ISETP.GT.U32.AND P2, PT, R51, 0x5, PT ;  /* 0x000000053300780c */ /* 0x000fc60003f44070 */
[----:B------:R-:W4:Y:S01]  /*1ba0*/  @P1 LDG.E.U16 R46, desc[UR6][R32.64+0x2] ;  /* 0x00000206202e1981 */ /* 0x000f22000c1e1500 */
[C---:B0-----:R-:W-:Y:S02]  /*1bb0*/  @P3 LEA R20, P1, R23.reuse, R28, 0x1 ;  /* 0x0000001c17143211 */ /* 0x041fe400078208ff */
[----:B------:R-:W-:Y:S02]  /*1bc0*/  @!P4 PRMT R27, RZ, 0x7610, R27 ;  /* 0x00007610ff1bc816 */ /* 0x000fe4000000001b */
[CCC-:B------:R-:W-:Y:S02]  /*1bd0*/  @P4 LEA.HI.X R45, R23.reuse, R29.reuse, R34.reuse, 0x1, P6 ;  /* 0x0000001d172d4211 */ /* 0x1c0fe400030f0c22 */
[----:B------:R-:W-:Y:S02]  /*1be0*/  ISETP.GT.U32.AND.EX P2, PT, R50, RZ, PT, P2 ;  /* 0x000000ff3200720c */ /* 0x000fe40003f44120 */
[----:B------:R-:W-:Y:S01]  /*1bf0*/  @P3 LEA.HI.X R21, R23, R29, R34, 0x1, P1 ;  /* 0x0000001d17153211 */ /* 0x000fe200008f0c22 */
[----:B------:R0:W2:Y:S01]  /*1c00*/  @P4 LDG.E.U16 R27, desc[UR6][R44.64+0x18] ;  /* 0x000018062c1b4981 */ /* 0x0000a2000c1e1500 */
[----:B------:R-:W-:-:S02]  /*1c10*/  ISETP.GT.U32.AND P1, PT, R51, 0xe, PT ;  /* 0x0000000e3300780c */ /* 0x000fc40003f24070 */
[C---:B------:R-:W-:Y:S02]  /*1c20*/  ISETP.GT.U32.AND P5, PT, R51.reuse, 0x3, PT ;  /* 0x000000033300780c */ /* 0x040fe40003fa4070 */
[C---:B------:R-:W-:Y:S02]  /*1c30*/  ISETP.GT.U32.AND P4, PT, R51.reuse, 0x4, PT ;  /* 0x000000043300780c */ /* 0x040fe40003f84070 */
[C---:B------:R-:W-:Y:S02]  /*1c40*/  ISETP.GT.U32.AND.EX P1, PT, R50.reuse, RZ, PT, P1 ;  /* 0x000000ff3200720c */ /* 0x040fe40003f24110 */
[----:B------:R-:W-:Y:S02]  /*1c50*/  ISETP.GT.U32.AND P6, PT, R51, 0x2, PT ;  /* 0x000000023300780c */ /* 0x000fe40003fc4070 */
[C---:B------:R-:W-:Y:S02]  /*1c60*/  ISETP.GT.U32.AND.EX P5, PT, R50.reuse, RZ, PT, P5 ;  /* 0x000000ff3200720c */ /* 0x040fe40003fa4150 */
[----:B------:R-:W-:-:S02]  /*1c70*/  ISETP.GT.U32.AND.EX P4, PT, R50, RZ, PT, P4 ;  /* 0x000000ff3200720c */ /* 0x000fc40003f84140 */
[----:B------:R-:W-:Y:S02]  /*1c80*/  ISETP.GT.U32.AND.EX P6, PT, R50, RZ, PT, P6 ;  /* 0x000000ff3200720c */ /* 0x000fe40003fc4160 */
[----:B-1----:R-:W-:Y:S02]  /*1c90*/  @!P3 PRMT R40, RZ, 0x7610, R40 ;  /* 0x00007610ff28b816 */ /* 0x002fe40000000028 */
[----:B0-----:R-:W-:-:S04]  /*1ca0*/  @!P2 PRMT R45, RZ, 0x7610, R45 ;  /* 0x00007610ff2da816 */ /* 0x001fc8000000002d */
[----:B------:R0:W2:Y:S04]  /*1cb0*/  @P3 LDG.E.U16 R40, desc[UR6][R20.64+0x1a] ;  /* 0x00001a0614283981 */ /* 0x0000a8000c1e1500 */
[----:B------:R-:W4:Y:S01]  /*1cc0*/  @P2 LDG.E.U16 R45, desc[UR6][R32.64+0xa] ;  /* 0x00000a06202d2981 */ /* 0x000f22000c1e1500 */
[----:B------:R-:W-:Y:S02]  /*1cd0*/  @!P5 PRMT R43, RZ, 0x7610, R43 ;  /* 0x00007610ff2bd816 */ /* 0x000fe4000000002b */
[----:B------:R-:W-:Y:S02]  /*1ce0*/  @!P4 PRMT R44, RZ, 0x7610, R44 ;  /* 0x00007610ff2cc816 */ /* 0x000fe4000000002c */
[----:B0-----:R-:W-:Y:S02]  /*1cf0*/  @P1 LEA R20, P2, R23, R28, 0x1 ;  /* 0x0000001c17141211 */ /* 0x001fe400078408ff */
[----:B------:R-:W4:Y:S01]  /*1d00*/  @P5 LDG.E.U16 R43, desc[UR6][R32.64+0x6] ;  /* 0x00000606202b5981 */ /* 0x000f22000c1e1500 */
[----:B------:R-:W-:-:S02]  /*1d10*/  @!P6 PRMT R42, RZ, 0x7610, R42 ;  /* 0x00007610ff2ae816 */ /* 0x000fc4000000002a */
[----:B------:R-:W-:Y:S01]  /*1d20*/  @P1 LEA.HI.X R21, R23, R29, R34, 0x1, P2 ;  /* 0x0000001d17151211 */ /* 0x000fe200010f0c22 */
[----:B------:R-:W4:Y:S01]  /*1d30*/  @P4 LDG.E.U16 R44, desc[UR6][R32.64+0x8] ;  /* 0x00000806202c4981 */ /* 0x000f22000c1e1500 */
[C---:B------:R-:W-:Y:S02]  /*1d40*/  ISETP.GT.U32.AND P2, PT, R51.reuse, 0xf, PT ;  /* 0x0000000f3300780c */ /* 0x040fe40003f44070 */
[C---:B------:R-:W-:Y:S01]  /*1d50*/  ISETP.GT.U32.AND P3, PT, R51.reuse, 0x6, PT ;  /* 0x000000063300780c */ /* 0x040fe20003f64070 */
[----:B------:R-:W4:Y:S01]  /*1d60*/  @P6 LDG.E.U16 R42, desc[UR6][R32.64+0x4] ;  /* 0x00000406202a6981 */ /* 0x000f22000c1e1500 */
[----:B------:R-:W-:Y:S02]  /*1d70*/  ISETP.GT.U32.AND.EX P2, PT, R50, RZ, PT, P2 ;  /* 0x000000ff3200720c */ /* 0x000fe40003f44120 */
[C---:B------:R-:W-:Y:S02]  /*1d80*/  ISETP.GT.U32.AND P5, PT, R51.reuse, 0x7, PT ;  /* 0x000000073300780c */ /* 0x040fe40003fa4070 */
[----:B------:R-:W-:-:S02]  /*1d90*/  ISETP.GT.U32.AND P4, PT, R51, 0x8, PT ;  /* 0x000000083300780c */ /* 0x000fc40003f84070 */
[----:B------:R-:W-:Y:S02]  /*1da0*/  ISETP.NE.U32.AND P6, PT, R51, RZ, PT ;  /* 0x000000ff3300720c */ /* 0x000fe40003fc5070 */
[C---:B------:R-:W-:Y:S02]  /*1db0*/  ISETP.GT.U32.AND.EX P3, PT, R50.reuse, RZ, PT, P3 ;  /* 0x000000ff3200720c */ /* 0x040fe40003f64130 */
[C---:B------:R-:W-:Y:S02]  /*1dc0*/  ISETP.GT.U32.AND.EX P5, PT, R50.reuse, RZ, PT, P5 ;  /* 0x000000ff3200720c */ /* 0x040fe40003fa4150 */
[C---:B------:R-:W-:Y:S02]  /*1dd0*/  ISETP.GT.U32.AND.EX P4, PT, R50.reuse, RZ, PT, P4 ;  /* 0x000000ff3200720c */ /* 0x040fe40003f84140 */
[----:B------:R-:W-:Y:S02]  /*1de0*/  @!P1 PRMT R35, RZ, 0x7610, R35 ;  /* 0x00007610ff239816 */ /* 0x000fe40000000023 */
[----:B------:R-:W-:-:S04]  /*1df0*/  ISETP.NE.AND.EX P6, PT, R50, RZ, PT, P6 ;  /* 0x000000ff3200720c */ /* 0x000fc80003fc5360 */
[----:B------:R-:W4:Y:S01]  /*1e00*/  @P1 LDG.E.U16 R35, desc[UR6][R20.64+0x1c] ;  /* 0x00001c0614231981 */ /* 0x000f22000c1e1500 */
[C---:B------:R-:W-:Y:S02]  /*1e10*/  @P2 LEA R22, P1, R23.reuse, R28, 0x1 ;  /* 0x0000001c17162211 */ /* 0x040fe400078208ff */
[----:B------:R-:W-:Y:S02]  /*1e20*/  @!P3 PRMT R47, RZ, 0x7610, R47 ;  /* 0x00007610ff2fb816 */ /* 0x000fe4000000002f */
[----:B------:R-:W-:Y:S02]  /*1e30*/  @P2 LEA.HI.X R23, R23, R29, R34, 0x1, P1 ;  /* 0x0000001d17172211 */ /* 0x000fe400008f0c22 */
[----:B------:R-:W-:Y:S02]  /*1e40*/  @!P5 PRMT R52, RZ, 0x7610, R52 ;  /* 0x00007610ff34d816 */ /* 0x000fe40000000034 */
[----:B------:R-:W-:Y:S01]  /*1e50*/  @!P4 PRMT R53, RZ, 0x7610, R53 ;  /* 0x00007610ff35c816 */ /* 0x000fe20000000035 */
[----:B------:R-:W4:Y:S01]  /*1e60*/  @P6 LDG.E.U16 R41, desc[UR6][R32.64] ;  /* 0x0000000620296981 */ /* 0x000f22000c1e1500 */
[----:B------:R-:W-:-:S03]  /*1e70*/  @!P2 PRMT R34, RZ, 0x7610, R34 ;  /* 0x00007610ff22a816 */ /* 0x000fc60000000022 */
[----:B------:R-:W4:Y:S04]  /*1e80*/  @P3 LDG.E.U16 R47, desc[UR6][R32.64+0xc] ;  /* 0x00000c06202f3981 */ /* 0x000f28000c1e1500 */
[----:B------:R-:W4:Y:S04]  /*1e90*/  @P5 LDG.E.U16 R52, desc[UR6][R32.64+0xe] ;  /* 0x00000e0620345981 */ /* 0x000f28000c1e1500 */
[----:B------:R-:W4:Y:S04]  /*1ea0*/  @P4 LDG.E.U16 R53, desc[UR6][R32.64+0x10] ;  /* 0x0000100620354981 */ /* 0x000f28000c1e1500 */
[----:B------:R4:W4:Y:S01]  /*1eb0*/  @P2 LDG.E.U16 R34, desc[UR6][R22.64+0x1e] ;  /* 0x00001e0616222981 */ /* 0x000922000c1e1500 */
[----:B---3--:R-:W-:-:S02]  /*1ec0*/  PRMT R25, R26, 0x5410, R25 ;  /* 0x000054101a197816 */ /* 0x008fc40000000019 */
[----:B--2---:R-:W-:Y:S02]  /*1ed0*/  PRMT R26, R27, 0x5410, R40 ;  /* 0x000054101b1a7816 */ /* 0x004fe40000000028 */
[----:B----4-:R-:W-:Y:S02]  /*1ee0*/  PRMT R22, R44, 0x5410, R45 ;  /* 0x000054102c167816 */ /* 0x010fe4000000002d */
[----:B------:R-:W-:Y:S02]  /*1ef0*/  PRMT R21, R42, 0x5410, R43 ;  /* 0x000054102a157816 */ /* 0x000fe4000000002b */
[----:B------:R-:W-:-:S04]  /*1f00*/  @!P6 PRMT R41, RZ, 0x7610, R41 ;  /* 0x00007610ff29e816 */ /* 0x000fc80000000029 */
[----:B------:R-:W-:Y:S02]  /*1f10*/  PRMT R20, R41, 0x5410, R46 ;  /* 0x0000541029147816 */ /* 0x000fe4000000002e */
[----:B------:R-:W-:Y:S02]  /*1f20*/  PRMT R23, R47, 0x5410, R52 ;  /* 0x000054102f177816 */ /* 0x000fe40000000034 */
[----:B------:R-:W-:Y:S02]  /*1f30*/  PRMT R24, R53, 0x5410, R24 ;  /* 0x0000541035187816 */ /* 0x000fe40000000018 */
[----:B------:R-:W-:-:S07]  /*1f40*/  PRMT R27, R35, 0x5410, R34 ;  /* 0x00005410231b7816 */ /* 0x000fce0000000022 */
.L_x_26:
[----:B------:R-:W-:Y:S05]  /*1f50*/  BSYNC B2 ;  /* 0x0000000000027941 */ /* 0x000fea0003800000 */
.L_x_24:
[----:B------:R-:W-:-:S04]  /*1f60*/  ISETP.GT.U32.AND P1, PT, R39, 0x3, PT ;  /* 0x000000032700780c */ /* 0x000fc80003f24070 */
[----:B------:R-:W-:-:S13]  /*1f70*/  ISETP.GT.U32.AND.EX P1, PT, R38, RZ, PT, P1 ;  /* 0x000000ff2600720c */ /* 0x000fda0003f24110 */
[----:B------:R-:W-:Y:S05]  /*1f80*/  @P1 BRA `(.L_x_28) ;  /* 0x0000000000141947 */ /* 0x000fea0003800000 */
[----:B------:R-:W-:Y:S02]  /*1f90*/  CS2R R28, SRZ ;  /* 0x00000000001c7805 */ /* 0x000fe4000001ff00 */
[----:B------:R-:W-:Y:S02]  /*1fa0*/  CS2R R30, SRZ ;  /* 0x00000000001e7805 */ /* 0x000fe4000001ff00 */
[----:B0-----:R-:W-:Y:S02]  /*1fb0*/  CS2R R32, SRZ ;  /* 0x0000000000207805 */ /* 0x001fe4000001ff00 */
[----:B------:R-:W-:Y:S01]  /*1fc0*/  CS2R R34, SRZ ;  /* 0x0000000000227805 */ /* 0x000fe2000001ff00 */
[----:B------:R-:W-:Y:S06]  /*1fd0*/  BRA `(.L_x_15) ;  /* 0x00000004005c7947 */ /* 0x000fec0003800000 */
.L_x_28:
[----:B------:R-:W-:Y:S01]  /*1fe0*/  IMAD.MOV.U32 R2, RZ, RZ, R36 ;  /* 0x000000ffff027224 */ /* 0x000fe200078e0024 */
[----:B------:R-:W-:Y:S01]  /*1ff0*/  ISETP.GE.U32.AND P1, PT, R49, 0x10, PT ;  /* 0x000000103100780c */ /* 0x000fe20003f26070 */
[----:B------:R-:W-:Y:S02]  /*2000*/  IMAD R31, R31, 0x3, RZ ;  /* 0x000000031f1f7824 */ /* 0x000fe400078e02ff */
[----:B0-----:R-:W-:Y:S01]  /*2010*/  IMAD.WIDE.U32 R32, R30, 0x3, R2 ;  /* 0x000000031e207825 */ /* 0x001fe200078e0002 */
[----:B------:R-:W-:-:S03]  /*2020*/  ISETP.GE.U32.AND.EX P2, PT, R48, RZ, PT, P1 ;  /* 0x000000ff3000720c */ /* 0x000fc60003f46110 */
[----:B------:R-:W-:Y:S01]  /*2030*/  IMAD.IADD R31, R33, 0x1, R31 ;  /* 0x00000001211f7824 */ /* 0x000fe200078e021f */
[----:B------:R-:W-:-:S04]  /*2040*/  LEA R40, P3, R32, R28, 0x1 ;  /* 0x0000001c20287211 */ /* 0x000fc800078608ff */
[----:B------:R-:W-:Y:S02]  /*2050*/  LOP3.LUT P1, RZ, R40, 0x1f, RZ, 0xc0, !PT ;  /* 0x0000001f28ff7812 */ /* 0x000fe4000782c0ff */
[----:B------:R-:W-:Y:S02]  /*2060*/  SHF.L.U64.HI R32, R32, 0x1, R31 ;  /* 0x0000000120207819 */ /* 0x000fe4000001021f */
[----:B------:R-:W-:-:S03]  /*2070*/  PLOP3.LUT P1, PT, P2, P1, PT, 0x8a, 0x0 ;  /* 0x000000000000781c */ /* 0x000fc60001723172 */
[----:B------:R-:W-:-:S10]  /*2080*/  IMAD.X R41, R32, 0x1, R29, P3 ;  /* 0x0000000120297824 */ /* 0x000fd400018e061d */
[----:B------:R-:W-:Y:S05]  /*2090*/  @P1 BRA `(.L_x_29) ;  /* 0x00000000000c1947 */ /* 0x000fea0003800000 */
[----:B------:R0:W5:Y:S04]  /*20a0*/  LDG.E.128 R28, desc[UR6][R40.64] ;  /* 0x00000006281c7981 */ /* 0x000168000c1e1d00 */
[----:B------:R0:W5:Y:S01]  /*20b0*/  LDG.E.128 R32, desc[UR6][R40.64+0x10] ;  /* 0x0000100628207981 */ /* 0x000162000c1e1d00 */
[----:B------:R-:W-:Y:S05]  /*20c0*/  BRA `(.L_x_15) ;  /* 0x0000000400207947 */ /* 0x000fea0003800000 */
.L_x_29:
        /* <DEDUP_REMOVED lines=19> */
[C---:B------:R-:W-:Y:S01]  /*2200*/  ISETP.GT.U32.AND.EX P5, PT, R50.reuse, RZ, PT, P5 ;  /* 0x000000ff3200720c */ /* 0x040fe20003fa4150 */
[----:B------:R-:W3:Y:S01]  /*2210*/  @P1 LDG.E.U16 R31, desc[UR6][R40.64+0x6] ;  /* 0x00000606281f1981 */ /* 0x000ee2000c1e1500 */
[C---:B------:R-:W-:Y:S02]  /*2220*/  ISETP.GT.U32.AND P1, PT, R51.reuse, 0x9, PT ;  /* 0x000000093300780c */ /* 0x040fe40003f24070 */
[C---:B------:R-:W-:Y:S01]  /*2230*/  ISETP.GT.U32.AND.EX P4, PT, R50.reuse, RZ, PT, P4 ;  /* 0x000000ff3200720c */ /* 0x040fe20003f84140 */
[----:B------:R-:W4:Y:S01]  /*2240*/  @P3 LDG.E.U16 R32, desc[UR6][R40.64+0x8] ;  /* 0x0000080628203981 */ /* 0x000f22000c1e1500 */
[----:B------:R-:W-:Y:S02]  /*2250*/  ISETP.GT.U32.AND P3, PT, R51, 0xa, PT ;  /* 0x0000000a3300780c */ /* 0x000fe40003f64070 */
[C---:B------:R-:W-:Y:S02]  /*2260*/  ISETP.GT.U32.AND.EX P2, PT, R50.reuse, RZ, PT, P2 ;  /* 0x000000ff3200720c */ /* 0x040fe40003f44120 */
[----:B------:R-:W-:-:S02]  /*2270*/  ISETP.GT.U32.AND.EX P1, PT, R50, RZ, PT, P1 ;  /* 0x000000ff3200720c */ /* 0x000fc40003f24110 */
[----:B------:R-:W-:Y:S02]  /*2280*/  ISETP.GT.U32.AND.EX P3, PT, R50, RZ, PT, P3 ;  /* 0x000000ff3200720c */ /* 0x000fe40003f64130 */
[----:B------:R-:W-:Y:S02]  /*2290*/  @!P6 PRMT R33, RZ, 0x7610, R33 ;  /* 0x00007610ff21e816 */ /* 0x000fe40000000021 */
[----:B------:R-:W-:Y:S02]  /*22a0*/  @!P5 PRMT R34, RZ, 0x7610, R34 ;  /* 0x00007610ff22d816 */ /* 0x000fe40000000022 */
[----:B------:R-:W-:Y:S02]  /*22b0*/  @!P4 PRMT R35, RZ, 0x7610, R35 ;  /* 0x00007610ff23c816 */ /* 0x000fe40000000023 */
[----:B------:R-:W4:Y:S01]  /*22c0*/  @P6 LDG.E.U16 R33, desc[UR6][R40.64+0xa] ;  /* 0x00000a0628216981 */ /* 0x000f22000c1e1500 */
[----:B------:R-:W-:Y:S02]  /*22d0*/  @!P2 PRMT R42, RZ, 0x7610, R42 ;  /* 0x00007610ff2aa816 */ /* 0x000fe4000000002a */
[----:B------:R-:W-:Y:S01]  /*22e0*/  @!P1 PRMT R43, RZ, 0x7610, R43 ;  /* 0x00007610ff2b9816 */ /* 0x000fe2000000002b */
[----:B------:R-:W4:Y:S01]  /*22f0*/  @P5 LDG.E.U16 R34, desc[UR6][R40.64+0xc] ;  /* 0x00000c0628225981 */ /* 0x000f22000c1e1500 */
[----:B------:R-:W-:-:S02]  /*2300*/  @!P3 PRMT R44, RZ, 0x7610, R44 ;  /* 0x00007610ff2cb816 */ /* 0x000fc4000000002c */
[C---:B------:R-:W-:Y:S01]  /*2310*/  ISETP.NE.U32.AND P6, PT, R51.reuse, RZ, PT ;  /* 0x000000ff3300720c */ /* 0x040fe20003fc5070 */
[----:B------:R-:W4:Y:S01]  /*2320*/  @P4 LDG.E.U16 R35, desc[UR6][R40.64+0xe] ;  /* 0x00000e0628234981 */ /* 0x000f22000c1e1500 */
[C---:B------:R-:W-:Y:S02]  /*2330*/  ISETP.GT.U32.AND P5, PT, R51.reuse, 0xb, PT ;  /* 0x0000000b3300780c */ /* 0x040fe40003fa4070 */
        /* <DEDUP_REMOVED lines=33> */
.L_x_15:
[----:B------:R-:W-:Y:S05]  /*2550*/  BSYNC B0 ;  /* 0x0000000000007941 */ /* 0x000fea0003800000 */
.L_x_3:
[C---:B01---5:R-:W-:Y:S01]  /*2560*/  PRMT R40, R4.reuse, 0x7632, R40 ;  /* 0x0000763204287816 */ /* 0x063fe20000000028 */
[----:B------:R-:W-:Y:S01]  /*2570*/  IMAD.U32 R41, R4, 0x10000, RZ ;  /* 0x0001000004297824 */ /* 0x000fe200078e00ff */
[C---:B------:R-:W-:Y:S01]  /*2580*/  PRMT R42, R5.reuse, 0x7632, R42 ;  /* 0x00007632052a7816 */ /* 0x040fe2000000002a */
[----:B------:R-:W-:Y:S02]  /*2590*/  IMAD.U32 R43, R5, 0x10000, RZ ;  /* 0x00010000052b7824 */ /* 0x000fe400078e00ff */
[----:B------:R-:W-:Y:S01]  /*25a0*/  IMAD.U32 R40, R40, 0x10000, RZ ;  /* 0x0001000028287824 */ /* 0x000fe200078e00ff */
[----:B------:R-:W-:-:S04]  /*25b0*/  FMNMX R41, RZ, |R41|, !PT ;  /* 0x40000029ff297209 */ /* 0x000fc80007800000 */
[----:B------:R-:W-:Y:S01]  /*25c0*/  FMNMX R40, R41, |R40|, !PT ;  /* 0x4000002829287209 */ /* 0x000fe20007800000 */
[----:B------:R-:W-:Y:S01]  /*25d0*/  IMAD.U32 R41, R42, 0x10000, RZ ;  /* 0x000100002a297824 */ /* 0x000fe200078e00ff */
[----:B------:R-:W-:Y:S02]  /*25e0*/  PRMT R42, R6, 0x7632, R42 ;  /* 0x00007632062a7816 */ /* 0x000fe4000000002a */
[----:B------:R-:W-:Y:S01]  /*25f0*/  FMNMX R40, R40, |R43|, !PT ;  /* 0x4000002b28287209 */ /* 0x000fe20007800000 */
[----:B------:R-:W-:-:S03]  /*2600*/  IMAD.U32 R43, R6, 0x10000, RZ ;  /* 0x00010000062b7824 */ /* 0x000fc600078e00ff */
[----:B------:R-:W-:Y:S01]  /*2610*/  FMNMX R40, R40, |R41|, !PT ;  /* 0x4000002928287209 */ /* 0x000fe20007800000 */
[----:B------:R-:W-:Y:S01]  /*2620*/  IMAD.U32 R41, R42, 0x10000, RZ ;  /* 0x000100002a297824 */ /* 0x000fe200078e00ff */
[C---:B------:R-:W-:Y:S02]  /*2630*/  PRMT R42, R7.reuse, 0x7632, R42 ;  /* 0x00007632072a7816 */ /* 0x040fe4000000002a */
[----:B------:R-:W-:Y:S01]  /*2640*/  FMNMX R40, R40, |R43|, !PT ;  /* 0x4000002b28287209 */ /* 0x000fe20007800000 */
[----:B------:R-:W-:-:S03]  /*2650*/  IMAD.U32 R43, R7, 0x10000, RZ ;  /* 0x00010000072b7824 */ /* 0x000fc600078e00ff */
        /* <DEDUP_REMOVED lines=141> */
[----:B------:R-:W-:-:S03]  /*2f30*/  IMAD.U32 R41, R42, 0x10000, RZ ;  /* 0x000100002a297824 */ /* 0x000fc600078e00ff */
[----:B------:R-:W-:-:S04]  /*2f40*/  FMNMX R40, R40, |R43|, !PT ;  /* 0x4000002b28287209 */ /* 0x000fc80007800000 */
[----:B------:R-:W-:-:S07]  /*2f50*/  FMNMX R40, R40, |R41|, !PT ;  /* 0x4000002928287209 */ /* 0x000fce0007800000 */
.L_x_2:
[----:B------:R-:W-:Y:S05]  /*2f60*/  BSYNC B1 ;  /* 0x0000000000017941 */ /* 0x000fea0003800000 */
.L_x_1:
[----:B------:R-:W0:Y:S01]  /*2f70*/  SHFL.DOWN PT, R41, R40, 0x10, 0x1f ;  /* 0x0a001f0028297f89 */ /* 0x000e2200000e0000 */
[C---:B------:R-:W-:Y:S01]  /*2f80*/  LOP3.LUT P1, RZ, R0.reuse, 0x1f, RZ, 0xc0, !PT ;  /* 0x0000001f00ff7812 */ /* 0x040fe2000782c0ff */
[----:B------:R-:W-:Y:S01]  /*2f90*/  BSSY B0, `(.L_x_30) ;  /* 0x0000024000007945 */ /* 0x000fe20003800000 */
[----:B------:R-:W-:-:S11]  /*2fa0*/  ISETP.NE.AND P3, PT, R0, RZ, PT ;  /* 0x000000ff0000720c */ /* 0x000fd60003f65270 */
[----:B------:R-:W1:Y:S01]  /*2fb0*/  @!P1 S2R R46, SR_CgaCtaId ;  /* 0x00000000002e9919 */ /* 0x000e620000008800 */
[----:B0-----:R-:W-:Y:S02]  /*2fc0*/  FMNMX R41, R41, R40, !PT ;  /* 0x0000002829297209 */ /* 0x001fe40007800000 */
[----:B------:R-:W-:-:S03]  /*2fd0*/  @!P1 SHF.R.U32.HI R40, RZ, 0x7, R0 ;  /* 0x00000007ff289819 */ /* 0x000fc60000011600 */
[----:B------:R-:W0:Y:S02]  /*2fe0*/  SHFL.DOWN PT, R42, R41, 0x8, 0x1f ;  /* 0x09001f00292a7f89 */ /* 0x000e2400000e0000 */
[----:B------:R-:W-:Y:S01]  /*2ff0*/  @!P1 IMAD.SHL.U32 R47, R40, 0x4, RZ ;  /* 0x00000004282f9824 */ /* 0x000fe200078e00ff */
[----:B------:R-:W-:-:S04]  /*3000*/  @!P1 SHF.R.U32.HI R40, RZ, 0x5, R0 ;  /* 0x00000005ff289819 */ /* 0x000fc80000011600 */
[----:B------:R-:W-:Y:S02]  /*3010*/  @!P1 LOP3.LUT R40, R47, 0xfffffffc, R40, 0xe2, !PT ;  /* 0xfffffffc2f289812 */ /* 0x000fe400078ee228 */
[----:B0-----:R-:W-:Y:S02]  /*3020*/  FMNMX R42, R41, R42, !PT ;  /* 0x0000002a292a7209 */ /* 0x001fe40007800000 */
[----:B------:R-:W-:-:S03]  /*3030*/  @!P1 MOV R41, 0x400 ;  /* 0x0000040000299802 */ /* 0x000fc60000000f00 */
[----:B------:R-:W0:Y:S01]  /*3040*/  SHFL.DOWN PT, R43, R42, 0x4, 0x1f ;  /* 0x08801f002a2b7f89 */ /* 0x000e2200000e0000 */
[----:B-1----:R-:W-:-:S05]  /*3050*/  @!P1 LEA R41, R46, R41, 0x18 ;  /* 0x000000292e299211 */ /* 0x002fca00078ec0ff */
[----:B------:R-:W-:Y:S01]  /*3060*/  @!P1 IMAD R40, R40, 0x4, R41 ;  /* 0x0000000428289824 */ /* 0x000fe200078e0229 */
[----:B0-----:R-:W-:-:S05]  /*3070*/  FMNMX R43, R42, R43, !PT ;  /* 0x0000002b2a2b7209 */ /* 0x001fca0007800000 */
[----:B------:R-:W0:Y:S02]  /*3080*/  SHFL.DOWN PT, R44, R43, 0x2, 0x1f ;  /* 0x08401f002b2c7f89 */ /* 0x000e2400000e0000 */
[----:B0-----:R-:W-:-:S05]  /*3090*/  FMNMX R44, R43, R44, !PT ;  /* 0x0000002c2b2c7209 */ /* 0x001fca0007800000 */
[----:B------:R-:W0:Y:S02]  /*30a0*/  SHFL.DOWN PT, R45, R44, 0x1, 0x1f ;  /* 0x08201f002c2d7f89 */ /* 0x000e2400000e0000 */
[----:B0-----:R-:W-:-:S06]  /*30b0*/  FMNMX R45, R44, R45, !PT ;  /* 0x0000002d2c2d7209 */ /* 0x001fcc0007800000 */
[----:B------:R-:W0:Y:S04]  /*30c0*/  SHFL.IDX PT, R45, R45, RZ, 0x1f ;  /* 0x00001fff2d2d7589 */ /* 0x000e2800000e0000 */
[----:B0-----:R0:W-:Y:S01]  /*30d0*/  @!P1 STS [R40], R45 ;  /* 0x0000002d28009388 */ /* 0x0011e20000000800 */
[----:B------:R-:W-:Y:S06]  /*30e0*/  BAR.SYNC.DEFER_BLOCKING 0x0 ;  /* 0x0000000000007b1d */ /* 0x000fec0000010000 */
[----:B------:R-:W-:Y:S05]  /*30f0*/  @P3 BRA `(.L_x_31) ;  /* 0x0000000000343947 */ /* 0x000fea0003800000 */
[----:B------:R-:W1:Y:S01]  /*3100*/  S2UR UR5, SR_CgaCtaId ;  /* 0x00000000000579c3 */ /* 0x000e620000008800 */
[----:B------:R-:W-:Y:S02]  /*3110*/  UMOV UR4, 0x400 ;  /* 0x0000040000047882 */ /* 0x000fe40000000000 */
[----:B-1----:R-:W-:-:S09]  /*3120*/  ULEA UR4, UR5, UR4, 0x18 ;  /* 0x0000000405047291 */ /* 0x002fd2000f8ec03f */
[----:B0-----:R-:W0:Y:S04]  /*3130*/  LDS.128 R40, [UR4] ;  /* 0x00000004ff287984 */ /* 0x001e280008000c00 */
[----:B------:R-:W1:Y:S01]  /*3140*/  LDS.128 R44, [UR4+0x10] ;  /* 0x00001004ff2c7984 */ /* 0x000e620008000c00 */
[----:B0-----:R-:W-:-:S04]  /*3150*/  FMNMX R41, R40, R41, !PT ;  /* 0x0000002928297209 */ /* 0x001fc80007800000 */
[----:B------:R-:W-:-:S04]  /*3160*/  FMNMX R42, R41, R42, !PT ;  /* 0x0000002a292a7209 */ /* 0x000fc80007800000 */
[----:B------:R-:W-:-:S04]  /*3170*/  FMNMX R43, R42, R43, !PT ;  /* 0x0000002b2a2b7209 */ /* 0x000fc80007800000 */
[----:B-1----:R-:W-:-:S04]  /*3180*/  FMNMX R44, R43, R44, !PT ;  /* 0x0000002c2b2c7209 */ /* 0x002fc80007800000 */
[----:B------:R-:W-:-:S04]  /*3190*/  FMNMX R45, R44, R45, !PT ;  /* 0x0000002d2c2d7209 */ /* 0x000fc80007800000 */
[----:B------:R-:W-:-:S04]  /*31a0*/  FMNMX R46, R45, R46, !PT ;  /* 0x0000002e2d2e7209 */ /* 0x000fc80007800000 */
[----:B------:R-:W-:-:S05]  /*31b0*/  FMNMX R46, R46, R47, !PT ;  /* 0x0000002f2e2e7209 */ /* 0x000fca0007800000 */
[----:B------:R1:W-:Y:S02]  /*31c0*/  STS [UR4], R46 ;  /* 0x0000002eff007988 */ /* 0x0003e40008000804 */
.L_x_31:
[----:B------:R-:W-:Y:S05]  /*31d0*/  BSYNC B0 ;  /* 0x0000000000007941 */ /* 0x000fea0003800000 */
.L_x_30:
[----:B------:R-:W2:Y:S08]  /*31e0*/  S2UR UR5, SR_CgaCtaId ;  /* 0x00000000000579c3 */ /* 0x000eb00000008800 */
[----:B------:R-:W-:Y:S01]  /*31f0*/  BAR.SYNC.DEFER_BLOCKING 0x0 ;  /* 0x0000000000007b1d */ /* 0x000fe20000010000 */
[----:B0-----:R-:W-:-:S05]  /*3200*/  IMAD.MOV.U32 R40, RZ, RZ, 0x3f800000 ;  /* 0x3f800000ff287424 */ /* 0x001fca00078e00ff */
[----:B------:R-:W-:Y:S02]  /*3210*/  UMOV UR4, 0x400 ;  /* 0x0000040000047882 */ /* 0x000fe40000000000 */
[----:B--2---:R-:W-:-:S09]  /*3220*/  ULEA UR4, UR5, UR4, 0x18 ;  /* 0x0000000405047291 */ /* 0x004fd2000f8ec03f */
[----:B------:R-:W0:Y:S01]  /*3230*/  LDS R0, [UR4] ;  /* 0x00000004ff007984 */ /* 0x000e220008000800 */
[----:B------:R-:W-:Y:S02]  /*3240*/  ULDC UR4, c[0x0][0x268] ;  /* 0x00009a0000047ab9 */ /* 0x000fe40000000800 */
[----:B0-----:R-:W-:-:S04]  /*3250*/  FSETP.GEU.AND P1, PT, R0, UR4, PT ;  /* 0x0000000400007c0b */ /* 0x001fc8000bf2e000 */
[----:B------:R-:W-:-:S04]  /*3260*/  FSEL R41, R0, UR4, P1 ;  /* 0x0000000400297c08 */ /* 0x000fc80008800000 */
[----:B------:R-:W-:-:S04]  /*3270*/  FSETP.NEU.AND P1, PT, R41, RZ, PT ;  /* 0x000000ff2900720b */ /* 0x000fc80003f2d000 */
[----:B------:R-:W-:-:S04]  /*3280*/  FSETP.EQ.OR P1, PT, |R41|, +INF , !P1 ;  /* 0x7f8000002900780b */ /* 0x000fc80004f22600 */
[----:B------:R-:W-:-:S13]  /*3290*/  FSETP.GTU.OR P1, PT, |R41|, +INF , P1 ;  /* 0x7f8000002900780b */ /* 0x000fda0000f2c600 */
[----:B------:R-:W-:Y:S05]  /*32a0*/  @P1 BRA `(.L_x_32) ;  /* 0x00000000004c1947 */ /* 0x000fea0003800000 */
[----:B------:R-:W0:Y:S01]  /*32b0*/  LDC.U8 R40, c[0x0][0x26c] ;  /* 0x00009b00ff287b82 */ /* 0x000e220000000000 */
[----:B------:R-:W2:Y:S01]  /*32c0*/  MUFU.RCP R0, R41 ;  /* 0x0000002900007308 */ /* 0x000ea20000001000 */
[----:B------:R-:W-:Y:S02]  /*32d0*/  UMOV UR4, 0x43e00000 ;  /* 0x43e0000000047882 */ /* 0x000fe40000000000 */
[----:B------:R-:W-:-:S05]  /*32e0*/  IMAD.U32 R44, RZ, RZ, UR4 ;  /* 0x00000004ff2c7e24 */ /* 0x000fca000f8e00ff */
[----:B------:R-:W3:Y:S01]  /*32f0*/  FCHK P1, R44, R41 ;  /* 0x000000292c007302 */ /* 0x000ee20000020000 */
[----:B--2---:R-:W-:-:S04]  /*3300*/  FFMA R43, -R41, R0, 1 ;  /* 0x3f800000292b7423 */ /* 0x004fc80000000100 */
[----:B------:R-:W-:Y:S01]  /*3310*/  FFMA R0, R0, R43, R0 ;  /* 0x0000002b00007223 */ /* 0x000fe20000000000 */
[----:B0-----:R-:W-:-:S03]  /*3320*/  PRMT R42, R40, 0x8880, RZ ;  /* 0x00008880282a7816 */ /* 0x001fc600000000ff */
[----:B------:R-:W-:Y:S01]  /*3330*/  FFMA R40, R0, 448, RZ ;  /* 0x43e0000000287823 */ /* 0x000fe200000000ff */
[----:B------:R-:W-:-:S03]  /*3340*/  ISETP.NE.AND P4, PT, R42, RZ, PT ;  /* 0x000000ff2a00720c */ /* 0x000fc60003f85270 */
[----:B------:R-:W-:-:S04]  /*3350*/  FFMA R43, -R41, R40, 448 ;  /* 0x43e00000292b7423 */ /* 0x000fc80000000128 */
[----:B------:R-:W-:Y:S01]  /*3360*/  FFMA R40, R0, R43, R40 ;  /* 0x0000002b00287223 */ /* 0x000fe20000000028 */
[----:B---3--:R-:W-:Y:S06]  /*3370*/  @!P1 BRA `(.L_x_33) ;  /* 0x00000000000c9947 */ /* 0x008fec0003800000 */
[----:B------:R-:W-:-:S07]  /*3380*/  MOV R40, 0x33a0 ;  /* 0x000033a000287802 */ /* 0x000fce0000000f00 */
[----:B-1----:R-:W-:Y:S05]  /*3390*/  CALL.REL.NOINC `($__internal_1_$__cuda_sm3x_div_rn_noftz_f32_slowpath) ;  /* 0x0000002800fc7944 */ /* 0x002fea0003c00000 */
[----:B------:R-:W-:-:S07]  /*33a0*/  IMAD.MOV.U32 R40, RZ, RZ, R0 ;  /* 0x000000ffff287224 */ /* 0x000fce00078e0000 */
.L_x_33:
[----:B------:R-:W-:-:S04]  /*33b0*/  FSETP.NEU.AND P1, PT, |R40|, +INF , PT ;  /* 0x7f8000002800780b */ /* 0x000fc80003f2d200 */
[----:B------:R-:W-:-:S04]  /*33c0*/  FSEL R40, R40, 3.38953138925153547590e+38, P1 ;  /* 0x7f7f000028287808 */ /* 0x000fc80000800000 */
[----:B------:R-:W-:-:S07]  /*33d0*/  @P4 LOP3.LUT R40, R40, 0xff800000, RZ, 0xc0, !PT ;  /* 0xff80000028284812 */ /* 0x000fce00078ec0ff */
.L_x_32:
[----:B------:R-:W-:Y:S04]  /*33e0*/  BSSY B0, `(.L_x_34) ;  /* 0x0000020000007945 */ /* 0x000fe80003800000 */
[----:B------:R-:W-:Y:S05]  /*33f0*/  @P3 BRA `(.L_x_35) ;  /* 0x0000000000783947 */ /* 0x000fea0003800000 */
[----:B------:R-:W-:Y:S01]  /*3400*/  VIADD R0, R40, 0x1800000 ;  /* 0x0180000028007836 */ /* 0x000fe20000000000 */
[----:B------:R-:W0:Y:S01]  /*3410*/  S2R R44, SR_CTAID.X ;  /* 0x00000000002c7919 */ /* 0x000e220000002500 */
[----:B------:R-:W2:Y:S03]  /*3420*/  S2R R41, SR_CTAID.Y ;  /* 0x0000000000297919 */ /* 0x000ea60000002600 */
[----:B------:R-:W-:-:S04]  /*3430*/  LOP3.LUT R0, R0, 0x7f800000, RZ, 0xc0, !PT ;  /* 0x7f80000000007812 */ /* 0x000fc800078ec0ff */
[----:B------:R-:W-:-:S13]  /*3440*/  ISETP.GT.U32.AND P1, PT, R0, 0x1ffffff, PT ;  /* 0x01ffffff0000780c */ /* 0x000fda0003f24070 */
[----:B------:R-:W-:Y:S05]  /*3450*/  @P1 BRA `(.L_x_36) ;  /* 0x0000000000101947 */ /* 0x000fea0003800000 */
[----:B------:R-:W-:Y:S01]  /*3460*/  IMAD.MOV.U32 R0, RZ, RZ, R40 ;  /* 0x000000ffff007224 */ /* 0x000fe200078e0028 */
[----:B------:R-:W-:-:S07]  /*3470*/  MOV R42, 0x3490 ;  /* 0x00003490002a7802 */ /* 0x000fce0000000f00 */
[----:B012---:R-:W-:Y:S05]  /*3480*/  CALL.REL.NOINC `($__internal_0_$__cuda_sm20_rcp_rn_f32_slowpath) ;  /* 0x0000002400f07944 */ /* 0x007fea0003c00000 */
[----:B------:R-:W-:Y:S05]  /*3490*/  BRA `(.L_x_37) ;  /* 0x0000000000107947 */ /* 0x000fea0003800000 */
.L_x_36:
[----:B------:R-:W3:Y:S02]  /*34a0*/  MUFU.RCP R43, R40 ;  /* 0x00000028002b7308 */ /* 0x000ee40000001000 */
[----:B---3--:R-:W-:-:S04]  /*34b0*/  FFMA R0, R43, R40, -1 ;  /* 0xbf8000002b007423 */ /* 0x008fc80000000028 */
[----:B------:R-:W-:-:S04]  /*34c0*/  FADD.FTZ R0, -R0, -RZ ;  /* 0x800000ff00007221 */ /* 0x000fc80000010100 */
[----:B------:R-:W-:-:S07]  /*34d0*/  FFMA R0, R43, R0, R43 ;  /* 0x000000002b007223 */ /* 0x000fce000000002b */
.L_x_37:
[----:B0-----:R-:W-:Y:S01]  /*34e0*/  SHF.R.S32.HI R42, RZ, 0x1f, R44 ;  /* 0x0000001fff2a7819 */ /* 0x001fe2000001142c */
[----:B------:R-:W-:Y:S01]  /*34f0*/  ULDC.64 UR4, c[0x0][0x248] ;  /* 0x0000920000047ab9 */ /* 0x000fe20000000a00 */
[----:B-12---:R-:W-:-:S03]  /*3500*/  SHF.R.S32.HI R46, RZ, 0x1f, R41 ;  /* 0x0000001fff2e7819 */ /* 0x006fc60000011429 */
[----:B------:R-:W-:Y:S02]  /*3510*/  IMAD R45, R42, UR4, RZ ;  /* 0x000000042a2d7c24 */ /* 0x000fe4000f8e02ff */
[----:B------:R-:W0:Y:S02]  /*3520*/  LDC.64 R42, c[0x0][0x228] ;  /* 0x00008a00ff2a7b82 */ /* 0x000e240000000a00 */
[C---:B------:R-:W-:Y:S02]  /*3530*/  IMAD R47, R44.reuse, UR5, R45 ;  /* 0x000000052c2f7c24 */ /* 0x040fe4000f8e022d */
[----:B------:R-:W-:Y:S01]  /*3540*/  IMAD.WIDE.U32 R44, R44, UR4, RZ ;  /* 0x000000042c2c7c25 */ /* 0x000fe2000f8e00ff */
[----:B------:R-:W-:-:S03]  /*3550*/  ULDC.64 UR4, c[0x0][0x250] ;  /* 0x0000940000047ab9 */ /* 0x000fc60000000a00 */
[----:B------:R-:W-:Y:S02]  /*3560*/  IMAD.IADD R45, R45, 0x1, R47 ;  /* 0x000000012d2d7824 */ /* 0x000fe400078e022f */
[----:B------:R-:W-:Y:S02]  /*3570*/  IMAD R46, R46, UR4, RZ ;  /* 0x000000042e2e7c24 */ /* 0x000fe4000f8e02ff */
[----:B------:R-:W-:-:S04]  /*3580*/  IMAD.WIDE.U32 R44, R41, UR4, R44 ;  /* 0x00000004292c7c25 */ /* 0x000fc8000f8e002c */
[----:B------:R-:W-:-:S04]  /*3590*/  IMAD R47, R41, UR5, R46 ;  /* 0x00000005292f7c24 */ /* 0x000fc8000f8e022e */
[----:B------:R-:W-:Y:S01]  /*35a0*/  IMAD.IADD R41, R45, 0x1, R47 ;  /* 0x000000012d297824 */ /* 0x000fe200078e022f */
[----:B0-----:R-:W-:-:S04]  /*35b0*/  LEA R42, P1, R44, R42, 0x2 ;  /* 0x0000002a2c2a7211 */ /* 0x001fc800078210ff */
[----:B------:R-:W-:-:S05]  /*35c0*/  LEA.HI.X R43, R44, R43, R41, 0x2, P1 ;  /* 0x0000002b2c2b7211 */ /* 0x000fca00008f1429 */
[----:B------:R0:W-:Y:S04]  /*35d0*/  STG.E desc[UR6][R42.64], R0 ;  /* 0x000000002a007986 */ /* 0x0001e8000c101906 */
.L_x_35:
[----:B------:R-:W-:Y:S05]  /*35e0*/  BSYNC B0 ;  /* 0x0000000000007941 */ /* 0x000fea0003800000 */
.L_x_34:
[----:B------:R-:W-:Y:S05]  /*35f0*/  @P0 EXIT ;  /* 0x000000000000094d */ /* 0x000fea0003800000 */
[----:B------:R-:W-:Y:S01]  /*3600*/  ISETP.NE.U32.AND P0, PT, R39, RZ, PT ;  /* 0x000000ff2700720c */ /* 0x000fe20003f05070 */
[----:B------:R-:W-:Y:S03]  /*3610*/  BSSY B0, `(.L_x_38) ;  /* 0x0000095000007945 */ /* 0x000fe60003800000 */
[----:B------:R-:W-:-:S13]  /*3620*/  ISETP.NE.AND.EX P0, PT, R38, RZ, PT, P0 ;  /* 0x000000ff2600720c */ /* 0x000fda0003f05300 */
[----:B------:R-:W-:Y:S05]  /*3630*/  @!P0 BRA `(.L_x_39) ;  /* 0x0000000800488947 */ /* 0x000fea0003800000 */
[----:B------:R-:W-:Y:S01]  /*3640*/  ULDC.64 UR4, c[0x0][0x218] ;  /* 0x0000860000047ab9 */ /* 0x000fe20000000a00 */
[C---:B------:R-:W-:Y:S01]  /*3650*/  PRMT R41, R8.reuse, 0x7632, R41 ;  /* 0x0000763208297816 */ /* 0x040fe20000000029 */
[----:B------:R-:W-:Y:S01]  /*3660*/  IMAD.U32 R61, R8, 0x10000, RZ ;  /* 0x00010000083d7824 */ /* 0x000fe200078e00ff */
[----:B------:R-:W-:Y:S01]  /*3670*/  ISETP.GE.U32.AND P0, PT, R49, 0x10, PT ;  /* 0x000000103100780c */ /* 0x000fe20003f06070 */
[----:B------:R-:W-:Y:S01]  /*3680*/  IMAD.U32 R44, R6, 0x10000, RZ ;  /* 0x00010000062c7824 */ /* 0x000fe200078e00ff */
[----:B------:R-:W-:Y:S01]  /*3690*/  IADD3 R8, P2, R36, UR4, RZ ;  /* 0x0000000424087c10 */ /* 0x000fe2000ff5e0ff */
[----:B------:R-:W-:Y:S01]  /*36a0*/  IMAD.U32 R47, R4, 0x10000, RZ ;  /* 0x00010000042f7824 */ /* 0x000fe200078e00ff */
[----:B------:R-:W-:Y:S01]  /*36b0*/  PRMT R45, R6, 0x7632, R45 ;  /* 0x00007632062d7816 */ /* 0x000fe2000000002d */
[----:B0-----:R-:W-:Y:S01]  /*36c0*/  IMAD.U32 R42, R7, 0x10000, RZ ;  /* 0x00010000072a7824 */ /* 0x001fe200078e00ff */
[C---:B------:R-:W-:Y:S01]  /*36d0*/  PRMT R0, R5.reuse, 0x7632, R0 ;  /* 0x0000763205007816 */ /* 0x040fe20000000000 */
[----:B-1----:R-:W-:Y:S01]  /*36e0*/  IMAD.U32 R46, R5, 0x10000, RZ ;  /* 0x00010000052e7824 */ /* 0x002fe200078e00ff */
[----:B------:R-:W-:Y:S01]  /*36f0*/  ISETP.GE.U32.AND.EX P1, PT, R48, RZ, PT, P0 ;  /* 0x000000ff3000720c */ /* 0x000fe20003f26100 */
[----:B------:R-:W-:Y:S01]  /*3700*/  IMAD.U32 R59, R9, 0x10000, RZ ;  /* 0x00010000093b7824 */ /* 0x000fe200078e00ff */
[----:B------:R-:W-:Y:S01]  /*3710*/  PRMT R43, R7, 0x7632, R43 ;  /* 0x00007632072b7816 */ /* 0x000fe2000000002b */
[----:B------:R-:W-:Y:S01]  /*3720*/  IMAD.U32 R57, R10, 0x10000, RZ ;  /* 0x000100000a397824 */ /* 0x000fe200078e00ff */
[----:B------:R-:W-:Y:S01]  /*3730*/  LOP3.LUT P0, RZ, R8, 0xf, RZ, 0xc0, !PT ;  /* 0x0000000f08ff7812 */ /* 0x000fe2000780c0ff */
[-C--:B------:R-:W-:Y:S01]  /*3740*/  FMUL R44, R44, R40.reuse ;  /* 0x000000282c2c7220 */ /* 0x080fe20000400000 */
[----:B------:R-:W-:Y:S01]  /*3750*/  PRMT R5, R9, 0x7632, R5 ;  /* 0x0000763209057816 */ /* 0x000fe20000000005 */
[C---:B------:R-:W-:Y:S01]  /*3760*/  IMAD.U32 R55, R11.reuse, 0x10000, RZ ;  /* 0x000100000b377824 */ /* 0x040fe200078e00ff */
[----:B------:R-:W-:Y:S01]  /*3770*/  PRMT R9, R11, 0x7632, R9 ;  /* 0x000076320b097816 */ /* 0x000fe20000000009 */
[----:B------:R-:W-:Y:S01]  /*3780*/  FMUL R11, R47, R40 ;  /* 0x000000282f0b7220 */ /* 0x000fe20000400000 */
[----:B------:R-:W-:Y:S01]  /*3790*/  PRMT R7, R10, 0x7632, R7 ;  /* 0x000076320a077816 */ /* 0x000fe20000000007 */
[----:B------:R-:W-:-:S02]  /*37a0*/  IMAD.U32 R45, R45, 0x10000, RZ ;  /* 0x000100002d2d7824 */ /* 0x000fc400078e00ff */
[-C--:B------:R-:W-:Y:S01]  /*37b0*/  FMUL R42, R42, R40.reuse ;  /* 0x000000282a2a7220 */ /* 0x080fe20000400000 */
[----:B------:R-:W-:Y:S01]  /*37c0*/  PRMT R53, R4, 0x7632, R53 ;  /* 0x0000763204357816 */ /* 0x000fe20000000035 */
[----:B------:R-:W-:Y:S01]  /*37d0*/  IMAD.U32 R47, R0, 0x10000, RZ ;  /* 0x00010000002f7824 */ /* 0x000fe200078e00ff */
[----:B------:R-:W-:Y:S01]  /*37e0*/  PLOP3.LUT P0, PT, P1, P0, PT, 0x8a, 0x0 ;  /* 0x000000000000781c */ /* 0x000fe20000f01172 */
[----:B------:R-:W-:Y:S02]  /*37f0*/  IMAD.U32 R43, R43, 0x10000, RZ ;  /* 0x000100002b2b7824 */ /* 0x000fe400078e00ff */
[-C--:B------:R-:W-:Y:S01]  /*3800*/  FMUL R10, R61, R40.reuse ;  /* 0x000000283d0a7220 */ /* 0x080fe20000400000 */
[-C--:B------:R-:W-:Y:S01]  /*3810*/  FMUL R0, R57, R40.reuse ;  /* 0x0000002839007220 */ /* 0x080fe20000400000 */
[----:B------:R-:W-:Y:S01]  /*3820*/  FMUL R46, R46, R40 ;  /* 0x000000282e2e7220 */ /* 0x000fe20000400000 */
[----:B------:R-:W-:Y:S01]  /*3830*/  F2FP.SATFINITE.E4M3.F32.PACK_AB_MERGE_C R57, RZ, R44, RZ ;  /* 0x0000002cff39723e */ /* 0x000fe200048070ff */
[----:B------:R-:W-:-:S02]  /*3840*/  IMAD.U32 R41, R41, 0x10000, RZ ;  /* 0x0001000029297824 */ /* 0x000fc400078e00ff */
[-C--:B------:R-:W-:Y:S01]  /*3850*/  FMUL R6, R59, R40.reuse ;  /* 0x000000283b067220 */ /* 0x080fe20000400000 */
[-C--:B------:R-:W-:Y:S01]  /*3860*/  FMUL R44, R45, R40.reuse ;  /* 0x000000282d2c7220 */ /* 0x080fe20000400000 */
[----:B------:R-:W-:Y:S02]  /*3870*/  IMAD.U32 R7, R7, 0x10000, RZ ;  /* 0x0001000007077824 */ /* 0x000fe400078e00ff */
[----:B------:R-:W-:Y:S01]  /*3880*/  FMUL R4, R55, R40 ;  /* 0x0000002837047220 */ /* 0x000fe20000400000 */
[----:B------:R-:W-:Y:S01]  /*3890*/  F2FP.SATFINITE.E4M3.F32.PACK_AB_MERGE_C R45, RZ, R42, RZ ;  /* 0x0000002aff2d723e */ /* 0x000fe200048070ff */
[----:B------:R-:W-:Y:S02]  /*38a0*/  IMAD.U32 R53, R53, 0x10000, RZ ;  /* 0x0001000035357824 */ /* 0x000fe400078e00ff */
[----:B------:R-:W-:Y:S01]  /*38b0*/  FMUL R42, R43, R40 ;  /* 0x000000282b2a7220 */ /* 0x000fe20000400000 */
[----:B------:R-:W-:Y:S01]  /*38c0*/  IMAD.U32 R5, R5, 0x10000, RZ ;  /* 0x0001000005057824 */ /* 0x000fe200078e00ff */
[----:B------:R-:W-:Y:S01]  /*38d0*/  F2FP.SATFINITE.E4M3.F32.PACK_AB_MERGE_C R43, RZ, R10, RZ ;  /* 0x0000000aff2b723e */ /* 0x000fe200048070ff */
[----:B------:R-:W-:Y:S01]  /*38e0*/  IMAD.U32 R9, R9, 0x10000, RZ ;  /* 0x0001000009097824 */ /* 0x000fe200078e00ff */
[----:B------:R-:W-:Y:S01]  /*38f0*/  F2FP.SATFINITE.E4M3.F32.PACK_AB_MERGE_C R55, RZ, R46, RZ ;  /* 0x0000002eff37723e */ /* 0x000fe200048070ff */
[----:B------:R-:W-:Y:S01]  /*3900*/  FMUL R10, R41, R40 ;  /* 0x00000028290a7220 */ /* 0x000fe20000400000 */
[----:B------:R-:W-:Y:S01]  /*3910*/  F2FP.SATFINITE.E4M3.F32.PACK_AB_MERGE_C R41, RZ, R6, RZ ;  /* 0x00000006ff29723e */ /* 0x000fe200048070ff */
[-C--:B------:R-:W-:Y:S01]  /*3920*/  FMUL R46, R7, R40.reuse ;  /* 0x00000028072e7220 */ /* 0x080fe20000400000 */
[-C--:B------:R-:W-:Y:S01]  /*3930*/  FMUL R53, R53, R40.reuse ;  /* 0x0000002835357220 */ /* 0x080fe20000400000 */
[----:B------:R-:W-:Y:S01]  /*3940*/  FMUL R6, R5, R40 ;  /* 0x0000002805067220 */ /* 0x000fe20000400000 */
[----:B------:R-:W-:Y:S01]  /*3950*/  F2FP.SATFINITE.E4M3.F32.PACK_AB_MERGE_C R7, RZ, R4, RZ ;  /* 0x00000004ff07723e */ /* 0x000fe200048070ff */
[-C--:B------:R-:W-:Y:S01]  /*3960*/  FMUL R47, R47, R40.reuse ;  /* 0x000000282f2f7220 */ /* 0x080fe20000400000 */
[----:B------:R-:W-:Y:S01]  /*3970*/  FMUL R4, R9, R40 ;  /* 0x0000002809047220 */ /* 0x000fe20000400000 */
[----:B------:R-:W-:-:S02]  /*3980*/  IADD3.X R9, R3, UR5, RZ, P2, !PT ;  /* 0x0000000503097c10 */ /* 0x000fc400097fe4ff */
[----:B------:R-:W-:Y:S02]  /*3990*/  F2FP.SATFINITE.E4M3.F32.PACK_AB_MERGE_C R5, RZ, R0, RZ ;  /* 0x00000000ff05723e */ /* 0x000fe400048070ff */
[----:B------:R-:W-:Y:S02]  /*39a0*/  F2FP.SATFINITE.E4M3.F32.PACK_AB_MERGE_C R52, RZ, R53, RZ ;  /* 0x00000035ff34723e */ /* 0x000fe400048070ff */
[----:B------:R-:W-:Y:S02]  /*39b0*/  F2FP.SATFINITE.E4M3.F32.PACK_AB_MERGE_C R0, RZ, R6, RZ ;  /* 0x00000006ff00723e */ /* 0x000fe400048070ff */
[----:B------:R-:W-:Y:S02]  /*39c0*/  F2FP.SATFINITE.E4M3.F32.PACK_AB_MERGE_C R11, RZ, R11, RZ ;  /* 0x0000000bff0b723e */ /* 0x000fe400048070ff */
[----:B------:R-:W-:Y:S02]  /*39d0*/  F2FP.SATFINITE.E4M3.F32.PACK_AB_MERGE_C R47, RZ, R47, RZ ;  /* 0x0000002fff2f723e */ /* 0x000fe400048070ff */
[----:B------:R-:W-:-:S02]  /*39e0*/  F2FP.SATFINITE.E4M3.F32.PACK_AB_MERGE_C R53, RZ, R44, RZ ;  /* 0x0000002cff35723e */ /* 0x000fc400048070ff */
[----:B------:R-:W-:Y:S02]  /*39f0*/  F2FP.SATFINITE.E4M3.F32.PACK_AB_MERGE_C R59, RZ, R42, RZ ;  /* 0x0000002aff3b723e */ /* 0x000fe400048070ff */
[----:B------:R-:W-:Y:S02]  /*3a00*/  F2FP.SATFINITE.E4M3.F32.PACK_AB_MERGE_C R61, RZ, R10, RZ ;  /* 0x0000000aff3d723e */ /* 0x000fe400048070ff */
[----:B------:R-:W-:Y:S02]  /*3a10*/  F2FP.SATFINITE.E4M3.F32.PACK_AB_MERGE_C R6, RZ, R46, RZ ;  /* 0x0000002eff06723e */ /* 0x000fe400048070ff */
[----:B------:R-:W-:Y:S01]  /*3a20*/  F2FP.SATFINITE.E4M3.F32.PACK_AB_MERGE_C R4, RZ, R4, RZ ;  /* 0x00000004ff04723e */ /* 0x000fe200048070ff */
[----:B------:R-:W-:Y:S06]  /*3a30*/  @P0 BRA `(.L_x_40) ;  /* 0x0000000000880947 */ /* 0x000fec0003800000 */
[----:B------:R-:W-:Y:S02]  /*3a40*/  LOP3.LUT R11, R11, 0xff, RZ, 0xc0, !PT ;  /* 0x000000ff0b0b7812 */ /* 0x000fe400078ec0ff */
[----:B------:R-:W-:Y:S02]  /*3a50*/  LOP3.LUT R10, R52, 0xffff, RZ, 0xc0, !PT ;  /* 0x0000ffff340a7812 */ /* 0x000fe400078ec0ff */
[----:B------:R-:W-:Y:S02]  /*3a60*/  LOP3.LUT R43, R43, 0xff, RZ, 0xc0, !PT ;  /* 0x000000ff2b2b7812 */ /* 0x000fe400078ec0ff */
[----:B------:R-:W-:Y:S02]  /*3a70*/  LOP3.LUT R44, R61, 0xffff, RZ, 0xc0, !PT ;  /* 0x0000ffff3d2c7812 */ /* 0x000fe400078ec0ff */
[----:B------:R-:W-:Y:S02]  /*3a80*/  LOP3.LUT R5, R5, 0xff, RZ, 0xc0, !PT ;  /* 0x000000ff05057812 */ /* 0x000fe400078ec0ff */
[----:B------:R-:W-:-:S02]  /*3a90*/  LOP3.LUT R6, R6, 0xffff, RZ, 0xc0, !PT ;  /* 0x0000ffff06067812 */ /* 0x000fc400078ec0ff */
[----:B------:R-:W-:Y:S02]  /*3aa0*/  PRMT R10, R10, 0x7604, R11 ;  /* 0x000076040a0a7816 */ /* 0x000fe4000000000b */
[----:B------:R-:W-:Y:S02]  /*3ab0*/  LOP3.LUT R57, R57, 0xff, RZ, 0xc0, !PT ;  /* 0x000000ff39397812 */ /* 0x000fe400078ec0ff */
[----:B------:R-:W-:Y:S02]  /*3ac0*/  LOP3.LUT R42, R53, 0xffff, RZ, 0xc0, !PT ;  /* 0x0000ffff352a7812 */ /* 0x000fe400078ec0ff */
[----:B------:R-:W-:Y:S02]  /*3ad0*/  PRMT R43, R44, 0x7604, R43 ;  /* 0x000076042c2b7816 */ /* 0x000fe4000000002b */
[----:B------:R-:W-:Y:S02]  /*3ae0*/  PRMT R11, R6, 0x7604, R5 ;  /* 0x00007604060b7816 */ /* 0x000fe40000000005 */
[----:B------:R-:W-:-:S02]  /*3af0*/  LOP3.LUT R44, R7, 0xff, RZ, 0xc0, !PT ;  /* 0x000000ff072c7812 */ /* 0x000fc400078ec0ff */
[----:B------:R-:W-:Y:S02]  /*3b00*/  LOP3.LUT R4, R4, 0xffff, RZ, 0xc0, !PT ;  /* 0x0000ffff04047812 */ /* 0x000fe400078ec0ff */
[----:B------:R-:W-:Y:S02]  /*3b10*/  LOP3.LUT R0, R0, 0xffff, RZ, 0xc0, !PT ;  /* 0x0000ffff00007812 */ /* 0x000fe400078ec0ff */
[----:B------:R-:W-:Y:S01]  /*3b20*/  LOP3.LUT R59, R59, 0xffff, RZ, 0xc0, !PT ;  /* 0x0000ffff3b3b7812 */ /* 0x000fe200078ec0ff */
[----:B------:R-:W-:Y:S01]  /*3b30*/  IMAD.SHL.U32 R4, R4, 0x1000000, RZ ;  /* 0x0100000004047824 */ /* 0x000fe200078e00ff */
[----:B------:R-:W-:Y:S02]  /*3b40*/  LOP3.LUT R47, R47, 0xffff, RZ, 0xc0, !PT ;  /* 0x0000ffff2f2f7812 */ /* 0x000fe400078ec0ff */
[----:B------:R-:W-:Y:S02]  /*3b50*/  LOP3.LUT R55, R55, 0xff, RZ, 0xc0, !PT ;  /* 0x000000ff37377812 */ /* 0x000fe400078ec0ff */
[----:B------:R-:W-:Y:S01]  /*3b60*/  PRMT R42, R42, 0x7604, R57 ;  /* 0x000076042a2a7816 */ /* 0x000fe20000000039 */
[----:B------:R-:W-:Y:S01]  /*3b70*/  IMAD.SHL.U32 R47, R47, 0x1000000, RZ ;  /* 0x010000002f2f7824 */ /* 0x000fe200078e00ff */
[----:B------:R-:W-:-:S02]  /*3b80*/  LOP3.LUT R45, R45, 0xff, RZ, 0xc0, !PT ;  /* 0x000000ff2d2d7812 */ /* 0x000fc400078ec0ff */
[----:B------:R-:W-:Y:S02]  /*3b90*/  LOP3.LUT R6, R41, 0xff, RZ, 0xc0, !PT ;  /* 0x000000ff29067812 */ /* 0x000fe400078ec0ff */
[----:B------:R-:W-:Y:S01]  /*3ba0*/  PRMT R7, R11, 0x5410, R44 ;  /* 0x000054100b077816 */ /* 0x000fe2000000002c */
[----:B------:R-:W-:Y:S01]  /*3bb0*/  IMAD.SHL.U32 R11, R0, 0x1000000, RZ ;  /* 0x01000000000b7824 */ /* 0x000fe200078e00ff */
[----:B------:R-:W-:Y:S01]  /*3bc0*/  PRMT R10, R10, 0x5410, R55 ;  /* 0x000054100a0a7816 */ /* 0x000fe20000000037 */
[----:B------:R-:W-:Y:S01]  /*3bd0*/  IMAD.SHL.U32 R0, R59, 0x1000000, RZ ;  /* 0x010000003b007824 */ /* 0x000fe200078e00ff */
[----:B------:R-:W-:Y:S02]  /*3be0*/  PRMT R5, R42, 0x5410, R45 ;  /* 0x000054102a057816 */ /* 0x000fe4000000002d */
[----:B------:R-:W-:Y:S02]  /*3bf0*/  PRMT R6, R43, 0x5410, R6 ;  /* 0x000054102b067816 */ /* 0x000fe40000000006 */
[----:B------:R-:W-:-:S02]  /*3c00*/  LOP3.LUT R7, R7, R4, RZ, 0xfc, !PT ;  /* 0x0000000407077212 */ /* 0x000fc400078efcff */
[----:B------:R-:W-:Y:S02]  /*3c10*/  LOP3.LUT R6, R6, R11, RZ, 0xfc, !PT ;  /* 0x0000000b06067212 */ /* 0x000fe400078efcff */
[----:B------:R-:W-:Y:S02]  /*3c20*/  LOP3.LUT R5, R5, R0, RZ, 0xfc, !PT ;  /* 0x0000000005057212 */ /* 0x000fe400078efcff */
[----:B------:R-:W-:-:S05]  /*3c30*/  LOP3.LUT R4, R10, R47, RZ, 0xfc, !PT ;  /* 0x0000002f0a047212 */ /* 0x000fca00078efcff */
[----:B------:R3:W-:Y:S01]  /*3c40*/  STG.E.128 desc[UR6][R8.64], R4 ;  /* 0x0000000408007986 */ /* 0x0007e2000c101d06 */
[----:B------:R-:W-:Y:S05]  /*3c50*/  BRA `(.L_x_39) ;  /* 0x0000000000c07947 */ /* 0x000fea0003800000 */
.L_x_40:
[C---:B------:R-:W-:Y:S02]  /*3c60*/  ISETP.NE.U32.AND P0, PT, R51.reuse, RZ, PT ;  /* 0x000000ff3300720c */ /* 0x040fe40003f05070 */
[C---:B------:R-:W-:Y:S02]  /*3c70*/  ISETP.GE.U32.AND P3, PT, R51.reuse, 0x3, PT ;  /* 0x000000033300780c */ /* 0x040fe40003f66070 */
[----:B------:R-:W-:Y:S02]  /*3c80*/  ISETP.NE.AND.EX P0, PT, R50, RZ, PT, P0 ;  /* 0x000000ff3200720c */ /* 0x000fe40003f05300 */
[C---:B------:R-:W-:Y:S02]  /*3c90*/  ISETP.GE.U32.AND P4, PT, R51.reuse, 0x4, PT ;  /* 0x000000043300780c */ /* 0x040fe40003f86070 */
[C---:B------:R-:W-:Y:S02]  /*3ca0*/  ISETP.GE.U32.AND P5, PT, R51.reuse, 0x5, PT ;  /* 0x000000053300780c */ /* 0x040fe40003fa6070 */
[----:B------:R-:W-:-:S02]  /*3cb0*/  ISETP.GE.U32.AND P6, PT, R51, 0x6, PT ;  /* 0x000000063300780c */ /* 0x000fc40003fc6070 */
[C---:B------:R-:W-:Y:S02]  /*3cc0*/  ISETP.GE.U32.AND P1, PT, R51.reuse, 0x8, PT ;  /* 0x000000083300780c */ /* 0x040fe40003f26070 */
[C---:B------:R-:W-:Y:S02]  /*3cd0*/  ISETP.GE.U32.AND P2, PT, R51.reuse, 0x9, PT ;  /* 0x000000093300780c */ /* 0x040fe40003f46070 */
[C---:B------:R-:W-:Y:S01]  /*3ce0*/  ISETP.GE.U32.AND.EX P3, PT, R50.reuse, RZ, PT, P3 ;  /* 0x000000ff3200720c */ /* 0x040fe20003f66130 */
[----:B------:R2:W-:Y:S01]  /*3cf0*/  @P0 STG.E.U8 desc[UR6][R8.64], R11 ;  /* 0x0000000b08000986 */ /* 0x0005e2000c101106 */
[----:B------:R-:W-:Y:S02]  /*3d00*/  ISETP.GE.U32.AND P0, PT, R51, 0x2, PT ;  /* 0x000000023300780c */ /* 0x000fe40003f06070 */
[C---:B------:R-:W-:Y:S02]  /*3d10*/  ISETP.GE.U32.AND.EX P4, PT, R50.reuse, RZ, PT, P4 ;  /* 0x000000ff3200720c */ /* 0x040fe40003f86140 */
[----:B------:R-:W-:-:S02]  /*3d20*/  ISETP.GE.U32.AND.EX P0, PT, R50, RZ, PT, P0 ;  /* 0x000000ff3200720c */ /* 0x000fc40003f06100 */
[C---:B------:R-:W-:Y:S02]  /*3d30*/  ISETP.GE.U32.AND.EX P5, PT, R50.reuse, RZ, PT, P5 ;  /* 0x000000ff3200720c */ /* 0x040fe40003fa6150 */
[C---:B------:R-:W-:Y:S02]  /*3d40*/  ISETP.GE.U32.AND.EX P6, PT, R50.reuse, RZ, PT, P6 ;  /* 0x000000ff3200720c */ /* 0x040fe40003fc6160 */
[C---:B------:R-:W-:Y:S01]  /*3d50*/  ISETP.GE.U32.AND.EX P1, PT, R50.reuse, RZ, PT, P1 ;  /* 0x000000ff3200720c */ /* 0x040fe20003f26110 */
[----:B------:R2:W-:Y:S01]  /*3d60*/  @P3 STG.E.U8 desc[UR6][R8.64+0x2], R55 ;  /* 0x0000023708003986 */ /* 0x0005e2000c101106 */
[----:B------:R-:W-:Y:S02]  /*3d70*/  ISETP.GE.U32.AND.EX P2, PT, R50, RZ, PT, P2 ;  /* 0x000000ff3200720c */ /* 0x000fe40003f46120 */
[C---:B------:R-:W-:Y:S01]  /*3d80*/  ISETP.GE.U32.AND P3, PT, R51.reuse, 0xa, PT ;  /* 0x0000000a3300780c */ /* 0x040fe20003f66070 */
[----:B------:R2:W-:Y:S01]  /*3d90*/  @P4 STG.E.U8 desc[UR6][R8.64+0x3], R47 ;  /* 0x0000032f08004986 */ /* 0x0005e2000c101106 */
[----:B------:R-:W-:-:S02]  /*3da0*/  ISETP.GE.U32.AND P4, PT, R51, 0xb, PT ;  /* 0x0000000b3300780c */ /* 0x000fc40003f86070 */
[C---:B------:R-:W-:Y:S01]  /*3db0*/  ISETP.GE.U32.AND.EX P3, PT, R50.reuse, RZ, PT, P3 ;  /* 0x000000ff3200720c */ /* 0x040fe20003f66130 */
[----:B------:R2:W-:Y:S01]  /*3dc0*/  @P0 STG.E.U8 desc[UR6][R8.64+0x1], R52 ;  /* 0x0000013408000986 */ /* 0x0005e2000c101106 */
[C---:B------:R-:W-:Y:S02]  /*3dd0*/  ISETP.GE.U32.AND P0, PT, R51.reuse, 0x7, PT ;  /* 0x000000073300780c */ /* 0x040fe40003f06070 */
        /* <DEDUP_REMOVED lines=11> */
[C---:B------:R-:W-:Y:S02]  /*3e90*/  ISETP.GE.U32.AND P2, PT, R51.reuse, 0x10, PT ;  /* 0x000000103300780c */ /* 0x040fe40003f46070 */
[----:B------:R-:W-:Y:S01]  /*3ea0*/  ISETP.GE.U32.AND.EX P1, PT, R50, RZ, PT, P1 ;  /* 0x000000ff3200720c */ /* 0x000fe20003f26110 */
[----:B------:R2:W-:Y:S01]  /*3eb0*/  @P0 STG.E.U8 desc[UR6][R8.64+0x6], R45 ;  /* 0x0000062d08000986 */ /* 0x0005e2000c101106 */
[----:B------:R-:W-:-:S02]  /*3ec0*/  ISETP.GE.U32.AND P0, PT, R51, 0xe, PT ;  /* 0x0000000e3300780c */ /* 0x000fc40003f06070 */
[C---:B------:R-:W-:Y:S01]  /*3ed0*/  ISETP.GE.U32.AND.EX P2, PT, R50.reuse, RZ, PT, P2 ;  /* 0x000000ff3200720c */ /* 0x040fe20003f46120 */
[----:B------:R2:W-:Y:S01]  /*3ee0*/  @P3 STG.E.U8 desc[UR6][R8.64+0x9], R61 ;  /* 0x0000093d08003986 */ /* 0x0005e2000c101106 */
[----:B------:R-:W-:-:S03]  /*3ef0*/  ISETP.GE.U32.AND.EX P0, PT, R50, RZ, PT, P0 ;  /* 0x000000ff3200720c */ /* 0x000fc60003f06100 */
[----:B------:R2:W-:Y:S04]  /*3f00*/  @P4 STG.E.U8 desc[UR6][R8.64+0xa], R41 ;  /* 0x00000a2908004986 */ /* 0x0005e8000c101106 */
[----:B------:R2:W-:Y:S04]  /*3f10*/  @P5 STG.E.U8 desc[UR6][R8.64+0xb], R0 ;  /* 0x00000b0008005986 */ /* 0x0005e8000c101106 */
[----:B------:R2:W-:Y:S04]  /*3f20*/  @P6 STG.E.U8 desc[UR6][R8.64+0xc], R5 ;  /* 0x00000c0508006986 */ /* 0x0005e8000c101106 */
[----:B------:R2:W-:Y:S04]  /*3f30*/  @P0 STG.E.U8 desc[UR6][R8.64+0xd], R6 ;  /* 0x00000d0608000986 */ /* 0x0005e8000c101106 */
[----:B------:R2:W-:Y:S04]  /*3f40*/  @P1 STG.E.U8 desc[UR6][R8.64+0xe], R7 ;  /* 0x00000e0708001986 */ /* 0x0005e8000c101106 */
[----:B------:R2:W-:Y:S02]  /*3f50*/  @P2 STG.E.U8 desc[UR6][R8.64+0xf], R4 ;  /* 0x00000f0408002986 */ /* 0x0005e4000c101106 */
.L_x_39:
[----:B------:R-:W-:Y:S05]  /*3f60*/  BSYNC B0 ;  /* 0x0000000000007941 */ /* 0x000fea0003800000 */
.L_x_38:
[----:B------:R-:W-:Y:S01]  /*3f70*/  ISETP.GE.U32.AND P0, PT, R39, 0x2, PT ;  /* 0x000000022700780c */ /* 0x000fe20003f06070 */
[----:B------:R-:W-:Y:S03]  /*3f80*/  BSSY B0, `(.L_x_41) ;  /* 0x0000097000007945 */ /* 0x000fe60003800000 */
[----:B------:R-:W-:-:S13]  /*3f90*/  ISETP.GE.U32.AND.EX P0, PT, R38, RZ, PT, P0 ;  /* 0x000000ff2600720c */ /* 0x000fda0003f06100 */
[----:B------:R-:W-:Y:S05]  /*3fa0*/  @!P0 BRA `(.L_x_42) ;  /* 0x0000000800508947 */ /* 0x000fea0003800000 */
[----:B--23--:R-:W2:Y:S01]  /*3fb0*/  LDC.64 R8, c[0x0][0x218] ;  /* 0x00008600ff087b82 */ /* 0x00cea20000000a00 */
[----:B------:R-:W-:Y:S01]  /*3fc0*/  ULDC.64 UR4, c[0x0][0x238] ;  /* 0x00008e0000047ab9 */ /* 0x000fe20000000a00 */
[----:B------:R-:W-:Y:S01]  /*3fd0*/  ISETP.GE.U32.AND P0, PT, R49, 0x10, PT ;  /* 0x000000103100780c */ /* 0x000fe20003f06070 */
[----:B------:R-:W-:Y:S01]  /*3fe0*/  IMAD.U32 R41, R14, 0x10000, RZ ;  /* 0x000100000e297824 */ /* 0x000fe200078e00ff */
[----:B------:R-:W-:Y:S01]  /*3ff0*/  IADD3 R7, P2, R36, UR4, RZ ;  /* 0x0000000424077c10 */ /* 0x000fe2000ff5e0ff */
[C---:B------:R-:W-:Y:S01]  /*4000*/  IMAD.U32 R5, R12.reuse, 0x10000, RZ ;  /* 0x000100000c057824 */ /* 0x040fe200078e00ff */
[----:B------:R-:W-:Y:S01]  /*4010*/  PRMT R4, R12, 0x7632, R4 ;  /* 0x000076320c047816 */ /* 0x000fe20000000004 */
[----:B0-----:R-:W-:Y:S01]  /*4020*/  IMAD.U32 R43, R15, 0x10000, RZ ;  /* 0x000100000f2b7824 */ /* 0x001fe200078e00ff */
[C---:B------:R-:W-:Y:S01]  /*4030*/  PRMT R6, R13.reuse, 0x7632, R6 ;  /* 0x000076320d067816 */ /* 0x040fe20000000006 */
[----:B------:R-:W-:Y:S01]  /*4040*/  IMAD.U32 R13, R13, 0x10000, RZ ;  /* 0x000100000d0d7824 */ /* 0x000fe200078e00ff */
[----:B------:R-:W-:Y:S01]  /*4050*/  PRMT R10, R14, 0x7632, R10 ;  /* 0x000076320e0a7816 */ /* 0x000fe2000000000a */
[C---:B------:R-:W-:Y:S01]  /*4060*/  IMAD.U32 R45, R16.reuse, 0x10000, RZ ;  /* 0x00010000102d7824 */ /* 0x040fe200078e00ff */
[----:B------:R-:W-:Y:S01]  /*4070*/  PRMT R14, R16, 0x7632, R14 ;  /* 0x00007632100e7816 */ /* 0x000fe2000000000e */
[-C--:B------:R-:W-:Y:S01]  /*4080*/  FMUL R13, R13, R40.reuse ;  /* 0x000000280d0d7220 */ /* 0x080fe20000400000 */
[----:B------:R-:W-:Y:S01]  /*4090*/  PRMT R12, R15, 0x7632, R12 ;  /* 0x000076320f0c7816 */ /* 0x000fe2000000000c */
[C---:B------:R-:W-:Y:S01]  /*40a0*/  IMAD.U32 R47, R18.reuse, 0x10000, RZ ;  /* 0x00010000122f7824 */ /* 0x040fe200078e00ff */
[C---:B------:R-:W-:Y:S01]  /*40b0*/  PRMT R16, R17.reuse, 0x7632, R16 ;  /* 0x0000763211107816 */ /* 0x040fe20000000010 */
[----:B------:R-:W-:Y:S01]  /*40c0*/  IMAD.U32 R17, R17, 0x10000, RZ ;  /* 0x0001000011117824 */ /* 0x000fe200078e00ff */
[----:B------:R-:W-:Y:S01]  /*40d0*/  PRMT R42, R18, 0x7632, R42 ;  /* 0x00007632122a7816 */ /* 0x000fe2000000002a */
[----:B------:R-:W-:Y:S01]  /*40e0*/  IMAD.U32 R11, R6, 0x10000, RZ ;  /* 0x00010000060b7824 */ /* 0x000fe200078e00ff */
[----:B------:R-:W-:Y:S01]  /*40f0*/  PRMT R0, R19, 0x7632, R0 ;  /* 0x0000763213007816 */ /* 0x000fe20000000000 */
[-C--:B------:R-:W-:Y:S01]  /*4100*/  FMUL R41, R41, R40.reuse ;  /* 0x0000002829297220 */ /* 0x080fe20000400000 */
[-C--:B------:R-:W-:Y:S01]  /*4110*/  FMUL R43, R43, R40.reuse ;  /* 0x000000282b2b7220 */ /* 0x080fe20000400000 */
[----:B------:R-:W-:Y:S01]  /*4120*/  FMUL R45, R45, R40 ;  /* 0x000000282d2d7220 */ /* 0x000fe20000400000 */
[----:B--2---:R-:W-:Y:S01]  /*4130*/  IADD3 R8, P1, R7, R8, RZ ;  /* 0x0000000807087210 */ /* 0x004fe20007f3e0ff */
[----:B------:R-:W-:-:S02]  /*4140*/  IMAD.U32 R7, R4, 0x10000, RZ ;  /* 0x0001000004077824 */ /* 0x000fc400078e00ff */
[-C--:B------:R-:W-:Y:S01]  /*4150*/  FMUL R5, R5, R40.reuse ;  /* 0x0000002805057220 */ /* 0x080fe20000400000 */
[----:B------:R-:W-:Y:S01]  /*4160*/  IMAD.U32 R59, R19, 0x10000, RZ ;  /* 0x00010000133b7824 */ /* 0x000fe200078e00ff */
[----:B------:R-:W-:Y:S01]  /*4170*/  IADD3.X R9, R9, UR5, R3, P1, P2 ;  /* 0x0000000509097c10 */ /* 0x000fe20008fe4403 */
[----:B------:R-:W-:Y:S01]  /*4180*/  IMAD.U32 R15, R10, 0x10000, RZ ;  /* 0x000100000a0f7824 */ /* 0x000fe200078e00ff */
[----:B------:R-:W-:Y:S01]  /*4190*/  ISETP.GE.U32.AND.EX P1, PT, R48, RZ, PT, P0 ;  /* 0x000000ff3000720c */ /* 0x000fe20003f26100 */
[----:B------:R-:W-:Y:S01]  /*41a0*/  IMAD.U32 R19, R12, 0x10000, RZ ;  /* 0x000100000c137824 */ /* 0x000fe200078e00ff */
[----:B------:R-:W-:Y:S01]  /*41b0*/  LOP3.LUT P0, RZ, R8, 0xf, RZ, 0xc0, !PT ;  /* 0x0000000f08ff7812 */ /* 0x000fe2000780c0ff */
[----:B------:R-:W-:Y:S02]  /*41c0*/  IMAD.U32 R53, R14, 0x10000, RZ ;  /* 0x000100000e357824 */ /* 0x000fe400078e00ff */
[----:B------:R-:W-:Y:S01]  /*41d0*/  FMUL R10, R17, R40 ;  /* 0x00000028110a7220 */ /* 0x000fe20000400000 */
[----:B------:R-:W-:Y:S01]  /*41e0*/  IMAD.U32 R55, R16, 0x10000, RZ ;  /* 0x0001000010377824 */ /* 0x000fe200078e00ff */
[----:B------:R-:W-:Y:S01]  /*41f0*/  PLOP3.LUT P0, PT, P1, P0, PT, 0x8a, 0x0 ;  /* 0x000000000000781c */ /* 0x000fe20000f01172 */
[----:B------:R-:W-:-:S02]  /*4200*/  IMAD.U32 R57, R42, 0x10000, RZ ;  /* 0x000100002a397824 */ /* 0x000fc400078e00ff */
[-C--:B------:R-:W-:Y:S01]  /*4210*/  FMUL R12, R47, R40.reuse ;  /* 0x000000282f0c7220 */ /* 0x080fe20000400000 */
[----:B------:R-:W-:Y:S02]  /*4220*/  IMAD.U32 R61, R0, 0x10000, RZ ;  /* 0x00010000003d7824 */ /* 0x000fe400078e00ff */
[-C--:B------:R-:W-:Y:S01]  /*4230*/  FMUL R0, R7, R40.reuse ;  /* 0x0000002807007220 */ /* 0x080fe20000400000 */
[----:B------:R-:W-:Y:S01]  /*4240*/  F2FP.SATFINITE.E4M3.F32.PACK_AB_MERGE_C R7, RZ, R13, RZ ;  /* 0x0000000dff07723e */ /* 0x000fe200048070ff */
[-C--:B------:R-:W-:Y:S01]  /*4250*/  FMUL R17, R11, R40.reuse ;  /* 0x000000280b117220 */ /* 0x080fe20000400000 */
[-C--:B------:R-:W-:Y:S01]  /*4260*/  FMUL R59, R59, R40.reuse ;  /* 0x000000283b3b7220 */ /* 0x080fe20000400000 */
[----:B------:R-:W-:Y:S01]  /*4270*/  F2FP.SATFINITE.E4M3.F32.PACK_AB_MERGE_C R11, RZ, R41, RZ ;  /* 0x00000029ff0b723e */ /* 0x000fe200048070ff */
[-C--:B------:R-:W-:Y:S01]  /*4280*/  FMUL R4, R15, R40.reuse ;  /* 0x000000280f047220 */ /* 0x080fe20000400000 */
[----:B------:R-:W-:Y:S01]  /*4290*/  F2FP.SATFINITE.E4M3.F32.PACK_AB_MERGE_C R13, RZ, R43, RZ ;  /* 0x0000002bff0d723e */ /* 0x000fe200048070ff */
[-C--:B------:R-:W-:Y:S01]  /*42a0*/  FMUL R41, R19, R40.reuse ;  /* 0x0000002813297220 */ /* 0x080fe20000400000 */
[----:B------:R-:W-:Y:S01]  /*42b0*/  F2FP.SATFINITE.E4M3.F32.PACK_AB_MERGE_C R47, RZ, R45, RZ ;  /* 0x0000002dff2f723e */ /* 0x000fe200048070ff */
[-C--:B------:R-:W-:Y:S01]  /*42c0*/  FMUL R6, R53, R40.reuse ;  /* 0x0000002835067220 */ /* 0x080fe20000400000 */
[-C--:B------:R-:W-:Y:S01]  /*42d0*/  FMUL R43, R55, R40.reuse ;  /* 0x00000028372b7220 */ /* 0x080fe20000400000 */
[-C--:B------:R-:W-:Y:S01]  /*42e0*/  FMUL R57, R57, R40.reuse ;  /* 0x0000002839397220 */ /* 0x080fe20000400000 */
[----:B------:R-:W-:Y:S01]  /*42f0*/  FMUL R45, R61, R40 ;  /* 0x000000283d2d7220 */ /* 0x000fe20000400000 */
[----:B------:R-:W-:-:S02]  /*4300*/  F2FP.SATFINITE.E4M3.F32.PACK_AB_MERGE_C R19, RZ, R59, RZ ;  /* 0x0000003bff13723e */ /* 0x000fc400048070ff */
        /* <DEDUP_REMOVED lines=18> */
[----:B------:R-:W-:Y:S02]  /*4430*/  LOP3.LUT R47, R47, 0xff, RZ, 0xc0, !PT ;  /* 0x000000ff2f2f7812 */ /* 0x000fe400078ec0ff */
[----:B------:R-:W-:Y:S02]  /*4440*/  LOP3.LUT R6, R61, 0xffff, RZ, 0xc0, !PT ;  /* 0x0000ffff3d067812 */ /* 0x000fe400078ec0ff */
[----:B------:R-:W-:Y:S02]  /*4450*/  PRMT R0, R0, 0x7604, R5 ;  /* 0x0000760400007816 */ /* 0x000fe40000000005 */
[----:B------:R-:W-:Y:S02]  /*4460*/  LOP3.LUT R7, R7, 0xff, RZ, 0xc0, !PT ;  /* 0x000000ff07077812 */ /* 0x000fe400078ec0ff */
[----:B------:R-:W-:Y:S02]  /*4470*/  LOP3.LUT R41, R41, 0xffff, RZ, 0xc0, !PT ;  /* 0x0000ffff29297812 */ /* 0x000fe400078ec0ff */
[----:B------:R-:W-:-:S02]  /*4480*/  PRMT R10, R10, 0x7604, R53 ;  /* 0x000076040a0a7816 */ /* 0x000fc40000000035 */
[----:B------:R-:W-:Y:S01]  /*4490*/  LOP3.LUT R19, R19, 0xff, RZ, 0xc0, !PT ;  /* 0x000000ff13137812 */ /* 0x000fe200078ec0ff */
[----:B------:R-:W-:Y:S01]  /*44a0*/  IMAD.SHL.U32 R5, R41, 0x1000000, RZ ;  /* 0x0100000029057824 */ /* 0x000fe200078e00ff */
[----:B------:R-:W-:Y:S02]  /*44b0*/  LOP3.LUT R45, R45, 0xffff, RZ, 0xc0, !PT ;  /* 0x0000ffff2d2d7812 */ /* 0x000fe400078ec0ff */
[----:B------:R-:W-:Y:S02]  /*44c0*/  LOP3.LUT R43, R43, 0xffff, RZ, 0xc0, !PT ;  /* 0x0000ffff2b2b7812 */ /* 0x000fe400078ec0ff */
[----:B------:R-:W-:Y:S02]  /*44d0*/  LOP3.LUT R17, R17, 0xffff, RZ, 0xc0, !PT ;  /* 0x0000ffff11117812 */ /* 0x000fe400078ec0ff */
[----:B------:R-:W-:Y:S01]  /*44e0*/  PRMT R4, R4, 0x7604, R11 ;  /* 0x0000760404047816 */ /* 0x000fe2000000000b */
[----:B------:R-:W-:Y:S01]  /*44f0*/  IMAD.SHL.U32 R43, R43, 0x1000000, RZ ;  /* 0x010000002b2b7824 */ /* 0x000fe200078e00ff */
[----:B------:R-:W-:Y:S01]  /*4500*/  LOP3.LUT R13, R13, 0xff, RZ, 0xc0, !PT ;  /* 0x000000ff0d0d7812 */ /* 0x000fe200078ec0ff */
[----:B------:R-:W-:Y:S01]  /*4510*/  IMAD.SHL.U32 R17, R17, 0x1000000, RZ ;  /* 0x0100000011117824 */ /* 0x000fe200078e00ff */
[----:B------:R-:W-:-:S02]  /*4520*/  PRMT R6, R6, 0x7604, R47 ;  /* 0x0000760406067816 */ /* 0x000fc4000000002f */
[----:B------:R-:W-:Y:S02]  /*4530*/  LOP3.LUT R15, R15, 0xff, RZ, 0xc0, !PT ;  /* 0x000000ff0f0f7812 */ /* 0x000fe400078ec0ff */
[----:B------:R-:W-:Y:S02]  /*4540*/  PRMT R0, R0, 0x5410, R7 ;  /* 0x0000541000007816 */ /* 0x000fe40000000007 */
        /* <DEDUP_REMOVED lines=10> */
.L_x_43:
[C---:B------:R-:W-:Y:S02]  /*45f0*/  ISETP.NE.U32.AND P0, PT, R51.reuse, RZ, PT ;  /* 0x000000ff3300720c */ /* 0x040fe40003f05070 */
[C---:B------:R-:W-:Y:S02]  /*4600*/  ISETP.GE.U32.AND P1, PT, R51.reuse, 0x2, PT ;  /* 0x000000023300780c */ /* 0x040fe40003f26070 */
[C---:B------:R-:W-:Y:S02]  /*4610*/  ISETP.NE.AND.EX P0, PT, R50.reuse, RZ, PT, P0 ;  /* 0x000000ff3200720c */ /* 0x040fe40003f05300 */
[----:B------:R-:W-:Y:S02]  /*4620*/  ISETP.GE.U32.AND.EX P1, PT, R50, RZ, PT, P1 ;  /* 0x000000ff3200720c */ /* 0x000fe40003f26110 */
[C---:B------:R-:W-:Y:S02]  /*4630*/  ISETP.GE.U32.AND P4, PT, R51.reuse, 0x3, PT ;  /* 0x000000033300780c */ /* 0x040fe40003f86070 */
[----:B------:R-:W-:-:S02]  /*4640*/  ISETP.GE.U32.AND P5, PT, R51, 0x4, PT ;  /* 0x000000043300780c */ /* 0x000fc40003fa6070 */
[C---:B------:R-:W-:Y:S02]  /*4650*/  ISETP.GE.U32.AND P6, PT, R51.reuse, 0x5, PT ;  /* 0x000000053300780c */ /* 0x040fe40003fc6070 */
[C---:B------:R-:W-:Y:S02]  /*4660*/  ISETP.GE.U32.AND P2, PT, R51.reuse, 0x8, PT ;  /* 0x000000083300780c */ /* 0x040fe40003f46070 */
[C---:B------:R-:W-:Y:S01]  /*4670*/  ISETP.GE.U32.AND P3, PT, R51.reuse, 0x9, PT ;  /* 0x000000093300780c */ /* 0x040fe20003f66070 */
[----:B------:R0:W-:Y:S01]  /*4680*/  @P0 STG.E.U8 desc[UR6][R8.64], R5 ;  /* 0x0000000508000986 */ /* 0x0001e2000c101106 */
[C---:B------:R-:W-:Y:S02]  /*4690*/  ISETP.GE.U32.AND P0, PT, R51.reuse, 0x6, PT ;  /* 0x000000063300780c */ /* 0x040fe40003f06070 */
[----:B------:R-:W-:Y:S01]  /*46a0*/  ISETP.GE.U32.AND.EX P4, PT, R50, RZ, PT, P4 ;  /* 0x000000ff3200720c */ /* 0x000fe20003f86140 */
[----:B------:R0:W-:Y:S01]  /*46b0*/  @P1 STG.E.U8 desc[UR6][R8.64+0x1], R55 ;  /* 0x0000013708001986 */ /* 0x0001e2000c101106 */
[----:B------:R-:W-:-:S02]  /*46c0*/  ISETP.GE.U32.AND P1, PT, R51, 0x7, PT ;  /* 0x000000073300780c */ /* 0x000fc40003f26070 */
[C---:B------:R-:W-:Y:S02]  /*46d0*/  ISETP.GE.U32.AND.EX P5, PT, R50.reuse, RZ, PT, P5 ;  /* 0x000000ff3200720c */ /* 0x040fe40003fa6150 */
[C---:B------:R-:W-:Y:S02]  /*46e0*/  ISETP.GE.U32.AND.EX P6, PT, R50.reuse, RZ, PT, P6 ;  /* 0x000000ff3200720c */ /* 0x040fe40003fc6160 */
[C---:B------:R-:W-:Y:S02]  /*46f0*/  ISETP.GE.U32.AND.EX P0, PT, R50.reuse, RZ, PT, P0 ;  /* 0x000000ff3200720c */ /* 0x040fe40003f06100 */
[C---:B------:R-:W-:Y:S02]  /*4700*/  ISETP.GE.U32.AND.EX P1, PT, R50.reuse, RZ, PT, P1 ;  /* 0x000000ff3200720c */ /* 0x040fe40003f26110 */
[C---:B------:R-:W-:Y:S01]  /*4710*/  ISETP.GE.U32.AND.EX P2, PT, R50.reuse, RZ, PT, P2 ;  /* 0x000000ff3200720c */ /* 0x040fe20003f46120 */
[----:B------:R0:W-:Y:S01]  /*4720*/  @P4 STG.E.U8 desc[UR6][R8.64+0x2], R7 ;  /* 0x0000020708004986 */ /* 0x0001e2000c101106 */
[----:B------:R-:W-:-:S02]  /*4730*/  ISETP.GE.U32.AND.EX P3, PT, R50, RZ, PT, P3 ;  /* 0x000000ff3200720c */ /* 0x000fc40003f66130 */
[C---:B------:R-:W-:Y:S01]  /*4740*/  ISETP.GE.U32.AND P4, PT, R51.reuse, 0xb, PT ;  /* 0x0000000b3300780c */ /* 0x040fe20003f86070 */
        /* <DEDUP_REMOVED lines=26> */
.L_x_42:
[----:B------:R-:W-:Y:S05]  /*48f0*/  BSYNC B0 ;  /* 0x0000000000007941 */ /* 0x000fea0003800000 */
.L_x_41:
[----:B------:R-:W-:Y:S01]  /*4900*/  ISETP.GE.U32.AND P0, PT, R39, 0x3, PT ;  /* 0x000000032700780c */ /* 0x000fe20003f06070 */
[----:B------:R-:W-:Y:S03]  /*4910*/  BSSY B0, `(.L_x_44) ;  /* 0x0000098000007945 */ /* 0x000fe60003800000 */
[----:B------:R-:W-:-:S13]  /*4920*/  ISETP.GE.U32.AND.EX P0, PT, R38, RZ, PT, P0 ;  /* 0x000000ff2600720c */ /* 0x000fda0003f06100 */
[----:B------:R-:W-:Y:S05]  /*4930*/  @!P0 BRA `(.L_x_45) ;  /* 0x0000000800548947 */ /* 0x000fea0003800000 */
[----:B0-234-:R-:W0:Y:S01]  /*4940*/  LDC.64 R4, c[0x0][0x238] ;  /* 0x00008e00ff047b82 */ /* 0x01de220000000a00 */
[----:B------:R-:W-:Y:S01]  /*4950*/  ULDC.64 UR4, c[0x0][0x218] ;  /* 0x0000860000047ab9 */ /* 0x000fe20000000a00 */
[----:B------:R-:W-:Y:S01]  /*4960*/  PRMT R8, R22, 0x7632, R8 ;  /* 0x0000763216087816 */ /* 0x000fe20000000008 */
[C---:B------:R-:W-:Y:S01]  /*4970*/  IMAD.U32 R7, R20.reuse, 0x10000, RZ ;  /* 0x0001000014077824 */ /* 0x040fe200078e00ff */
[----:B------:R-:W-:Y:S01]  /*4980*/  PRMT R0, R20, 0x7632, R0 ;  /* 0x0000763214007816 */ /* 0x000fe20000000000 */
[----:B------:R-:W-:Y:S01]  /*4990*/  IMAD.U32 R13, R22, 0x10000, RZ ;  /* 0x00010000160d7824 */ /* 0x000fe200078e00ff */
[C---:B------:R-:W-:Y:S01]  /*49a0*/  PRMT R6, R21.reuse, 0x7632, R6 ;  /* 0x0000763215067816 */ /* 0x040fe20000000006 */
[----:B------:R-:W-:Y:S01]  /*49b0*/  IMAD.U32 R21, R21, 0x10000, RZ ;  /* 0x0001000015157824 */ /* 0x000fe200078e00ff */
[C---:B------:R-:W-:Y:S01]  /*49c0*/  PRMT R10, R23.reuse, 0x7632, R10 ;  /* 0x00007632170a7816 */ /* 0x040fe2000000000a */
[----:B------:R-:W-:Y:S01]  /*49d0*/  IMAD.U32 R23, R23, 0x10000, RZ ;  /* 0x0001000017177824 */ /* 0x000fe200078e00ff */
[C---:B------:R-:W-:Y:S01]  /*49e0*/  PRMT R12, R24.reuse, 0x7632, R12 ;  /* 0x00007632180c7816 */ /* 0x040fe2000000000c */
[----:B------:R-:W-:Y:S01]  /*49f0*/  IMAD.U32 R19, R24, 0x10000, RZ ;  /* 0x0001000018137824 */ /* 0x000fe200078e00ff */
[C---:B------:R-:W-:Y:S01]  /*4a00*/  PRMT R14, R25.reuse, 0x7632, R14 ;  /* 0x00007632190e7816 */ /* 0x040fe2000000000e */
[----:B------:R-:W-:Y:S01]  /*4a10*/  IMAD.U32 R41, R25, 0x10000, RZ ;  /* 0x0001000019297824 */ /* 0x000fe200078e00ff */
[----:B------:R-:W-:Y:S01]  /*4a20*/  PRMT R16, R26, 0x7632, R16 ;  /* 0x000076321a107816 */ /* 0x000fe20000000010 */
[C---:B------:R-:W-:Y:S01]  /*4a30*/  IMAD.U32 R47, R27.reuse, 0x10000, RZ ;  /* 0x000100001b2f7824 */ /* 0x040fe200078e00ff */
[----:B------:R-:W-:Y:S01]  /*4a40*/  PRMT R18, R27, 0x7632, R18 ;  /* 0x000076321b127816 */ /* 0x000fe20000000012 */
[----:B------:R-:W-:-:S02]  /*4a50*/  IMAD.U32 R15, R8, 0x10000, RZ ;  /* 0x00010000080f7824 */ /* 0x000fc400078e00ff */
[-C--:B------:R-:W-:Y:S01]  /*4a60*/  FMUL R7, R7, R40.reuse ;  /* 0x0000002807077220 */ /* 0x080fe20000400000 */
[----:B------:R-:W-:Y:S02]  /*4a70*/  IMAD.U32 R43, R26, 0x10000, RZ ;  /* 0x000100001a2b7824 */ /* 0x000fe400078e00ff */
[-C--:B------:R-:W-:Y:S01]  /*4a80*/  FMUL R21, R21, R40.reuse ;  /* 0x0000002815157220 */ /* 0x080fe20000400000 */
[----:B------:R-:W-:Y:S02]  /*4a90*/  IMAD.U32 R11, R6, 0x10000, RZ ;  /* 0x00010000060b7824 */ /* 0x000fe400078e00ff */
[----:B------:R-:W-:Y:S01]  /*4aa0*/  FMUL R23, R23, R40 ;  /* 0x0000002817177220 */ /* 0x000fe20000400000 */
[----:B------:R-:W-:Y:S01]  /*4ab0*/  IMAD.U32 R17, R10, 0x10000, RZ ;  /* 0x000100000a117824 */ /* 0x000fe200078e00ff */
[----:B0-----:R-:W-:Y:S01]  /*4ac0*/  LEA R9, P0, R4, R36, 0x1 ;  /* 0x0000002404097211 */ /* 0x001fe200078008ff */
[----:B------:R-:W-:Y:S02]  /*4ad0*/  IMAD.U32 R25, R12, 0x10000, RZ ;  /* 0x000100000c197824 */ /* 0x000fe400078e00ff */
[-C--:B------:R-:W-:Y:S01]  /*4ae0*/  FMUL R13, R13, R40.reuse ;  /* 0x000000280d0d7220 */ /* 0x080fe20000400000 */
[----:B------:R-:W-:Y:S01]  /*4af0*/  IMAD.U32 R27, R14, 0x10000, RZ ;  /* 0x000100000e1b7824 */ /* 0x000fe200078e00ff */
[----:B------:R-:W-:Y:S01]  /*4b00*/  LEA.HI.X R5, R4, R3, R5, 0x1, P0 ;  /* 0x0000000304057211 */ /* 0x000fe200000f0c05 */
[----:B------:R-:W-:Y:S01]  /*4b10*/  IMAD.U32 R45, R16, 0x10000, RZ ;  /* 0x00010000102d7824 */ /* 0x000fe200078e00ff */
[----:B------:R-:W-:Y:S01]  /*4b20*/  IADD3 R4, P1, R9, UR4, RZ ;  /* 0x0000000409047c10 */ /* 0x000fe2000ff3e0ff */
[----:B------:R-:W-:Y:S01]  /*4b30*/  IMAD.U32 R9, R0, 0x10000, RZ ;  /* 0x0001000000097824 */ /* 0x000fe200078e00ff */
[----:B------:R-:W-:Y:S01]  /*4b40*/  ISETP.GE.U32.AND P0, PT, R49, 0x10, PT ;  /* 0x000000103100780c */ /* 0x000fe20003f06070 */
[----:B------:R-:W-:Y:S01]  /*4b50*/  IMAD.U32 R53, R18, 0x10000, RZ ;  /* 0x0001000012357824 */ /* 0x000fe200078e00ff */
[----:B------:R-:W-:Y:S01]  /*4b60*/  IADD3.X R5, R5, UR5, RZ, P1, !PT ;  /* 0x0000000505057c10 */ /* 0x000fe20008ffe4ff */
[-C--:B------:R-:W-:Y:S01]  /*4b70*/  FMUL R19, R19, R40.reuse ;  /* 0x0000002813137220 */ /* 0x080fe20000400000 */
[----:B------:R-:W-:Y:S01]  /*4b80*/  ISETP.GE.U32.AND.EX P1, PT, R48, RZ, PT, P0 ;  /* 0x000000ff3000720c */ /* 0x000fe20003f26100 */
[-C--:B------:R-:W-:Y:S01]  /*4b90*/  FMUL R15, R15, R40.reuse ;  /* 0x000000280f0f7220 */ /* 0x080fe20000400000 */
[----:B------:R-:W-:Y:S01]  /*4ba0*/  LOP3.LUT P0, RZ, R4, 0xf, RZ, 0xc0, !PT ;  /* 0x0000000f04ff7812 */ /* 0x000fe2000780c0ff */
[-C--:B------:R-:W-:Y:S01]  /*4bb0*/  FMUL R41, R41, R40.reuse ;  /* 0x0000002829297220 */ /* 0x080fe20000400000 */
[-C--:B------:R-:W-:Y:S01]  /*4bc0*/  FMUL R43, R43, R40.reuse ;  /* 0x000000282b2b7220 */ /* 0x080fe20000400000 */
[-C--:B------:R-:W-:Y:S01]  /*4bd0*/  FMUL R47, R47, R40.reuse ;  /* 0x000000282f2f7220 */ /* 0x080fe20000400000 */
[----:B------:R-:W-:Y:S01]  /*4be0*/  PLOP3.LUT P0, PT, P1, P0, PT, 0x8a, 0x0 ;  /* 0x000000000000781c */ /* 0x000fe20000f01172 */
[-C--:B------:R-:W-:Y:S01]  /*4bf0*/  FMUL R0, R9, R40.reuse ;  /* 0x0000002809007220 */ /* 0x080fe20000400000 */
[-C--:B------:R-:W-:Y:S01]  /*4c00*/  FMUL R11, R11, R40.reuse ;  /* 0x000000280b0b7220 */ /* 0x080fe20000400000 */
[-C--:B------:R-:W-:Y:S01]  /*4c10*/  FMUL R17, R17, R40.reuse ;  /* 0x0000002811117220 */ /* 0x080fe20000400000 */
        /* <DEDUP_REMOVED lines=25> */
[----:B------:R-:W-:Y:S02]  /*4db0*/  PRMT R0, R17, 0x7604, R0 ;  /* 0x0000760411007816 */ /* 0x000fe40000000000 */
[----:B------:R-:W-:-:S02]  /*4dc0*/  LOP3.LUT R7, R7, 0xff, RZ, 0xc0, !PT ;  /* 0x000000ff07077812 */ /* 0x000fc400078ec0ff */
[----:B------:R-:W-:Y:S02]  /*4dd0*/  LOP3.LUT R10, R43, 0xff, RZ, 0xc0, !PT ;  /* 0x000000ff2b0a7812 */ /* 0x000fe400078ec0ff */
[----:B------:R-:W-:Y:S02]  /*4de0*/  LOP3.LUT R23, R45, 0xffff, RZ, 0xc0, !PT ;  /* 0x0000ffff2d177812 */ /* 0x000fe400078ec0ff */
[----:B------:R-:W-:Y:S02]  /*4df0*/  PRMT R6, R19, 0x7604, R6 ;  /* 0x0000760413067816 */ /* 0x000fe40000000006 */
[----:B------:R-:W-:Y:S02]  /*4e00*/  LOP3.LUT R9, R9, 0xff, RZ, 0xc0, !PT ;  /* 0x000000ff09097812 */ /* 0x000fe400078ec0ff */
[----:B------:R-:W-:Y:S02]  /*4e10*/  LOP3.LUT R8, R57, 0xff, RZ, 0xc0, !PT ;  /* 0x000000ff39087812 */ /* 0x000fe400078ec0ff */
[----:B------:R-:W-:-:S02]  /*4e20*/  LOP3.LUT R21, R25, 0xffff, RZ, 0xc0, !PT ;  /* 0x0000ffff19157812 */ /* 0x000fc400078ec0ff */
[----:B------:R-:W-:Y:S02]  /*4e30*/  PRMT R0, R0, 0x5410, R7 ;  /* 0x0000541000007816 */ /* 0x000fe40000000007 */
[----:B------:R-:W-:Y:S02]  /*4e40*/  PRMT R10, R23, 0x7604, R10 ;  /* 0x00007604170a7816 */ /* 0x000fe4000000000a */
[----:B------:R-:W-:Y:S02]  /*4e50*/  LOP3.LUT R17, R47, 0xff, RZ, 0xc0, !PT ;  /* 0x000000ff2f117812 */ /* 0x000fe400078ec0ff */
[----:B------:R-:W-:Y:S02]  /*4e60*/  PRMT R9, R6, 0x5410, R9 ;  /* 0x0000541006097816 */ /* 0x000fe40000000009 */
[----:B------:R-:W-:Y:S02]  /*4e70*/  LOP3.LUT R7, R53, 0xffff, RZ, 0xc0, !PT ;  /* 0x0000ffff35077812 */ /* 0x000fe400078ec0ff */
[----:B------:R-:W-:-:S02]  /*4e80*/  PRMT R8, R21, 0x7604, R8 ;  /* 0x0000760415087816 */ /* 0x000fc40000000008 */
[----:B------:R-:W-:Y:S02]  /*4e90*/  LOP3.LUT R13, R13, 0xff, RZ, 0xc0, !PT ;  /* 0x000000ff0d0d7812 */ /* 0x000fe400078ec0ff */
[----:B------:R-:W-:Y:S02]  /*4ea0*/  LOP3.LUT R6, R27, 0xffff, RZ, 0xc0, !PT ;  /* 0x0000ffff1b067812 */ /* 0x000fe400078ec0ff */
[----:B------:R-:W-:Y:S02]  /*4eb0*/  LOP3.LUT R15, R15, 0xffff, RZ, 0xc0, !PT ;  /* 0x0000ffff0f0f7812 */ /* 0x000fe400078ec0ff */
[----:B------:R-:W-:Y:S02]  /*4ec0*/  LOP3.LUT R11, R11, 0xffff, RZ, 0xc0, !PT ;  /* 0x0000ffff0b0b7812 */ /* 0x000fe400078ec0ff */
[----:B------:R-:W-:Y:S01]  /*4ed0*/  PRMT R10, R10, 0x5410, R17 ;  /* 0x000054100a0a7816 */ /* 0x000fe20000000011 */
[----:B------:R-:W-:Y:S01]  /*4ee0*/  IMAD.SHL.U32 R17, R7, 0x1000000, RZ ;  /* 0x0100000007117824 */ /* 0x000fe200078e00ff */
[----:B------:R-:W-:Y:S01]  /*4ef0*/  PRMT R8, R8, 0x5410, R13 ;  /* 0x0000541008087816 */ /* 0x000fe2000000000d */
[----:B------:R-:W-:-:S02]  /*4f00*/  IMAD.SHL.U32 R13, R6, 0x1000000, RZ ;  /* 0x01000000060d7824 */ /* 0x000fc400078e00ff */
[----:B------:R-:W-:Y:S02]  /*4f10*/  IMAD.SHL.U32 R6, R15, 0x1000000, RZ ;  /* 0x010000000f067824 */ /* 0x000fe400078e00ff */
[----:B------:R-:W-:Y:S01]  /*4f20*/  IMAD.SHL.U32 R7, R11, 0x1000000, RZ ;  /* 0x010000000b077824 */ /* 0x000fe200078e00ff */
[----:B------:R-:W-:Y:S02]  /*4f30*/  LOP3.LUT R11, R10, R17, RZ, 0xfc, !PT ;  /* 0x000000110a0b7212 */ /* 0x000fe400078efcff */
[----:B------:R-:W-:Y:S02]  /*4f40*/  LOP3.LUT R10, R8, R13, RZ, 0xfc, !PT ;  /* 0x0000000d080a7212 */ /* 0x000fe400078efcff */
[----:B------:R-:W-:Y:S02]  /*4f50*/  LOP3.LUT R9, R9, R6, RZ, 0xfc, !PT ;  /* 0x0000000609097212 */ /* 0x000fe400078efcff */
[----:B------:R-:W-:-:S05]  /*4f60*/  LOP3.LUT R8, R0, R7, RZ, 0xfc, !PT ;  /* 0x0000000700087212 */ /* 0x000fca00078efcff */
[----:B------:R0:W-:Y:S01]  /*4f70*/  STG.E.128 desc[UR6][R4.64], R8 ;  /* 0x0000000804007986 */ /* 0x0001e2000c101d06 */
[----:B------:R-:W-:Y:S05]  /*4f80*/  BRA `(.L_x_45) ;  /* 0x0000000000c07947 */ /* 0x000fea0003800000 */
.L_x_46:
        /* <DEDUP_REMOVED lines=48> */
.L_x_45:
[----:B------:R-:W-:Y:S05]  /*5290*/  BSYNC B0 ;  /* 0x0000000000007941 */ /* 0x000fea0003800000 */
.L_x_44:
[----:B------:R-:W-:-:S04]  /*52a0*/  ISETP.GE.U32.AND P0, PT, R39, 0x4, PT ;  /* 0x000000042700780c */ /* 0x000fc80003f06070 */
[----:B------:R-:W-:-:S13]  /*52b0*/  ISETP.GE.U32.AND.EX P0, PT, R38, RZ, PT, P0 ;  /* 0x000000ff2600720c */ /* 0x000fda0003f06100 */
[----:B------:R-:W-:Y:S05]  /*52c0*/  @!P0 EXIT ;  /* 0x000000000000894d */ /* 0x000fea0003800000 */
[----:B0-----:R-:W0:Y:S01]  /*52d0*/  LDC.64 R18, c[0x0][0x238] ;  /* 0x00008e00ff127b82 */ /* 0x001e220000000a00 */
[----:B------:R-:W-:Y:S01]  /*52e0*/  IMAD.MOV.U32 R2, RZ, RZ, R36 ;  /* 0x000000ffff027224 */ /* 0x000fe200078e0024 */
[----:B------:R-:W-:Y:S01]  /*52f0*/  ISETP.GE.U32.AND P0, PT, R49, 0x10, PT ;  /* 0x000000103100780c */ /* 0x000fe20003f06070 */
[----:B------:R-:W-:Y:S01]  /*5300*/  ULDC.64 UR4, c[0x0][0x218] ;  /* 0x0000860000047ab9 */ /* 0x000fe20000000a00 */
[C---:B--234-:R-:W-:Y:S01]  /*5310*/  PRMT R7, R35.reuse, 0x7632, R7 ;  /* 0x0000763223077816 */ /* 0x05cfe20000000007 */
[----:B------:R-:W-:Y:S01]  /*5320*/  IMAD.U32 R35, R35, 0x10000, RZ ;  /* 0x0001000023237824 */ /* 0x000fe200078e00ff */
[----:B------:R-:W-:Y:S01]  /*5330*/  ISETP.GE.U32.AND.EX P1, PT, R48, RZ, PT, P0 ;  /* 0x000000ff3000720c */ /* 0x000fe20003f26100 */
        /* <DEDUP_REMOVED lines=10> */
[----:B------:R-:W-:Y:S01]  /*53e0*/  IMAD.U32 R31, R31, 0x10000, RZ ;  /* 0x000100001f1f7824 */ /* 0x000fe200078e00ff */
[C---:B------:R-:W-:Y:S01]  /*53f0*/  PRMT R12, R33.reuse, 0x7632, R12 ;  /* 0x00007632210c7816 */ /* 0x040fe2000000000c */
[----:B------:R-:W-:Y:S01]  /*5400*/  IMAD.U32 R33, R33, 0x10000, RZ ;  /* 0x0001000021217824 */ /* 0x000fe200078e00ff */
[C---:B------:R-:W-:Y:S01]  /*5410*/  PRMT R14, R34.reuse, 0x7632, R14 ;  /* 0x00007632220e7816 */ /* 0x040fe2000000000e */
[----:B------:R-:W-:-:S02]  /*5420*/  IMAD.U32 R23, R34, 0x10000, RZ ;  /* 0x0001000022177824 */ /* 0x000fc400078e00ff */
[-C--:B------:R-:W-:Y:S01]  /*5430*/  FMUL R35, R35, R40.reuse ;  /* 0x0000002823237220 */ /* 0x080fe20000400000 */
[----:B------:R-:W-:Y:S02]  /*5440*/  IMAD.U32 R7, R0, 0x10000, RZ ;  /* 0x0001000000077824 */ /* 0x000fe400078e00ff */
[----:B------:R-:W-:Y:S01]  /*5450*/  FMUL R17, R17, R40 ;  /* 0x0000002811117220 */ /* 0x000fe20000400000 */
[----:B0-----:R-:W-:-:S04]  /*5460*/  IMAD.WIDE.U32 R2, R18, 0x3, R2 ;  /* 0x0000000312027825 */ /* 0x001fc800078e0002 */
[-C--:B------:R-:W-:Y:S01]  /*5470*/  FMUL R5, R5, R40.reuse ;  /* 0x0000002805057220 */ /* 0x080fe20000400000 */
[-C--:B------:R-:W-:Y:S01]  /*5480*/  FMUL R29, R29, R40.reuse ;  /* 0x000000281d1d7220 */ /* 0x080fe20000400000 */
[-C--:B------:R-:W-:Y:S01]  /*5490*/  FMUL R11, R11, R40.reuse ;  /* 0x000000280b0b7220 */ /* 0x080fe20000400000 */
[----:B------:R-:W-:Y:S01]  /*54a0*/  IMAD R37, R19, 0x3, RZ ;  /* 0x0000000313257824 */ /* 0x000fe200078e02ff */
[----:B------:R-:W-:Y:S01]  /*54b0*/  IADD3 R2, P0, R2, UR4, RZ ;  /* 0x0000000402027c10 */ /* 0x000fe2000ff1e0ff */
[----:B------:R-:W-:Y:S02]  /*54c0*/  IMAD.U32 R9, R4, 0x10000, RZ ;  /* 0x0001000004097824 */ /* 0x000fe400078e00ff */
[----:B------:R-:W-:Y:S01]  /*54d0*/  FMUL R31, R31, R40 ;  /* 0x000000281f1f7220 */ /* 0x000fe20000400000 */
[----:B------:R-:W-:Y:S01]  /*54e0*/  IMAD.U32 R13, R6, 0x10000, RZ ;  /* 0x00010000060d7824 */ /* 0x000fe200078e00ff */
[----:B------:R-:W-:Y:S01]  /*54f0*/  IADD3.X R3, R3, UR5, R37, P0, !PT ;  /* 0x0000000503037c10 */ /* 0x000fe200087fe425 */
[----:B------:R-:W-:Y:S01]  /*5500*/  IMAD.U32 R15, R8, 0x10000, RZ ;  /* 0x00010000080f7824 */ /* 0x000fe200078e00ff */
[----:B------:R-:W-:Y:S01]  /*5510*/  LOP3.LUT P0, RZ, R2, 0xf, RZ, 0xc0, !PT ;  /* 0x0000000f02ff7812 */ /* 0x000fe2000780c0ff */
[----:B------:R-:W-:-:S02]  /*5520*/  IMAD.U32 R19, R10, 0x10000, RZ ;  /* 0x000100000a137824 */ /* 0x000fc400078e00ff */
[-C--:B------:R-:W-:Y:S01]  /*5530*/  FMUL R33, R33, R40.reuse ;  /* 0x0000002821217220 */ /* 0x080fe20000400000 */
[----:B------:R-:W-:Y:S01]  /*5540*/  IMAD.U32 R21, R12, 0x10000, RZ ;  /* 0x000100000c157824 */ /* 0x000fe200078e00ff */
[----:B------:R-:W-:Y:S01]  /*5550*/  PLOP3.LUT P0, PT, P1, P0, PT, 0x8a, 0x0 ;  /* 0x000000000000781c */ /* 0x000fe20000f01172 */
[----:B------:R-:W-:Y:S02]  /*5560*/  IMAD.U32 R25, R14, 0x10000, RZ ;  /* 0x000100000e197824 */ /* 0x000fe400078e00ff */
[-C--:B------:R-:W-:Y:S01]  /*5570*/  FMUL R23, R23, R40.reuse ;  /* 0x0000002817177220 */ /* 0x080fe20000400000 */
[-C--:B------:R-:W-:Y:S01]  /*5580*/  FMUL R27, R27, R40.reuse ;  /* 0x000000281b1b7220 */ /* 0x080fe20000400000 */
        /* <DEDUP_REMOVED lines=33> */
[----:B------:R-:W-:Y:S02]  /*57a0*/  PRMT R6, R9, 0x7604, R6 ;  /* 0x0000760409067816 */ /* 0x000fe40000000006 */
[----:B------:R-:W-:Y:S02]  /*57b0*/  LOP3.LUT R11, R37, 0xff, RZ, 0xc0, !PT ;  /* 0x000000ff250b7812 */ /* 0x000fe400078ec0ff */
[----:B------:R-:W-:-:S02]  /*57c0*/  PRMT R0, R5, 0x7604, R0 ;  /* 0x0000760405007816 */ /* 0x000fc40000000000 */
[----:B------:R-:W-:Y:S02]  /*57d0*/  LOP3.LUT R9, R33, 0xff, RZ, 0xc0, !PT ;  /* 0x000000ff21097812 */ /* 0x000fe400078ec0ff */
[----:B------:R-:W-:Y:S02]  /*57e0*/  PRMT R4, R7, 0x7604, R4 ;  /* 0x0000760407047816 */ /* 0x000fe40000000004 */
[----:B------:R-:W-:Y:S02]  /*57f0*/  LOP3.LUT R5, R29, 0xff, RZ, 0xc0, !PT ;  /* 0x000000ff1d057812 */ /* 0x000fe400078ec0ff */
[----:B------:R-:W-:Y:S02]  /*5800*/  LOP3.LUT R7, R31, 0xff, RZ, 0xc0, !PT ;  /* 0x000000ff1f077812 */ /* 0x000fe400078ec0ff */
[----:B------:R-:W-:Y:S02]  /*5810*/  PRMT R11, R8, 0x5410, R11 ;  /* 0x00005410080b7816 */ /* 0x000fe4000000000b */
[----:B------:R-:W-:-:S02]  /*5820*/  PRMT R9, R6, 0x5410, R9 ;  /* 0x0000541006097816 */ /* 0x000fc40000000009 */
[----:B------:R-:W-:Y:S02]  /*5830*/  LOP3.LUT R8, R27, 0xffff, RZ, 0xc0, !PT ;  /* 0x0000ffff1b087812 */ /* 0x000fe400078ec0ff */
[----:B------:R-:W-:Y:S02]  /*5840*/  PRMT R0, R0, 0x5410, R5 ;  /* 0x0000541000007816 */ /* 0x000fe40000000005 */
[----:B------:R-:W-:Y:S01]  /*5850*/  LOP3.LUT R6, R21, 0xffff, RZ, 0xc0, !PT ;  /* 0x0000ffff15067812 */ /* 0x000fe200078ec0ff */
[----:B------:R-:W-:Y:S01]  /*5860*/  IMAD.SHL.U32 R10, R8, 0x1000000, RZ ;  /* 0x01000000080a7824 */ /* 0x000fe200078e00ff */
[----:B------:R-:W-:Y:S02]  /*5870*/  PRMT R7, R4, 0x5410, R7 ;  /* 0x0000541004077816 */ /* 0x000fe40000000007 */
[----:B------:R-:W-:Y:S01]  /*5880*/  LOP3.LUT R5, R15, 0xffff, RZ, 0xc0, !PT ;  /* 0x0000ffff0f057812 */ /* 0x000fe200078ec0ff */
[----:B------:R-:W-:Y:S01]  /*5890*/  IMAD.SHL.U32 R8, R6, 0x1000000, RZ ;  /* 0x0100000006087824 */ /* 0x000fe200078e00ff */
[----:B------:R-:W-:-:S02]  /*58a0*/  LOP3.LUT R4, R17, 0xffff, RZ, 0xc0, !PT ;  /* 0x0000ffff11047812 */ /* 0x000fc400078ec0ff */
[----:B------:R-:W-:Y:S01]  /*58b0*/  LOP3.LUT R11, R11, R10, RZ, 0xfc, !PT ;  /* 0x0000000a0b0b7212 */ /* 0x000fe200078efcff */
[----:B------:R-:W-:Y:S01]  /*58c0*/  IMAD.SHL.U32 R6, R5, 0x1000000, RZ ;  /* 0x0100000005067824 */ /* 0x000fe200078e00ff */
[----:B------:R-:W-:Y:S01]  /*58d0*/  LOP3.LUT R10, R9, R8, RZ, 0xfc, !PT ;  /* 0x00000008090a7212 */ /* 0x000fe200078efcff */
[----:B------:R-:W-:-:S03]  /*58e0*/  IMAD.SHL.U32 R5, R4, 0x1000000, RZ ;  /* 0x0100000004057824 */ /* 0x000fc600078e00ff */
[----:B------:R-:W-:Y:S02]  /*58f0*/  LOP3.LUT R9, R7, R6, RZ, 0xfc, !PT ;  /* 0x0000000607097212 */ /* 0x000fe400078efcff */
[----:B------:R-:W-:-:S05]  /*5900*/  LOP3.LUT R8, R0, R5, RZ, 0xfc, !PT ;  /* 0x0000000500087212 */ /* 0x000fca00078efcff */
[----:B------:R-:W-:Y:S01]  /*5910*/  STG.E.128 desc[UR6][R2.64], R8 ;  /* 0x0000000802007986 */ /* 0x000fe2000c101d06 */
[----:B------:R-:W-:Y:S05]  /*5920*/  EXIT ;  /* 0x000000000000794d */ /* 0x000fea0003800000 */
.L_x_47:
        /* <DEDUP_REMOVED lines=46> */
[----:B------:R0:W-:Y:S01]  /*5c10*/  @P2 STG.E.U8 desc[UR6][R2.64+0xe], R37 ;  /* 0x00000e2502002986 */ /* 0x0001e2000c101106 */
[----:B------:R-:W-:Y:S05]  /*5c20*/  @!P1 EXIT ;  /* 0x000000000000994d */ /* 0x000fea0003800000 */
[----:B------:R-:W-:Y:S01]  /*5c30*/  STG.E.U8 desc[UR6][R2.64+0xf], R27 ;  /* 0x00000f1b02007986 */ /* 0x000fe2000c101106 */
[----:B------:R-:W-:Y:S05]  /*5c40*/  EXIT ;  /* 0x000000000000794d */ /* 0x000fea0003800000 */
        .weak           $__internal_0_$__cuda_sm20_rcp_rn_f32_slowpath
        .type           $__internal_0_$__cuda_sm20_rcp_rn_f32_slowpath,@function
        .size           $__internal_0_$__cuda_sm20_rcp_rn_f32_slowpath,($__internal_1_$__cuda_sm3x_div_rn_noftz_f32_slowpath - $__internal_0_$__cuda_sm20_rcp_rn_f32_slowpath)
$__internal_0_$__cuda_sm20_rcp_rn_f32_slowpath:
[----:B------:R-:W-:-:S05]  /*5c50*/  IMAD.SHL.U32 R43, R0, 0x2, RZ ;  /* 0x00000002002b7824 */ /* 0x000fca00078e00ff */
[----:B------:R-:W-:-:S04]  /*5c60*/  SHF.R.U32.HI R43, RZ, 0x18, R43 ;  /* 0x00000018ff2b7819 */ /* 0x000fc8000001162b */
[----:B------:R-:W-:-:S13]  /*5c70*/  ISETP.NE.U32.AND P1, PT, R43, RZ, PT ;  /* 0x000000ff2b00720c */ /* 0x000fda0003f25070 */
[----:B------:R-:W-:Y:S05]  /*5c80*/  @P1 BRA `(.L_x_48) ;  /* 0x00000000002c1947 */ /* 0x000fea0003800000 */
[----:B------:R-:W-:-:S05]  /*5c90*/  IMAD.SHL.U32 R43, R0, 0x2, RZ ;  /* 0x00000002002b7824 */ /* 0x000fca00078e00ff */
[----:B------:R-:W-:-:S13]  /*5ca0*/  ISETP.NE.AND P1, PT, R43, RZ, PT ;  /* 0x000000ff2b00720c */ /* 0x000fda0003f25270 */
[----:B------:R2:W3:Y:S01]  /*5cb0*/  @!P1 MUFU.RCP R43, R0 ;  /* 0x00000000002b9308 */ /* 0x0004e20000001000 */
[----:B------:R-:W-:Y:S05]  /*5cc0*/  @!P1 BRA `(.L_x_49) ;  /* 0x0000000000a49947 */ /* 0x000fea0003800000 */
[----:B------:R-:W-:-:S04]  /*5cd0*/  FFMA R45, R0, 1.84467440737095516160e+19, RZ ;  /* 0x5f800000002d7823 */ /* 0x000fc800000000ff */
[----:B--2---:R-:W3:Y:S02]  /*5ce0*/  MUFU.RCP R0, R45 ;  /* 0x0000002d00007308 */ /* 0x004ee40000001000 */
[----:B---3--:R-:W-:-:S04]  /*5cf0*/  FFMA R43, R45, R0, -1 ;  /* 0xbf8000002d2b7423 */ /* 0x008fc80000000000 */
[----:B------:R-:W-:-:S04]  /*5d00*/  FADD.FTZ R43, -R43, -RZ ;  /* 0x800000ff2b2b7221 */ /* 0x000fc80000010100 */
[----:B------:R-:W-:-:S04]  /*5d10*/  FFMA R0, R0, R43, R0 ;  /* 0x0000002b00007223 */ /* 0x000fc80000000000 */
[----:B------:R-:W-:Y:S01]  /*5d20*/  FFMA R43, R0, 1.84467440737095516160e+19, RZ ;  /* 0x5f800000002b7823 */ /* 0x000fe200000000ff */
[----:B------:R-:W-:Y:S06]  /*5d30*/  BRA `(.L_x_49) ;  /* 0x0000000000887947 */ /* 0x000fec0003800000 */
.L_x_48:
[----:B------:R-:W-:-:S05]  /*5d40*/  VIADD R45, R43, 0xffffff03 ;  /* 0xffffff032b2d7836 */ /* 0x000fca0000000000 */
[----:B------:R-:W-:-:S13]  /*5d50*/  ISETP.GT.U32.AND P1, PT, R45, 0x1, PT ;  /* 0x000000012d00780c */ /* 0x000fda0003f24070 */
[----:B------:R-:W-:Y:S05]  /*5d60*/  @P1 BRA `(.L_x_50) ;  /* 0x0000000000781947 */ /* 0x000fea0003800000 */
[----:B------:R-:W-:Y:S01]  /*5d70*/  LOP3.LUT R46, R0, 0x7fffff, RZ, 0xc0, !PT ;  /* 0x007fffff002e7812 */ /* 0x000fe200078ec0ff */
[----:B------:R-:W-:-:S03]  /*5d80*/  VIADD R43, R43, 0xffffff04 ;  /* 0xffffff042b2b7836 */ /* 0x000fc60000000000 */
[----:B------:R-:W-:-:S04]  /*5d90*/  LOP3.LUT R46, R46, 0x3f800000, RZ, 0xfc, !PT ;  /* 0x3f8000002e2e7812 */ /* 0x000fc800078efcff */
[----:B------:R-:W0:Y:S02]  /*5da0*/  MUFU.RCP R47, R46 ;  /* 0x0000002e002f7308 */ /* 0x000e240000001000 */
[----:B0-----:R-:W-:-:S04]  /*5db0*/  FFMA R52, R46, R47, -1 ;  /* 0xbf8000002e347423 */ /* 0x001fc8000000002f */
[----:B------:R-:W-:-:S04]  /*5dc0*/  FADD.FTZ R52, -R52, -RZ ;  /* 0x800000ff34347221 */ /* 0x000fc80000010100 */
[CCC-:B------:R-:W-:Y:S01]  /*5dd0*/  FFMA.RM R53, R47.reuse, R52.reuse, R47.reuse ;  /* 0x000000342f357223 */ /* 0x1c0fe2000000402f */
[----:B------:R-:W-:-:S05]  /*5de0*/  FFMA.RP R52, R47, R52, R47 ;  /* 0x000000342f347223 */ /* 0x000fca000000802f */
[C---:B------:R-:W-:Y:S01]  /*5df0*/  FSETP.NEU.FTZ.AND P1, PT, R53.reuse, R52, PT ;  /* 0x000000343500720b */ /* 0x040fe20003f3d000 */
[----:B------:R-:W-:Y:S01]  /*5e00*/  IMAD.MOV.U32 R52, RZ, RZ, 0x3 ;  /* 0x00000003ff347424 */ /* 0x000fe200078e00ff */
[----:B------:R-:W-:Y:S02]  /*5e10*/  LOP3.LUT R53, R53, 0x7fffff, RZ, 0xc0, !PT ;  /* 0x007fffff35357812 */ /* 0x000fe400078ec0ff */
[----:B------:R-:W-:Y:S02]  /*5e20*/  SEL R46, RZ, 0xffffffff, !P1 ;  /* 0xffffffffff2e7807 */ /* 0x000fe40004800000 */
[----:B------:R-:W-:Y:S02]  /*5e30*/  SHF.L.U32 R47, R52, R45, RZ ;  /* 0x0000002d342f7219 */ /* 0x000fe400000006ff */
[----:B------:R-:W-:Y:S01]  /*5e40*/  LOP3.LUT R52, R53, 0x800000, RZ, 0xfc, !PT ;  /* 0x0080000035347812 */ /* 0x000fe200078efcff */
[----:B------:R-:W-:-:S03]  /*5e50*/  IMAD.MOV R46, RZ, RZ, -R46 ;  /* 0x000000ffff2e7224 */ /* 0x000fc600078e0a2e */
[----:B------:R-:W-:Y:S02]  /*5e60*/  LOP3.LUT R54, R47, R52, RZ, 0xc0, !PT ;  /* 0x000000342f367212 */ /* 0x000fe400078ec0ff */
[-C--:B------:R-:W-:Y:S02]  /*5e70*/  LOP3.LUT P2, RZ, R46, R45.reuse, R52, 0xf8, !PT ;  /* 0x0000002d2eff7212 */ /* 0x080fe4000784f834 */
[----:B------:R-:W-:Y:S02]  /*5e80*/  SHF.R.U32.HI R54, RZ, R45, R54 ;  /* 0x0000002dff367219 */ /* 0x000fe40000011636 */
[----:B------:R-:W-:Y:S02]  /*5e90*/  SHF.R.U32.HI R43, RZ, R43, R52 ;  /* 0x0000002bff2b7219 */ /* 0x000fe40000011634 */
[C---:B------:R-:W-:Y:S02]  /*5ea0*/  LOP3.LUT P1, RZ, R54.reuse, 0x1, RZ, 0xc0, !PT ;  /* 0x0000000136ff7812 */ /* 0x040fe4000782c0ff */
[----:B------:R-:W-:-:S04]  /*5eb0*/  LOP3.LUT P3, RZ, R54, 0x2, RZ, 0xc0, !PT ;  /* 0x0000000236ff7812 */ /* 0x000fc8000786c0ff */
[----:B------:R-:W-:Y:S02]  /*5ec0*/  PLOP3.LUT P1, PT, P1, P2, P3, 0xe0, 0x0 ;  /* 0x000000000000781c */ /* 0x000fe40000f25c30 */
[----:B------:R-:W-:Y:S02]  /*5ed0*/  LOP3.LUT P2, RZ, R0, 0x7fffff, RZ, 0xc0, !PT ;  /* 0x007fffff00ff7812 */ /* 0x000fe4000784c0ff */
[----:B------:R-:W-:-:S05]  /*5ee0*/  SEL R45, RZ, 0x1, !P1 ;  /* 0x00000001ff2d7807 */ /* 0x000fca0004800000 */
[----:B------:R-:W-:-:S05]  /*5ef0*/  IMAD.MOV R45, RZ, RZ, -R45 ;  /* 0x000000ffff2d7224 */ /* 0x000fca00078e0a2d */
[----:B------:R-:W-:-:S13]  /*5f00*/  ISETP.GE.AND P1, PT, R45, RZ, PT ;  /* 0x000000ff2d00720c */ /* 0x000fda0003f26270 */
[----:B------:R-:W-:-:S04]  /*5f10*/  @!P1 VIADD R43, R43, 0x1 ;  /* 0x000000012b2b9836 */ /* 0x000fc80000000000 */
[----:B------:R-:W-:-:S05]  /*5f20*/  @!P2 IMAD.SHL.U32 R43, R43, 0x2, RZ ;  /* 0x000000022b2ba824 */ /* 0x000fca00078e00ff */
[----:B------:R-:W-:Y:S01]  /*5f30*/  LOP3.LUT R43, R43, 0x80000000, R0, 0xf8, !PT ;  /* 0x800000002b2b7812 */ /* 0x000fe200078ef800 */
[----:B------:R-:W-:Y:S06]  /*5f40*/  BRA `(.L_x_49) ;  /* 0x0000000000047947 */ /* 0x000fec0003800000 */
.L_x_50:
[----:B------:R0:W1:Y:S02]  /*5f50*/  MUFU.RCP R43, R0 ;  /* 0x00000000002b7308 */ /* 0x0000640000001000 */
.L_x_49:
[----:B0123--:R-:W-:Y:S02]  /*5f60*/  IMAD.MOV.U32 R0, RZ, RZ, R43 ;  /* 0x000000ffff007224 */ /* 0x00ffe400078e002b */
[----:B------:R-:W-:-:S04]  /*5f70*/  IMAD.MOV.U32 R43, RZ, RZ, 0x0 ;  /* 0x00000000ff2b7424 */ /* 0x000fc800078e00ff */
[----:B------:R-:W-:Y:S05]  /*5f80*/  RET.REL.NODEC R42 `(_ZN18transformer_engine71_GLOBAL__N__76556b6a_38_quantize_transpose_square_blockwise_cu_108e784945block_scaled_cast_transpose_kernel_notalignedILb0Ef13__nv_bfloat1613__nv_fp8_e4m3EEvPKT1_PT2_S8_PT0_SA_mmmmmmfbPKf) ;  /* 0xffffffa02a1c7950 */ /* 0x000fea0003c3ffff */
        .weak           $__internal_1_$__cuda_sm3x_div_rn_noftz_f32_slowpath
        .type           $__internal_1_$__cuda_sm3x_div_rn_noftz_f32_slowpath,@function
        .size           $__internal_1_$__cuda_sm3x_div_rn_noftz_f32_slowpath,(.L_x_1096 - $__internal_1_$__cuda_sm3x_div_rn_noftz_f32_slowpath)
$__internal_1_$__cuda_sm3x_div_rn_noftz_f32_slowpath:
[--C-:B------:R-:W-:Y:S01]  /*5f90*/  SHF.R.U32.HI R0, RZ, 0x17, R41.reuse ;  /* 0x00000017ff007819 */ /* 0x100fe20000011629 */
[----:B------:R-:W-:-:S03]  /*5fa0*/  IMAD.MOV.U32 R44, RZ, RZ, R41 ;  /* 0x000000ffff2c7224 */ /* 0x000fc600078e0029 */
[----:B------:R-:W-:-:S05]  /*5fb0*/  LOP3.LUT R42, R0, 0xff, RZ, 0xc0, !PT ;  /* 0x000000ff002a7812 */ /* 0x000fca00078ec0ff */
[----:B------:R-:W-:-:S05]  /*5fc0*/  VIADD R45, R42, 0xffffffff ;  /* 0xffffffff2a2d7836 */ /* 0x000fca0000000000 */
[----:B------:R-:W-:-:S13]  /*5fd0*/  ISETP.GT.U32.AND P1, PT, R45, 0xfd, PT ;  /* 0x000000fd2d00780c */ /* 0x000fda0003f24070 */
[----:B------:R-:W-:Y:S01]  /*5fe0*/  @!P1 IMAD.MOV.U32 R43, RZ, RZ, RZ ;  /* 0x000000ffff2b9224 */ /* 0x000fe200078e00ff */
[----:B------:R-:W-:Y:S06]  /*5ff0*/  @!P1 BRA `(.L_x_51) ;  /* 0x0000000000409947 */ /* 0x000fec0003800000 */
[----:B------:R-:W-:Y:S01]  /*6000*/  FSETP.GTU.FTZ.AND P1, PT, |R41|, +INF , PT ;  /* 0x7f8000002900780b */ /* 0x000fe20003f3c200 */
[----:B------:R-:W-:-:S12]  /*6010*/  IMAD.MOV.U32 R0, RZ, RZ, R41 ;  /* 0x000000ffff007224 */ /* 0x000fd800078e0029 */
[----:B------:R-:W-:Y:S05]  /*6020*/  @P1 BRA `(.L_x_52) ;  /* 0x0000000400281947 */ /* 0x000fea0003800000 */
[----:B------:R-:W-:-:S05]  /*6030*/  IMAD.MOV.U32 R41, RZ, RZ, 0x43e00000 ;  /* 0x43e00000ff297424 */ /* 0x000fca00078e00ff */
[----:B------:R-:W-:-:S13]  /*6040*/  LOP3.LUT P1, RZ, R44, 0x7fffffff, R41, 0xc8, !PT ;  /* 0x7fffffff2cff7812 */ /* 0x000fda000782c829 */
[----:B------:R-:W-:Y:S05]  /*6050*/  @!P1 BRA `(.L_x_53) ;  /* 0x0000000400149947 */ /* 0x000fea0003800000 */
[----:B------:R-:W-:Y:S02]  /*6060*/  FSETP.NEU.FTZ.AND P1, PT, |R0|, +INF , PT ;  /* 0x7f8000000000780b */ /* 0x000fe40003f3d200 */
[----:B------:R-:W-:-:S04]  /*6070*/  LOP3.LUT P2, RZ, R41, 0x7fffffff, RZ, 0xc0, !PT ;  /* 0x7fffffff29ff7812 */ /* 0x000fc8000784c0ff */
[----:B------:R-:W-:-:S13]  /*6080*/  PLOP3.LUT P1, PT, P1, P2, PT, 0x2a, 0x0 ;  /* 0x000000000000781c */ /* 0x000fda0000f24572 */
[----:B------:R-:W-:Y:S05]  /*6090*/  @P1 BRA `(.L_x_54) ;  /* 0x0000000000fc1947 */ /* 0x000fea0003800000 */
[----:B------:R-:W-:-:S13]  /*60a0*/  LOP3.LUT P1, RZ, R44, 0x7fffffff, RZ, 0xc0, !PT ;  /* 0x7fffffff2cff7812 */ /* 0x000fda000782c0ff */
[----:B------:R-:W-:Y:S05]  /*60b0*/  @!P1 BRA `(.L_x_55) ;  /* 0x0000000000e89947 */ /* 0x000fea0003800000 */
[----:B------:R-:W-:Y:S01]  /*60c0*/  ISETP.GE.AND P1, PT, R45, RZ, PT ;  /* 0x000000ff2d00720c */ /* 0x000fe20003f26270 */
[----:B------:R-:W-:-:S12]  /*60d0*/  IMAD.MOV.U32 R43, RZ, RZ, RZ ;  /* 0x000000ffff2b7224 */ /* 0x000fd800078e00ff */
[----:B------:R-:W-:Y:S01]  /*60e0*/  @!P1 FFMA R44, R0, 1.84467440737095516160e+19, RZ ;  /* 0x5f800000002c9823 */ /* 0x000fe200000000ff */
[----:B------:R-:W-:-:S07]  /*60f0*/  @!P1 VIADD R43, R43, 0x40 ;  /* 0x000000402b2b9836 */ /* 0x000fce0000000000 */
.L_x_51:
[----:B------:R-:W-:Y:S01]  /*6100*/  LEA R41, R42, 0xc0800000, 0x17 ;  /* 0xc08000002a297811 */ /* 0x000fe200078eb8ff */
[----:B------:R-:W-:Y:S01]  /*6110*/  UMOV UR4, 0x43e00000 ;  /* 0x43e0000000047882 */ /* 0x000fe20000000000 */
[----:B------:R-:W-:Y:S01]  /*6120*/  IADD3 R43, R43, 0x87, -R42 ;  /* 0x000000872b2b7810 */ /* 0x000fe20007ffe82a */
[----:B------:R-:W-:Y:S02]  /*6130*/  UIADD3 UR4, UR4, -0x4000000, URZ ;  /* 0xfc00000004047890 */ /* 0x000fe4000fffe03f */
[----:B------:R-:W-:-:S04]  /*6140*/  IMAD.IADD R44, R44, 0x1, -R41 ;  /* 0x000000012c2c7824 */ /* 0x000fc800078e0a29 */
[----:B------:R-:W0:Y:S01]  /*6150*/  MUFU.RCP R0, R44 ;  /* 0x0000002c00007308 */ /* 0x000e220000001000 */
[----:B------:R-:W-:-:S04]  /*6160*/  FADD.FTZ R41, -R44, -RZ ;  /* 0x800000ff2c297221 */ /* 0x000fc80000010100 */
[----:B0-----:R-:W-:-:S04]  /*6170*/  FFMA R45, R0, R41, 1 ;  /* 0x3f800000002d7423 */ /* 0x001fc80000000029 */
[----:B------:R-:W-:-:S04]  /*6180*/  FFMA R0, R0, R45, R0 ;  /* 0x0000002d00007223 */ /* 0x000fc80000000000 */
[----:B------:R-:W-:-:S04]  /*6190*/  FFMA R45, R0, UR4, RZ ;  /* 0x00000004002d7c23 */ /* 0x000fc800080000ff */
[----:B------:R-:W-:-:S04]  /*61a0*/  FFMA R46, R41, R45, UR4 ;  /* 0x00000004292e7e23 */ /* 0x000fc8000800002d */
[----:B------:R-:W-:-:S04]  /*61b0*/  FFMA R45, R0, R46, R45 ;  /* 0x0000002e002d7223 */ /* 0x000fc8000000002d */
[----:B------:R-:W-:-:S04]  /*61c0*/  FFMA R46, R41, R45, UR4 ;  /* 0x00000004292e7e23 */ /* 0x000fc8000800002d */
[----:B------:R-:W-:-:S05]  /*61d0*/  FFMA R41, R0, R46, R45 ;  /* 0x0000002e00297223 */ /* 0x000fca000000002d */
[----:B------:R-:W-:-:S04]  /*61e0*/  SHF.R.U32.HI R42, RZ, 0x17, R41 ;  /* 0x00000017ff2a7819 */ /* 0x000fc80000011629 */
[----:B------:R-:W-:-:S05]  /*61f0*/  LOP3.LUT R42, R42, 0xff, RZ, 0xc0, !PT ;  /* 0x000000ff2a2a7812 */ /* 0x000fca00078ec0ff */
[----:B------:R-:W-:-:S04]  /*6200*/  IMAD.IADD R47, R42, 0x1, R43 ;  /* 0x000000012a2f7824 */ /* 0x000fc800078e022b */
[----:B------:R-:W-:-:S05]  /*6210*/  VIADD R42, R47, 0xffffffff ;  /* 0xffffffff2f2a7836 */ /* 0x000fca0000000000 */
[----:B------:R-:W-:-:S13]  /*6220*/  ISETP.GE.U32.AND P1, PT, R42, 0xfe, PT ;  /* 0x000000fe2a00780c */ /* 0x000fda0003f26070 */
[----:B------:R-:W-:Y:S05]  /*6230*/  @!P1 BRA `(.L_x_56) ;  /* 0x0000000000809947 */ /* 0x000fea0003800000 */
[----:B------:R-:W-:-:S13]  /*6240*/  ISETP.GT.AND P1, PT, R47, 0xfe, PT ;  /* 0x000000fe2f00780c */ /* 0x000fda0003f24270 */
[----:B------:R-:W-:Y:S05]  /*6250*/  @P1 BRA `(.L_x_57) ;  /* 0x00000000006c1947 */ /* 0x000fea0003800000 */
[----:B------:R-:W-:-:S13]  /*6260*/  ISETP.GE.AND P1, PT, R47, 0x1, PT ;  /* 0x000000012f00780c */ /* 0x000fda0003f26270 */
[----:B------:R-:W-:Y:S05]  /*6270*/  @P1 BRA `(.L_x_58) ;  /* 0x0000000000981947 */ /* 0x000fea0003800000 */
[----:B------:R-:W-:Y:S02]  /*6280*/  ISETP.GE.AND P1, PT, R47, -0x18, PT ;  /* 0xffffffe82f00780c */ /* 0x000fe40003f26270 */
[----:B------:R-:W-:-:S11]  /*6290*/  LOP3.LUT R41, R41, 0x80000000, RZ, 0xc0, !PT ;  /* 0x8000000029297812 */ /* 0x000fd600078ec0ff */
[----:B------:R-:W-:Y:S05]  /*62a0*/  @!P1 BRA `(.L_x_58) ;  /* 0x00000000008c9947 */ /* 0x000fea0003800000 */
[CCC-:B------:R-:W-:Y:S01]  /*62b0*/  FFMA.RZ R44, R0.reuse, R46.reuse, R45.reuse ;  /* 0x0000002e002c7223 */ /* 0x1c0fe2000000c02d */
[CCC-:B------:R-:W-:Y:S01]  /*62c0*/  FFMA.RP R42, R0.reuse, R46.reuse, R45.reuse ;  /* 0x0000002e002a7223 */ /* 0x1c0fe2000000802d */
[----:B------:R-:W-:Y:S01]  /*62d0*/  FFMA.RM R43, R0, R46, R45 ;  /* 0x0000002e002b7223 */ /* 0x000fe2000000402d */
[C---:B------:R-:W-:Y:S01]  /*62e0*/  VIADD R45, R47.reuse, 0x20 ;  /* 0x000000202f2d7836 */ /* 0x040fe20000000000 */
[C---:B------:R-:W-:Y:S01]  /*62f0*/  ISETP.NE.AND P5, PT, R47.reuse, RZ, PT ;  /* 0x000000ff2f00720c */ /* 0x040fe20003fa5270 */
[----:B------:R-:W-:Y:S01]  /*6300*/  IMAD.MOV R0, RZ, RZ, -R47 ;  /* 0x000000ffff007224 */ /* 0x000fe200078e0a2f */
[----:B------:R-:W-:Y:S02]  /*6310*/  LOP3.LUT R44, R44, 0x7fffff, RZ, 0xc0, !PT ;  /* 0x007fffff2c2c7812 */ /* 0x000fe400078ec0ff */
[----:B------:R-:W-:Y:S02]  /*6320*/  ISETP.NE.AND P2, PT, R47, RZ, PT ;  /* 0x000000ff2f00720c */ /* 0x000fe40003f45270 */
[----:B------:R-:W-:-:S02]  /*6330*/  LOP3.LUT R44, R44, 0x800000, RZ, 0xfc, !PT ;  /* 0x008000002c2c7812 */ /* 0x000fc400078efcff */
[----:B------:R-:W-:Y:S02]  /*6340*/  FSETP.NEU.FTZ.AND P1, PT, R42, R43, PT ;  /* 0x0000002b2a00720b */ /* 0x000fe40003f3d000 */
[----:B------:R-:W-:Y:S02]  /*6350*/  SHF.L.U32 R45, R44, R45, RZ ;  /* 0x0000002d2c2d7219 */ /* 0x000fe400000006ff */
[----:B------:R-:W-:Y:S02]  /*6360*/  SEL R43, R0, RZ, P5 ;  /* 0x000000ff002b7207 */ /* 0x000fe40002800000 */
[----:B------:R-:W-:Y:S02]  /*6370*/  ISETP.NE.AND P2, PT, R45, RZ, P2 ;  /* 0x000000ff2d00720c */ /* 0x000fe40001745270 */
[----:B------:R-:W-:Y:S02]  /*6380*/  SHF.R.U32.HI R43, RZ, R43, R44 ;  /* 0x0000002bff2b7219 */ /* 0x000fe4000001162c */
[----:B------:R-:W-:-:S02]  /*6390*/  PLOP3.LUT P1, PT, P1, P2, PT, 0xa8, 0x0 ;  /* 0x000000000000781c */ /* 0x000fc40000f25570 */
[----:B------:R-:W-:Y:S02]  /*63a0*/  SHF.R.U32.HI R45, RZ, 0x1, R43 ;  /* 0x00000001ff2d7819 */ /* 0x000fe4000001162b */
[----:B------:R-:W-:-:S04]  /*63b0*/  SEL R0, RZ, 0x1, !P1 ;  /* 0x00000001ff007807 */ /* 0x000fc80004800000 */
[----:B------:R-:W-:-:S04]  /*63c0*/  LOP3.LUT R0, R0, 0x1, R45, 0xf8, !PT ;  /* 0x0000000100007812 */ /* 0x000fc800078ef82d */
[----:B------:R-:W-:-:S05]  /*63d0*/  LOP3.LUT R0, R0, R43, RZ, 0xc0, !PT ;  /* 0x0000002b00007212 */ /* 0x000fca00078ec0ff */
[----:B------:R-:W-:-:S05]  /*63e0*/  IMAD.IADD R0, R45, 0x1, R0 ;  /* 0x000000012d007824 */ /* 0x000fca00078e0200 */
[----:B------:R-:W-:Y:S01]  /*63f0*/  LOP3.LUT R41, R0, R41, RZ, 0xfc, !PT ;  /* 0x0000002900297212 */ /* 0x000fe200078efcff */
[----:B------:R-:W-:Y:S06]  /*6400*/  BRA `(.L_x_58) ;  /* 0x0000000000347947 */ /* 0x000fec0003800000 */
.L_x_57:
[----:B------:R-:W-:-:S04]  /*6410*/  LOP3.LUT R41, R41, 0x80000000, RZ, 0xc0, !PT ;  /* 0x8000000029297812 */ /* 0x000fc800078ec0ff */
[----:B------:R-:W-:Y:S01]  /*6420*/  LOP3.LUT R41, R41, 0x7f800000, RZ, 0xfc, !PT ;  /* 0x7f80000029297812 */ /* 0x000fe200078efcff */
[----:B------:R-:W-:Y:S06]  /*6430*/  BRA `(.L_x_58) ;  /* 0x0000000000287947 */ /* 0x000fec0003800000 */
.L_x_56:
[----:B------:R-:W-:Y:S01]  /*6440*/  IMAD R41, R43, 0x800000, R41 ;  /* 0x008000002b297824 */ /* 0x000fe200078e0229 */
[----:B------:R-:W-:Y:S06]  /*6450*/  BRA `(.L_x_58) ;  /* 0x0000000000207947 */ /* 0x000fec0003800000 */
.L_x_55:
[----:B------:R-:W-:-:S04]  /*6460*/  LOP3.LUT R41, R44, 0x80000000, R41, 0x48, !PT ;  /* 0x800000002c297812 */ /* 0x000fc800078e4829 */
[----:B------:R-:W-:Y:S01]  /*6470*/  LOP3.LUT R41, R41, 0x7f800000, RZ, 0xfc, !PT ;  /* 0x7f80000029297812 */ /* 0x000fe200078efcff */
[----:B------:R-:W-:Y:S06]  /*6480*/  BRA `(.L_x_58) ;  /* 0x0000000000147947 */ /* 0x000fec0003800000 */
.L_x_54:
[----:B------:R-:W-:Y:S01]  /*6490*/  LOP3.LUT R41, R44, 0x80000000, R41, 0x48, !PT ;  /* 0x800000002c297812 */ /* 0x000fe200078e4829 */
[----:B------:R-:W-:Y:S06]  /*64a0*/  BRA `(.L_x_58) ;  /* 0x00000000000c7947 */ /* 0x000fec0003800000 */
.L_x_53:
[----:B------:R-:W0:Y:S01]  /*64b0*/  MUFU.RSQ R41, -QNAN ;  /* 0xffc0000000297908 */ /* 0x000e220000001400 */
[----:B------:R-:W-:Y:S05]  /*64c0*/  BRA `(.L_x_58) ;  /* 0x0000000000047947 */ /* 0x000fea0003800000 */
.L_x_52:
[----:B------:R-:W-:-:S07]  /*64d0*/  FADD.FTZ R41, R0, 448 ;  /* 0x43e0000000297421 */ /* 0x000fce0000010000 */
.L_x_58:
[----:B0-----:R-:W-:Y:S02]  /*64e0*/  IMAD.MOV.U32 R0, RZ, RZ, R41 ;  /* 0x000000ffff007224 */ /* 0x001fe400078e0029 */
[----:B------:R-:W-:-:S04]  /*64f0*/  IMAD.MOV.U32 R41, RZ, RZ, 0x0 ;  /* 0x00000000ff297424 */ /* 0x000fc800078e00ff */
[----:B------:R-:W-:Y:S05]  /*6500*/  RET.REL.NODEC R40 `(_ZN18transformer_engine71_GLOBAL__N__76556b6a_38_quantize_transpose_square_blockwise_cu_108e784945block_scaled_cast_transpose_kernel_notalignedILb0Ef13__nv_bfloat1613__nv_fp8_e4m3EEvPKT1_PT2_S8_PT0_SA_mmmmmmfbPKf) ;  /* 0xffffff9828bc7950 */ /* 0x000fea0003c3ffff */
.L_x_59:
[----:B------:R-:W-:-:S00]  /*6510*/  BRA `(.L_x_59) ;  /* 0xfffffffc00fc7947 */ /* 0x000fc0000383ffff */
[----:B------:R-:W-:-:S00]  /*6520*/  NOP ;  /* 0x0000000000007918 */ /* 0x000fc00000000000 */
        /* <DEDUP_REMOVED lines=13> */
.L_x_1096:


//--------------------- .text._ZN18transformer_engine71_GLOBAL__N__76556b6a_38_quantize_transpose_square_blockwise_cu_108e784934block_scaled_cast_transpose_kernelILb0Ef13__nv_bfloat1613__nv_fp8_e4m3EEvPKT1_PT2_S8_PT0_SA_mmmmmmf14CUtensorMap_stbPKf --------------------------
	.section	.text._ZN18transformer_engine71_GLOBAL__N__76556b6a_38_quantize_transpose_square_blockwise_cu_108e784934block_scaled_cast_transpose_kernelILb0Ef13__nv_bfloat1613__nv_fp8_e4m3EEvPKT1_PT2_S8_PT0_SA_mmmmmmf14CUtensorMap_stbPKf,"ax",@progbits
	.align	128
.text._ZN18transformer_engine71_GLOBAL__N__76556b6a_38_quantize_transpose_square_blockwise_cu_108e784934block_scaled_cast_transpose_kernelILb0Ef13__nv_bfloat1613__nv_fp8_e4m3EEvPKT1_PT2_S8_PT0_SA_mmmmmmf14CUtensorMap_stbPKf:
        .type           _ZN18transformer_engine71_GLOBAL__N__76556b6a_38_quantize_transpose_square_blockwise_cu_108e784934block_scaled_cast_transpose_kernelILb0Ef13__nv_bfloat1613__nv_fp8_e4m3EEvPKT1_PT2_S8_PT0_SA_mmmmmmf14CUtensorMap_stbPKf,@function
        .size           _ZN18transformer_engine71_GLOBAL__N__76556b6a_38_quantize_transpose_square_blockwise_cu_108e784934block_scaled_cast_transpose_kernelILb0Ef13__nv_bfloat1613__nv_fp8_e4m3EEvPKT1_PT2_S8_PT0_SA_mmmmmmf14CUtensorMap_stbPKf,(.L_x_1099 - _ZN18transformer_engine71_GLOBAL__N__76556b6a_38_quantize_transpose_square_blockwise_cu_108e784934block_scaled_cast_transpose_kernelILb0Ef13__nv_bfloat1613__nv_fp8_e4m3EEvPKT1_PT2_S8_PT0_SA_mmmmmmf14CUtensorMap_stbPKf)
        .other          _ZN18transformer_engine71_GLOBAL__N__76556b6a_38_quantize_transpose_square_blockwise_cu_108e784934block_scaled_cast_transpose_kernelILb0Ef13__nv_bfloat1613__nv_fp8_e4m3EEvPKT1_PT2_S8_PT0_SA_mmmmmmf14CUtensorMap_stbPKf,@"STO_CUDA_ENTRY STV_DEFAULT"
_ZN18transformer_engine71_GLOBAL__N__76556b6a_38_quantize_transpose_square_blockwise_cu_108e784934block_scaled_cast_transpose_kernelILb0Ef13__nv_bfloat1613__nv_fp8_e4m3EEvPKT1_PT2_S8_PT0_SA_mmmmmmf14CUtensorMap_stbPKf:
        /* <DEDUP_REMOVED lines=10> */
.L_x_60:
[----:B------:R-:W0:Y:S01]  /*00a0*/  S2R R2, SR_TID.X ;  /* 0x0000000000027919 */ /* 0x000e220000002100 */
[----:B------:R-:W-:Y:S01]  /*00b0*/  ULDC.64 UR4, c[0x0][0x238] ;  /* 0x00008e0000047ab9 */ /* 0x000fe20000000a00 */
[----:B------:R-:W-:Y:S01]  /*00c0*/  ULDC.64 UR8, c[0x0][0x210] ;  /* 0x0000840000087ab9 */ /* 0x000fe20000000a00 */
[----:B------:R-:W1:Y:S01]  /*00d0*/  S2R R4, SR_CTAID.X ;  /* 0x0000000000047919 */ /* 0x000e620000002500 */
[----:B------:R-:W2:Y:S01]  /*00e0*/  S2R R9, SR_CTAID.Y ;  /* 0x0000000000097919 */ /* 0x000ea20000002600 */
[C---:B0-----:R-:W-:Y:S01]  /*00f0*/  IMAD.SHL.U32 R3, R2.reuse, 0x2, RZ ;  /* 0x0000000202037824 */ /* 0x041fe200078e00ff */
[----:B------:R-:W-:Y:S01]  /*0100*/  SHF.R.U32.HI R0, RZ, 0x7, R2 ;  /* 0x00000007ff007819 */ /* 0x000fe20000011602 */
[----:B------:R-:W-:Y:S02]  /*0110*/  IMAD.SHL.U32 R7, R2, 0x10, RZ ;  /* 0x0000001002077824 */ /* 0x000fe400078e00ff */
[----:B-1----:R-:W-:Y:S01]  /*0120*/  IMAD.WIDE R4, R4, 0x80, RZ ;  /* 0x0000008004047825 */ /* 0x002fe200078e02ff */
[----:B------:R-:W-:-:S05]  /*0130*/  LOP3.LUT R3, R3, 0x3c, RZ, 0xc0, !PT ;  /* 0x0000003c03037812 */ /* 0x000fca00078ec0ff */
[----:B------:R-:W-:Y:S01]  /*0140*/  IMAD R6, R0, 0x40, R3 ;  /* 0x0000004000067824 */ /* 0x000fe200078e0203 */
[----:B------:R-:W-:Y:S01]  /*0150*/  LOP3.LUT R3, R4, 0x10, R7, 0xf8, !PT ;  /* 0x0000001004037812 */ /* 0x000fe200078ef807 */
[----:B------:R-:W-:-:S03]  /*0160*/  IMAD.MOV.U32 R7, RZ, RZ, RZ ;  /* 0x000000ffff077224 */ /* 0x000fc600078e00ff */
[----:B------:R-:W-:Y:S01]  /*0170*/  LOP3.LUT R4, R3, 0x60, R2, 0xf8, !PT ;  /* 0x0000006003047812 */ /* 0x000fe200078ef802 */
[----:B--2---:R-:W-:-:S04]  /*0180*/  IMAD.WIDE R6, R9, 0x80, R6 ;  /* 0x0000008009067825 */ /* 0x004fc800078e0206 */
[----:B------:R-:W-:Y:S02]  /*0190*/  IMAD R3, R7, UR4, RZ ;  /* 0x0000000407037c24 */ /* 0x000fe4000f8e02ff */
[----:B------:R-:W-:-:S04]  /*01a0*/  IMAD.WIDE.U32 R4, R6, UR4, R4 ;  /* 0x0000000406047c25 */ /* 0x000fc8000f8e0004 */
[----:B------:R-:W-:Y:S01]  /*01b0*/  IMAD R3, R6, UR5, R3 ;  /* 0x0000000506037c24 */ /* 0x000fe2000f8e0203 */
[----:B------:R-:W-:-:S03]  /*01c0*/  LEA R8, P0, R4, UR8, 0x1 ;  /* 0x0000000804087c11 */ /* 0x000fc6000f8008ff */
[----:B------:R-:W-:-:S05]  /*01d0*/  IMAD.IADD R3, R5, 0x1, R3 ;  /* 0x0000000105037824 */ /* 0x000fca00078e0203 */
[----:B------:R-:W-:-:S05]  /*01e0*/  LEA.HI.X R9, R4, UR9, R3, 0x1, P0 ;  /* 0x0000000904097c11 */ /* 0x000fca00080f0c03 */
[----:B------:R-:W2:Y:S04]  /*01f0*/  LDG.E.128 R28, desc[UR6][R8.64] ;  /* 0x00000006081c7981 */ /* 0x000ea8000c1e1d00 */
[----:B------:R-:W3:Y:S01]  /*0200*/  LDG.E.128 R32, desc[UR6][R8.64+0x10] ;  /* 0x0000100608207981 */ /* 0x000ee2000c1e1d00 */
[----:B------:R-:W-:Y:S02]  /*0210*/  USHF.L.U32 UR8, UR4, 0x1, URZ ;  /* 0x0000000104087899 */ /* 0x000fe4000800063f */
[----:B------:R-:W-:-:S04]  /*0220*/  USHF.L.U64.HI UR4, UR4, 0x1, UR5 ;  /* 0x0000000104047899 */ /* 0x000fc80008010205 */
[----:B------:R-:W-:-:S04]  /*0230*/  IADD3 R38, P0, R8, UR8, RZ ;  /* 0x0000000808267c10 */ /* 0x000fc8000ff1e0ff */
[----:B------:R-:W-:-:S05]  /*0240*/  IADD3.X R39, R9, UR4, RZ, P0, !PT ;  /* 0x0000000409277c10 */ /* 0x000fca00087fe4ff */
[----:B------:R-:W4:Y:S04]  /*0250*/  LDG.E.128 R24, desc[UR6][R38.64] ;  /* 0x0000000626187981 */ /* 0x000f28000c1e1d00 */
[----:B------:R-:W5:Y:S01]  /*0260*/  LDG.E.128 R4, desc[UR6][R38.64+0x10] ;  /* 0x0000100626047981 */ /* 0x000f62000c1e1d00 */
[----:B------:R-:W-:-:S04]  /*0270*/  IADD3 R40, P0, R38, UR8, RZ ;  /* 0x0000000826287c10 */ /* 0x000fc8000ff1e0ff */
[----:B------:R-:W-:-:S05]  /*0280*/  IADD3.X R41, R39, UR4, RZ, P0, !PT ;  /* 0x0000000427297c10 */ /* 0x000fca00087fe4ff */
[----:B------:R-:W5:Y:S04]  /*0290*/  LDG.E.128 R20, desc[UR6][R40.64] ;  /* 0x0000000628147981 */ /* 0x000f68000c1e1d00 */
[----:B------:R0:W5:Y:S01]  /*02a0*/  LDG.E.128 R16, desc[UR6][R40.64+0x10] ;  /* 0x0000100628107981 */ /* 0x000162000c1e1d00 */
[----:B------:R-:W-:-:S04]  /*02b0*/  IADD3 R36, P0, R40, UR8, RZ ;  /* 0x0000000828247c10 */ /* 0x000fc8000ff1e0ff */
[----:B------:R-:W-:-:S05]  /*02c0*/  IADD3.X R37, R41, UR4, RZ, P0, !PT ;  /* 0x0000000429257c10 */ /* 0x000fca00087fe4ff */
[----:B------:R-:W4:Y:S04]  /*02d0*/  LDG.E.128 R12, desc[UR6][R36.64] ;  /* 0x00000006240c7981 */ /* 0x000f28000c1e1d00 */
[----:B------:R1:W5:Y:S01]  /*02e0*/  LDG.E.128 R8, desc[UR6][R36.64+0x10] ;  /* 0x0000100624087981 */ /* 0x000362000c1e1d00 */
[C---:B------:R-:W-:Y:S01]  /*02f0*/  LOP3.LUT P0, RZ, R2.reuse, 0x1f, RZ, 0xc0, !PT ;  /* 0x0000001f02ff7812 */ /* 0x040fe2000780c0ff */
[----:B------:R-:W-:Y:S01]  /*0300*/  BSSY B0, `(.L_x_61) ;  /* 0x00000c4000007945 */ /* 0x000fe20003800000 */
[----:B------:R-:W-:-:S11]  /*0310*/  ISETP.NE.AND P1, PT, R2, RZ, PT ;  /* 0x000000ff0200720c */ /* 0x000fd60003f25270 */
[----:B0-----:R-:W0:Y:S01]  /*0320*/  @!P0 S2R R41, SR_CgaCtaId ;  /* 0x0000000000298919 */ /* 0x001e220000008800 */
[C---:B--2---:R-:W-:Y:S01]  /*0330*/  PRMT R3, R28.reuse, 0x7632, R3 ;  /* 0x000076321c037816 */ /* 0x044fe20000000003 */
[----:B------:R-:W-:Y:S01]  /*0340*/  IMAD.U32 R42, R28, 0x10000, RZ ;  /* 0x000100001c2a7824 */ /* 0x000fe200078e00ff */
[----:B------:R-:W-:Y:S02]  /*0350*/  PRMT R38, R29, 0x7632, R38 ;  /* 0x000076321d267816 */ /* 0x000fe40000000026 */
[----:B-1----:R-:W-:Y:S01]  /*0360*/  PRMT R36, R30, 0x7632, R36 ;  /* 0x000076321e247816 */ /* 0x002fe20000000024 */
[----:B------:R-:W-:Y:S01]  /*0370*/  IMAD.U32 R3, R3, 0x10000, RZ ;  /* 0x0001000003037824 */ /* 0x000fe200078e00ff */
[----:B------:R-:W-:Y:S01]  /*0380*/  FMNMX R42, RZ, |R42|, !PT ;  /* 0x4000002aff2a7209 */ /* 0x000fe20007800000 */
[----:B------:R-:W-:Y:S02]  /*0390*/  IMAD.U32 R38, R38, 0x10000, RZ ;  /* 0x0001000026267824 */ /* 0x000fe400078e00ff */
[----:B------:R-:W-:Y:S01]  /*03a0*/  IMAD.U32 R36, R36, 0x10000, RZ ;  /* 0x0001000024247824 */ /* 0x000fe200078e00ff */
[----:B------:R-:W-:Y:S01]  /*03b0*/  FMNMX R3, R42, |R3|, !PT ;  /* 0x400000032a037209 */ /* 0x000fe20007800000 */
[----:B------:R-:W-:-:S05]  /*03c0*/  IMAD.U32 R42, R29, 0x10000, RZ ;  /* 0x000100001d2a7824 */ /* 0x000fca00078e00ff */
[----:B------:R-:W-:-:S04]  /*03d0*/  FMNMX R3, R3, |R42|, !PT ;  /* 0x4000002a03037209 */ /* 0x000fc80007800000 */
[----:B------:R-:W-:Y:S01]  /*03e0*/  FMNMX R3, R3, |R38|, !PT ;  /* 0x4000002603037209 */ /* 0x000fe20007800000 */
[----:B------:R-:W-:-:S05]  /*03f0*/  IMAD.U32 R38, R30, 0x10000, RZ ;  /* 0x000100001e267824 */ /* 0x000fca00078e00ff */
[----:B------:R-:W-:Y:S01]  /*0400*/  FMNMX R3, R3, |R38|, !PT ;  /* 0x4000002603037209 */ /* 0x000fe20007800000 */
[----:B------:R-:W-:-:S03]  /*0410*/  IMAD.U32 R38, R31, 0x10000, RZ ;  /* 0x000100001f267824 */ /* 0x000fc600078e00ff */
[----:B------:R-:W-:Y:S02]  /*0420*/  FMNMX R3, R3, |R36|, !PT ;  /* 0x4000002403037209 */ /* 0x000fe40007800000 */
[----:B------:R-:W-:Y:S02]  /*0430*/  PRMT R36, R31, 0x7632, R36 ;  /* 0x000076321f247816 */ /* 0x000fe40000000024 */
[----:B------:R-:W-:Y:S01]  /*0440*/  FMNMX R3, R3, |R38|, !PT ;  /* 0x4000002603037209 */ /* 0x000fe20007800000 */
[----:B---3--:R-:W-:Y:S02]  /*0450*/  IMAD.U32 R38, R32, 0x10000, RZ ;  /* 0x0001000020267824 */ /* 0x008fe400078e00ff */
[----:B------:R-:W-:-:S05]  /*0460*/  IMAD.U32 R36, R36, 0x10000, RZ ;  /* 0x0001000024247824 */ /* 0x000fca00078e00ff */
[----:B------:R-:W-:Y:S02]  /*0470*/  FMNMX R3, R3, |R36|, !PT ;  /* 0x4000002403037209 */ /* 0x000fe40007800000 */
[----:B------:R-:W-:Y:S02]  /*0480*/  PRMT R36, R32, 0x7632, R36 ;  /* 0x0000763220247816 */ /* 0x000fe40000000024 */
[----:B------:R-:W-:Y:S01]  /*0490*/  FMNMX R3, R3, |R38|, !PT ;  /* 0x4000002603037209 */ /* 0x000fe20007800000 */
[----:B------:R-:W-:Y:S01]  /*04a0*/  IMAD.U32 R38, R33, 0x10000, RZ ;  /* 0x0001000021267824 */ /* 0x000fe200078e00ff */
[----:B----4-:R-:W-:Y:S01]  /*04b0*/  PRMT R37, R12, 0x7632, R37 ;  /* 0x000076320c257816 */ /* 0x010fe20000000025 */
[----:B------:R-:W-:-:S05]  /*04c0*/  IMAD.U32 R36, R36, 0x10000, RZ ;  /* 0x0001000024247824 */ /* 0x000fca00078e00ff */
[----:B------:R-:W-:Y:S02]  /*04d0*/  FMNMX R3, R3, |R36|, !PT ;  /* 0x4000002403037209 */ /* 0x000fe40007800000 */
[----:B------:R-:W-:Y:S02]  /*04e0*/  PRMT R36, R33, 0x7632, R36 ;  /* 0x0000763221247816 */ /* 0x000fe40000000024 */
[----:B------:R-:W-:Y:S01]  /*04f0*/  FMNMX R3, R3, |R38|, !PT ;  /* 0x4000002603037209 */ /* 0x000fe20007800000 */
[----:B------:R-:W-:Y:S02]  /*0500*/  IMAD.U32 R38, R34, 0x10000, RZ ;  /* 0x0001000022267824 */ /* 0x000fe400078e00ff */
        /* <DEDUP_REMOVED lines=29> */
[----:B-----5:R-:W-:Y:S02]  /*06e0*/  IMAD.U32 R38, R4, 0x10000, RZ ;  /* 0x0001000004267824 */ /* 0x020fe400078e00ff */
        /* <DEDUP_REMOVED lines=59> */
[----:B------:R-:W-:Y:S01]  /*0aa0*/  IMAD.U32 R38, R37, 0x10000, RZ ;  /* 0x0001000025267824 */ /* 0x000fe200078e00ff */
[----:B------:R-:W-:Y:S01]  /*0ab0*/  PRMT R37, R14, 0x7632, R37 ;  /* 0x000076320e257816 */ /* 0x000fe20000000025 */
[----:B------:R-:W-:-:S05]  /*0ac0*/  IMAD.U32 R36, R36, 0x10000, RZ ;  /* 0x0001000024247824 */ /* 0x000fca00078e00ff */
[----:B------:R-:W-:Y:S01]  /*0ad0*/  FMNMX R3, R3, |R36|, !PT ;  /* 0x4000002403037209 */ /* 0x000fe20007800000 */
[----:B------:R-:W-:-:S05]  /*0ae0*/  IMAD.U32 R36, R12, 0x10000, RZ ;  /* 0x000100000c247824 */ /* 0x000fca00078e00ff */
[----:B------:R-:W-:Y:S02]  /*0af0*/  FMNMX R3, R3, |R36|, !PT ;  /* 0x4000002403037209 */ /* 0x000fe40007800000 */
[----:B------:R-:W-:Y:S02]  /*0b00*/  PRMT R36, R13, 0x7632, R36 ;  /* 0x000076320d247816 */ /* 0x000fe40000000024 */
[----:B------:R-:W-:Y:S01]  /*0b10*/  FMNMX R3, R3, |R38|, !PT ;  /* 0x4000002603037209 */ /* 0x000fe20007800000 */
[----:B------:R-:W-:Y:S02]  /*0b20*/  IMAD.U32 R38, R13, 0x10000, RZ ;  /* 0x000100000d267824 */ /* 0x000fe400078e00ff */
[----:B------:R-:W-:-:S03]  /*0b30*/  IMAD.U32 R36, R36, 0x10000, RZ ;  /* 0x0001000024247824 */ /* 0x000fc600078e00ff */
[----:B------:R-:W-:Y:S01]  /*0b40*/  FMNMX R3, R3, |R38|, !PT ;  /* 0x4000002603037209 */ /* 0x000fe20007800000 */
[----:B------:R-:W-:Y:S01]  /*0b50*/  IMAD.U32 R38, R37, 0x10000, RZ ;  /* 0x0001000025267824 */ /* 0x000fe200078e00ff */
[----:B------:R-:W-:Y:S02]  /*0b60*/  PRMT R37, R8, 0x7632, R37 ;  /* 0x0000763208257816 */ /* 0x000fe40000000025 */
        /* <DEDUP_REMOVED lines=25> */
[----:B------:R-:W-:-:S03]  /*0d00*/  IMAD.U32 R36, R37, 0x10000, RZ ;  /* 0x0001000025247824 */ /* 0x000fc600078e00ff */
[----:B------:R-:W-:-:S04]  /*0d10*/  FMNMX R3, R3, |R38|, !PT ;  /* 0x4000002603037209 */ /* 0x000fc80007800000 */
[----:B------:R-:W-:-:S05]  /*0d20*/  FMNMX R3, R3, |R36|, !PT ;  /* 0x4000002403037209 */ /* 0x000fca0007800000 */
[----:B------:R-:W1:Y:S02]  /*0d30*/  SHFL.DOWN PT, R36, R3, 0x10, 0x1f ;  /* 0x0a001f0003247f89 */ /* 0x000e6400000e0000 */
[----:B-1----:R-:W-:Y:S02]  /*0d40*/  FMNMX R36, R3, R36, !PT ;  /* 0x0000002403247209 */ /* 0x002fe40007800000 */
[----:B------:R-:W-:-:S03]  /*0d50*/  @!P0 SHF.R.U32.HI R3, RZ, 0x5, R2 ;  /* 0x00000005ff038819 */ /* 0x000fc60000011602 */
[----:B------:R-:W1:Y:S01]  /*0d60*/  SHFL.DOWN PT, R37, R36, 0x8, 0x1f ;  /* 0x09001f0024257f89 */ /* 0x000e6200000e0000 */
[----:B------:R-:W-:-:S05]  /*0d70*/  @!P0 LOP3.LUT R3, R3, 0x3, RZ, 0xc0, !PT ;  /* 0x0000000303038812 */ /* 0x000fca00078ec0ff */
[----:B------:R-:W-:Y:S01]  /*0d80*/  @!P0 IMAD R3, R0, 0x4, R3 ;  /* 0x0000000400038824 */ /* 0x000fe200078e0203 */
[----:B-1----:R-:W-:Y:S02]  /*0d90*/  FMNMX R37, R36, R37, !PT ;  /* 0x0000002524257209 */ /* 0x002fe40007800000 */
[----:B------:R-:W-:-:S03]  /*0da0*/  @!P0 MOV R36, 0x400 ;  /* 0x0000040000248802 */ /* 0x000fc60000000f00 */
[----:B------:R-:W1:Y:S01]  /*0db0*/  SHFL.DOWN PT, R38, R37, 0x4, 0x1f ;  /* 0x08801f0025267f89 */ /* 0x000e6200000e0000 */
[----:B0-----:R-:W-:-:S05]  /*0dc0*/  @!P0 LEA R36, R41, R36, 0x18 ;  /* 0x0000002429248211 */ /* 0x001fca00078ec0ff */
[----:B------:R-:W-:Y:S01]  /*0dd0*/  @!P0 IMAD R3, R3, 0x4, R36 ;  /* 0x0000000403038824 */ /* 0x000fe200078e0224 */
[----:B-1----:R-:W-:-:S05]  /*0de0*/  FMNMX R38, R37, R38, !PT ;  /* 0x0000002625267209 */ /* 0x002fca0007800000 */
        /* <DEDUP_REMOVED lines=11> */
[----:B------:R-:W1:Y:S04]  /*0ea0*/  LDS.128 R36, [UR4] ;  /* 0x00000004ff247984 */ /* 0x000e680008000c00 */
[----:B0-----:R-:W0:Y:S01]  /*0eb0*/  LDS.128 R40, [UR4+0x10] ;  /* 0x00001004ff287984 */ /* 0x001e220008000c00 */
[----:B-1----:R-:W-:-:S04]  /*0ec0*/  FMNMX R37, R36, R37, !PT ;  /* 0x0000002524257209 */ /* 0x002fc80007800000 */
[----:B------:R-:W-:-:S04]  /*0ed0*/  FMNMX R38, R37, R38, !PT ;  /* 0x0000002625267209 */ /* 0x000fc80007800000 */
[----:B------:R-:W-:-:S04]  /*0ee0*/  FMNMX R39, R38, R39, !PT ;  /* 0x0000002726277209 */ /* 0x000fc80007800000 */
[----:B0-----:R-:W-:-:S04]  /*0ef0*/  FMNMX R40, R39, R40, !PT ;  /* 0x0000002827287209 */ /* 0x001fc80007800000 */
[----:B------:R-:W-:-:S04]  /*0f00*/  FMNMX R41, R40, R41, !PT ;  /* 0x0000002928297209 */ /* 0x000fc80007800000 */
[----:B------:R-:W-:-:S04]  /*0f10*/  FMNMX R42, R41, R42, !PT ;  /* 0x0000002a292a7209 */ /* 0x000fc80007800000 */
[----:B------:R-:W-:-:S05]  /*0f20*/  FMNMX R42, R42, R43, !PT ;  /* 0x0000002b2a2a7209 */ /* 0x000fca0007800000 */
[----:B------:R1:W-:Y:S02]  /*0f30*/  STS [UR4], R42 ;  /* 0x0000002aff007988 */ /* 0x0003e40008000804 */
.L_x_62:
[----:B------:R-:W-:Y:S05]  /*0f40*/  BSYNC B0 ;  /* 0x0000000000007941 */ /* 0x000fea0003800000 */
.L_x_61:
[----:B------:R-:W2:Y:S08]  /*0f50*/  S2UR UR5, SR_CgaCtaId ;  /* 0x00000000000579c3 */ /* 0x000eb00000008800 */
[----:B------:R-:W-:Y:S01]  /*0f60*/  BAR.SYNC.DEFER_BLOCKING 0x0 ;  /* 0x0000000000007b1d */ /* 0x000fe20000010000 */
[----:B------:R-:W-:-:S05]  /*0f70*/  IMAD.MOV.U32 R61, RZ, RZ, 0x3f800000 ;  /* 0x3f800000ff3d7424 */ /* 0x000fca00078e00ff */
[----:B------:R-:W-:Y:S02]  /*0f80*/  UMOV UR4, 0x400 ;  /* 0x0000040000047882 */ /* 0x000fe40000000000 */
[----:B--2---:R-:W-:-:S09]  /*0f90*/  ULEA UR4, UR5, UR4, 0x18 ;  /* 0x0000000405047291 */ /* 0x004fd2000f8ec03f */
[----:B------:R-:W2:Y:S01]  /*0fa0*/  LDS R0, [UR4] ;  /* 0x00000004ff007984 */ /* 0x000ea20008000800 */
[----:B------:R-:W-:Y:S02]  /*0fb0*/  ULDC UR4, c[0x0][0x268] ;  /* 0x00009a0000047ab9 */ /* 0x000fe40000000800 */
[----:B--2---:R-:W-:-:S04]  /*0fc0*/  FSETP.GEU.AND P0, PT, R0, UR4, PT ;  /* 0x0000000400007c0b */ /* 0x004fc8000bf0e000 */
[----:B------:R-:W-:-:S04]  /*0fd0*/  FSEL R2, R0, UR4, P0 ;  /* 0x0000000400027c08 */ /* 0x000fc80008000000 */
[----:B------:R-:W-:-:S04]  /*0fe0*/  FSETP.NEU.AND P0, PT, R2, RZ, PT ;  /* 0x000000ff0200720b */ /* 0x000fc80003f0d000 */
[----:B------:R-:W-:-:S04]  /*0ff0*/  FSETP.EQ.OR P0, PT, |R2|, +INF , !P0 ;  /* 0x7f8000000200780b */ /* 0x000fc80004702600 */
[----:B------:R-:W-:-:S13]  /*1000*/  FSETP.GTU.OR P0, PT, |R2|, +INF , P0 ;  /* 0x7f8000000200780b */ /* 0x000fda000070c600 */
[----:B------:R-:W-:Y:S05]  /*1010*/  @P0 BRA `(.L_x_63) ;  /* 0x00000000004c0947 */ /* 0x000fea0003800000 */
[----:B------:R-:W2:Y:S01]  /*1020*/  LDC.U8 R36, c[0x0][0x300] ;  /* 0x0000c000ff247b82 */ /* 0x000ea20000000000 */
[----:B0-----:R-:W0:Y:S01]  /*1030*/  MUFU.RCP R3, R2 ;  /* 0x0000000200037308 */ /* 0x001e220000001000 */
[----:B------:R-:W-:Y:S02]  /*1040*/  UMOV UR4, 0x43e00000 ;  /* 0x43e0000000047882 */ /* 0x000fe40000000000 */
[----:B------:R-:W-:-:S05]  /*1050*/  IMAD.U32 R37, RZ, RZ, UR4 ;  /* 0x00000004ff257e24 */ /* 0x000fca000f8e00ff */
[----:B------:R-:W3:Y:S01]  /*1060*/  FCHK P0, R37, R2 ;  /* 0x0000000225007302 */ /* 0x000ee20000000000 */
[----:B0-----:R-:W-:-:S04]  /*1070*/  FFMA R0, -R2, R3, 1 ;  /* 0x3f80000002007423 */ /* 0x001fc80000000103 */
[----:B------:R-:W-:Y:S01]  /*1080*/  FFMA R0, R3, R0, R3 ;  /* 0x0000000003007223 */ /* 0x000fe20000000003 */
[----:B--2---:R-:W-:-:S03]  /*1090*/  PRMT R36, R36, 0x8880, RZ ;  /* 0x0000888024247816 */ /* 0x004fc600000000ff */
[----:B------:R-:W-:Y:S01]  /*10a0*/  FFMA R3, R0, 448, RZ ;  /* 0x43e0000000037823 */ /* 0x000fe200000000ff */
[----:B------:R-:W-:-:S03]  /*10b0*/  ISETP.NE.AND P3, PT, R36, RZ, PT ;  /* 0x000000ff2400720c */ /* 0x000fc60003f65270 */
[----:B------:R-:W-:-:S04]  /*10c0*/  FFMA R36, -R2, R3, 448 ;  /* 0x43e0000002247423 */ /* 0x000fc80000000103 */
[----:B------:R-:W-:Y:S01]  /*10d0*/  FFMA R0, R0, R36, R3 ;  /* 0x0000002400007223 */ /* 0x000fe20000000003 */
[----:B---3--:R-:W-:Y:S06]  /*10e0*/  @!P0 BRA `(.L_x_64) ;  /* 0x00000000000c8947 */ /* 0x008fec0003800000 */
[----:B------:R-:W-:-:S07]  /*10f0*/  MOV R40, 0x1110 ;  /* 0x0000111000287802 */ /* 0x000fce0000000f00 */
[----:B-1----:R-:W-:Y:S05]  /*1100*/  CALL.REL.NOINC `($__internal_3_$__cuda_sm3x_div_rn_noftz_f32_slowpath) ;  /* 0x0000001c00607944 */ /* 0x002fea0003c00000 */
[----:B------:R-:W-:-:S07]  /*1110*/  IMAD.MOV.U32 R0, RZ, RZ, R38 ;  /* 0x000000ffff007224 */ /* 0x000fce00078e0026 */
.L_x_64:
[----:B------:R-:W-:-:S04]  /*1120*/  FSETP.NEU.AND P0, PT, |R0|, +INF , PT ;  /* 0x7f8000000000780b */ /* 0x000fc80003f0d200 */
[----:B------:R-:W-:-:S04]  /*1130*/  FSEL R61, R0, 3.38953138925153547590e+38, P0 ;  /* 0x7f7f0000003d7808 */ /* 0x000fc80000000000 */
[----:B------:R-:W-:-:S07]  /*1140*/  @P3 LOP3.LUT R61, R61, 0xff800000, RZ, 0xc0, !PT ;  /* 0xff8000003d3d3812 */ /* 0x000fce00078ec0ff */
.L_x_63:
[----:B------:R-:W-:Y:S01]  /*1150*/  BSSY B0, `(.L_x_65) ;  /* 0x0000037000007945 */ /* 0x000fe20003800000 */
[----:B------:R-:W-:Y:S02]  /*1160*/  PRMT R38, R28, 0x7632, R38 ;  /* 0x000076321c267816 */ /* 0x000fe40000000026 */
[----:B------:R-:W-:Y:S02]  /*1170*/  PRMT R39, R29, 0x7632, R39 ;  /* 0x000076321d277816 */ /* 0x000fe40000000027 */
[----:B0-----:R-:W-:Y:S02]  /*1180*/  PRMT R40, R30, 0x7632, R40 ;  /* 0x000076321e287816 */ /* 0x001fe40000000028 */
[----:B------:R-:W-:Y:S02]  /*1190*/  PRMT R41, R31, 0x7632, R41 ;  /* 0x000076321f297816 */ /* 0x000fe40000000029 */
[----:B-1----:R-:W-:Y:S02]  /*11a0*/  PRMT R42, R32, 0x7632, R42 ;  /* 0x00007632202a7816 */ /* 0x002fe4000000002a */
[----:B------:R-:W-:-:S02]  /*11b0*/  PRMT R43, R33, 0x7632, R43 ;  /* 0x00007632212b7816 */ /* 0x000fc4000000002b */
[----:B------:R-:W-:Y:S02]  /*11c0*/  PRMT R44, R34, 0x7632, R44 ;  /* 0x00007632222c7816 */ /* 0x000fe4000000002c */
[----:B------:R-:W-:Y:S02]  /*11d0*/  PRMT R45, R35, 0x7632, R45 ;  /* 0x00007632232d7816 */ /* 0x000fe4000000002d */
[----:B------:R-:W-:Y:S02]  /*11e0*/  PRMT R46, R21, 0x7632, R46 ;  /* 0x00007632152e7816 */ /* 0x000fe4000000002e */
[----:B------:R-:W-:Y:S02]  /*11f0*/  PRMT R47, R22, 0x7632, R47 ;  /* 0x00007632162f7816 */ /* 0x000fe4000000002f */
[----:B------:R-:W-:Y:S02]  /*1200*/  PRMT R48, R23, 0x7632, R48 ;  /* 0x0000763217307816 */ /* 0x000fe40000000030 */
        /* <DEDUP_REMOVED lines=11> */
[----:B------:R-:W-:Y:S01]  /*12c0*/  PRMT R60, R11, 0x7632, R60 ;  /* 0x000076320b3c7816 */ /* 0x000fe2000000003c */
[----:B------:R-:W-:Y:S06]  /*12d0*/  @P1 BRA `(.L_x_66) ;  /* 0x0000000000781947 */ /* 0x000fec0003800000 */
[----:B------:R-:W0:Y:S01]  /*12e0*/  S2R R63, SR_CTAID.Y ;  /* 0x00000000003f7919 */ /* 0x000e220000002600 */
[----:B------:R-:W-:Y:S01]  /*12f0*/  VIADD R0, R61, 0x1800000 ;  /* 0x018000003d007836 */ /* 0x000fe20000000000 */
[----:B------:R-:W1:Y:S04]  /*1300*/  S2R R36, SR_CTAID.X ;  /* 0x0000000000247919 */ /* 0x000e680000002500 */
[----:B------:R-:W-:-:S04]  /*1310*/  LOP3.LUT R0, R0, 0x7f800000, RZ, 0xc0, !PT ;  /* 0x7f80000000007812 */ /* 0x000fc800078ec0ff */
[----:B------:R-:W-:Y:S02]  /*1320*/  ISETP.GT.U32.AND P0, PT, R0, 0x1ffffff, PT ;  /* 0x01ffffff0000780c */ /* 0x000fe40003f04070 */
[----:B0-----:R-:W-:Y:S02]  /*1330*/  SHF.R.S32.HI R62, RZ, 0x1f, R63 ;  /* 0x0000001fff3e7819 */ /* 0x001fe4000001143f */
[----:B-1----:R-:W-:-:S09]  /*1340*/  SHF.R.S32.HI R37, RZ, 0x1f, R36 ;  /* 0x0000001fff257819 */ /* 0x002fd20000011424 */
[----:B------:R-:W-:Y:S05]  /*1350*/  @P0 BRA `(.L_x_67) ;  /* 0x0000000000100947 */ /* 0x000fea0003800000 */
[----:B------:R-:W-:Y:S01]  /*1360*/  IMAD.MOV.U32 R0, RZ, RZ, R61 ;  /* 0x000000ffff007224 */ /* 0x000fe200078e003d */
[----:B------:R-:W-:-:S07]  /*1370*/  MOV R2, 0x1390 ;  /* 0x0000139000027802 */ /* 0x000fce0000000f00 */
[----:B------:R-:W-:Y:S05]  /*1380*/  CALL.REL.NOINC `($__internal_2_$__cuda_sm20_rcp_rn_f32_slowpath) ;  /* 0x0000001400f07944 */ /* 0x000fea0003c00000 */
[----:B------:R-:W-:Y:S05]  /*1390*/  BRA `(.L_x_68) ;  /* 0x0000000000107947 */ /* 0x000fea0003800000 */
.L_x_67:
[----:B------:R-:W0:Y:S02]  /*13a0*/  MUFU.RCP R0, R61 ;  /* 0x0000003d00007308 */ /* 0x000e240000001000 */
[----:B0-----:R-:W-:-:S04]  /*13b0*/  FFMA R2, R0, R61, -1 ;  /* 0xbf80000000027423 */ /* 0x001fc8000000003d */
[----:B------:R-:W-:-:S04]  /*13c0*/  FADD.FTZ R65, -R2, -RZ ;  /* 0x800000ff02417221 */ /* 0x000fc80000010100 */
[----:B------:R-:W-:-:S07]  /*13d0*/  FFMA R65, R0, R65, R0 ;  /* 0x0000004100417223 */ /* 0x000fce0000000000 */
.L_x_68:
[----:B------:R-:W0:Y:S01]  /*13e0*/  LDC.64 R2, c[0x0][0x228] ;  /* 0x00008a00ff027b82 */ /* 0x000e220000000a00 */
[----:B------:R-:W-:Y:S02]  /*13f0*/  ULDC.64 UR4, c[0x0][0x248] ;  /* 0x0000920000047ab9 */ /* 0x000fe40000000a00 */
[----:B------:R-:W-:-:S04]  /*1400*/  IMAD R37, R37, UR4, RZ ;  /* 0x0000000425257c24 */ /* 0x000fc8000f8e02ff */
[C---:B------:R-:W-:Y:S02]  /*1410*/  IMAD R67, R36.reuse, UR5, R37 ;  /* 0x0000000524437c24 */ /* 0x040fe4000f8e0225 */
[----:B------:R-:W-:Y:S01]  /*1420*/  IMAD.WIDE.U32 R36, R36, UR4, RZ ;  /* 0x0000000424247c25 */ /* 0x000fe2000f8e00ff */
[----:B------:R-:W-:-:S03]  /*1430*/  ULDC.64 UR4, c[0x0][0x250] ;  /* 0x0000940000047ab9 */ /* 0x000fc60000000a00 */
[----:B------:R-:W-:Y:S02]  /*1440*/  IMAD.IADD R37, R37, 0x1, R67 ;  /* 0x0000000125257824 */ /* 0x000fe400078e0243 */
[----:B------:R-:W-:Y:S02]  /*1450*/  IMAD R62, R62, UR4, RZ ;  /* 0x000000043e3e7c24 */ /* 0x000fe4000f8e02ff */
[----:B------:R-:W-:-:S04]  /*1460*/  IMAD.WIDE.U32 R36, R63, UR4, R36 ;  /* 0x000000043f247c25 */ /* 0x000fc8000f8e0024 */
[----:B------:R-:W-:Y:S01]  /*1470*/  IMAD R67, R63, UR5, R62 ;  /* 0x000000053f437c24 */ /* 0x000fe2000f8e023e */
[----:B0-----:R-:W-:-:S03]  /*1480*/  LEA R2, P0, R36, R2, 0x2 ;  /* 0x0000000224027211 */ /* 0x001fc600078010ff */
[----:B------:R-:W-:-:S05]  /*1490*/  IMAD.IADD R0, R37, 0x1, R67 ;  /* 0x0000000125007824 */ /* 0x000fca00078e0243 */
[----:B------:R-:W-:-:S05]  /*14a0*/  LEA.HI.X R3, R36, R3, R0, 0x2, P0 ;  /* 0x0000000324037211 */ /* 0x000fca00000f1400 */
[----:B------:R0:W-:Y:S02]  /*14b0*/  STG.E desc[UR6][R2.64], R65 ;  /* 0x0000004102007986 */ /* 0x0001e4000c101906 */
.L_x_66:
[----:B------:R-:W-:Y:S05]  /*14c0*/  BSYNC B0 ;  /* 0x0000000000007941 */ /* 0x000fea0003800000 */
.L_x_65:
[----:B------:R-:W0:Y:S01]  /*14d0*/  S2R R0, SR_TID.X ;  /* 0x0000000000007919 */ /* 0x000e220000002100 */
[----:B------:R-:W-:Y:S01]  /*14e0*/  IMAD.U32 R62, R28, 0x10000, RZ ;  /* 0x000100001c3e7824 */ /* 0x000fe200078e00ff */
[----:B------:R-:W-:Y:S01]  /*14f0*/  ULDC.64 UR8, c[0x0][0x238] ;  /* 0x00008e0000087ab9 */ /* 0x000fe20000000a00 */
[----:B------:R-:W-:Y:S01]  /*1500*/  IMAD.U32 R38, R38, 0x10000, RZ ;  /* 0x0001000026267824 */ /* 0x000fe200078e00ff */
[----:B------:R-:W1:Y:S01]  /*1510*/  S2R R36, SR_CTAID.X ;  /* 0x0000000000247919 */ /* 0x000e620000002500 */
[----:B------:R-:W-:Y:S01]  /*1520*/  IMAD.U32 R64, R30, 0x10000, RZ ;  /* 0x000100001e407824 */ /* 0x000fe200078e00ff */
[----:B------:R-:W-:Y:S01]  /*1530*/  ULDC.64 UR4, c[0x0][0x218] ;  /* 0x0000860000047ab9 */ /* 0x000fe20000000a00 */
[----:B------:R-:W-:Y:S02]  /*1540*/  IMAD.U32 R66, R32, 0x10000, RZ ;  /* 0x0001000020427824 */ /* 0x000fe400078e00ff */
[----:B------:R-:W-:Y:S02]  /*1550*/  IMAD.U32 R40, R40, 0x10000, RZ ;  /* 0x0001000028287824 */ /* 0x000fe400078e00ff */
[----:B------:R-:W-:-:S02]  /*1560*/  IMAD.U32 R42, R42, 0x10000, RZ ;  /* 0x000100002a2a7824 */ /* 0x000fc400078e00ff */
[----:B------:R-:W-:Y:S02]  /*1570*/  IMAD.U32 R28, R31, 0x10000, RZ ;  /* 0x000100001f1c7824 */ /* 0x000fe400078e00ff */
[-C--:B------:R-:W-:Y:S01]  /*1580*/  FMUL R31, R64, R61.reuse ;  /* 0x0000003d401f7220 */ /* 0x080fe20000400000 */
[----:B------:R-:W-:Y:S02]  /*1590*/  IMAD.U32 R30, R33, 0x10000, RZ ;  /* 0x00010000211e7824 */ /* 0x000fe400078e00ff */
[-C--:B------:R-:W-:Y:S01]  /*15a0*/  FMUL R33, R40, R61.reuse ;  /* 0x0000003d28217220 */ /* 0x080fe20000400000 */
[----:B------:R-:W-:Y:S02]  /*15b0*/  IMAD.U32 R68, R34, 0x10000, RZ ;  /* 0x0001000022447824 */ /* 0x000fe400078e00ff */
[----:B------:R-:W-:Y:S01]  /*15c0*/  FMUL R34, R66, R61 ;  /* 0x0000003d42227220 */ /* 0x000fe20000400000 */
[----:B------:R-:W-:Y:S01]  /*15d0*/  IMAD.U32 R44, R44, 0x10000, RZ ;  /* 0x000100002c2c7824 */ /* 0x000fe200078e00ff */
[----:B------:R-:W-:Y:S01]  /*15e0*/  F2FP.SATFINITE.E4M3.F32.PACK_AB_MERGE_C R31, RZ, R31, RZ ;  /* 0x0000001fff1f723e */ /* 0x000fe200048070ff */
[----:B------:R-:W-:Y:S01]  /*15f0*/  IMAD.U32 R72, R23, 0x10000, RZ ;  /* 0x0001000017487824 */ /* 0x000fe200078e00ff */
[----:B------:R-:W-:Y:S01]  /*1600*/  F2FP.SATFINITE.E4M3.F32.PACK_AB_MERGE_C R33, RZ, R33, RZ ;  /* 0x00000021ff21723e */ /* 0x000fe200048070ff */
[----:B------:R-:W2:Y:S01]  /*1610*/  S2R R23, SR_CTAID.Y ;  /* 0x0000000000177919 */ /* 0x000ea20000002600 */
[----:B------:R-:W-:Y:S01]  /*1620*/  FMUL R44, R44, R61 ;  /* 0x0000003d2c2c7220 */ /* 0x000fe20000400000 */
[----:B------:R-:W-:Y:S01]  /*1630*/  IMAD.U32 R32, R35, 0x10000, RZ ;  /* 0x0001000023207824 */ /* 0x000fe200078e00ff */
[----:B------:R-:W-:Y:S01]  /*1640*/  F2FP.SATFINITE.E4M3.F32.PACK_AB_MERGE_C R35, RZ, R34, RZ ;  /* 0x00000022ff23723e */ /* 0x000fe200048070ff */
[----:B------:R-:W-:Y:S01]  /*1650*/  IMAD.U32 R22, R22, 0x10000, RZ ;  /* 0x0001000016167824 */ /* 0x000fe200078e00ff */
[----:B------:R-:W-:Y:S01]  /*1660*/  LOP3.LUT R31, R31, 0xff, RZ, 0xc0, !PT ;  /* 0x000000ff1f1f7812 */ /* 0x000fe200078ec0ff */
[----:B------:R-:W-:Y:S01]  /*1670*/  IMAD.U32 R47, R47, 0x10000, RZ ;  /* 0x000100002f2f7824 */ /* 0x000fe200078e00ff */
[----:B------:R-:W-:Y:S01]  /*1680*/  F2FP.SATFINITE.E4M3.F32.PACK_AB_MERGE_C R44, RZ, R44, RZ ;  /* 0x0000002cff2c723e */ /* 0x000fe200048070ff */
[----:B------:R-:W-:-:S02]  /*1690*/  IMAD.U32 R16, R16, 0x10000, RZ ;  /* 0x0001000010107824 */ /* 0x000fc400078e00ff */
[-C--:B------:R-:W-:Y:S01]  /*16a0*/  FMUL R22, R22, R61.reuse ;  /* 0x0000003d16167220 */ /* 0x080fe20000400000 */
[C---:B0-----:R-:W-:Y:S02]  /*16b0*/  IMAD.SHL.U32 R3, R0.reuse, 0x10, RZ ;  /* 0x0000001000037824 */ /* 0x041fe400078e00ff */
[-C--:B------:R-:W-:Y:S01]  /*16c0*/  FMUL R47, R47, R61.reuse ;  /* 0x0000003d2f2f7220 */ /* 0x080fe20000400000 */
[----:B------:R-:W-:Y:S02]  /*16d0*/  IMAD.SHL.U32 R2, R0, 0x2, RZ ;  /* 0x0000000200027824 */ /* 0x000fe400078e00ff */
[----:B------:R-:W-:Y:S01]  /*16e0*/  FMUL R16, R16, R61 ;  /* 0x0000003d10107220 */ /* 0x000fe20000400000 */
[----:B-1----:R-:W-:Y:S01]  /*16f0*/  IMAD.WIDE R36, R36, 0x80, RZ ;  /* 0x0000008024247825 */ /* 0x002fe200078e02ff */
[----:B------:R-:W-:-:S03]  /*1700*/  LOP3.LUT R35, R35, 0xff, RZ, 0xc0, !PT ;  /* 0x000000ff23237812 */ /* 0x000fc600078ec0ff */
[-C--:B------:R-:W-:Y:S01]  /*1710*/  FMUL R30, R30, R61.reuse ;  /* 0x0000003d1e1e7220 */ /* 0x080fe20000400000 */
[----:B------:R-:W-:Y:S01]  /*1720*/  LOP3.LUT R63, R2, 0x3c, RZ, 0xc0, !PT ;  /* 0x0000003c023f7812 */ /* 0x000fe200078ec0ff */
[----:B------:R-:W-:Y:S01]  /*1730*/  IMAD.U32 R49, R49, 0x10000, RZ ;  /* 0x0001000031317824 */ /* 0x000fe200078e00ff */
[----:B------:R-:W-:Y:S01]  /*1740*/  LOP3.LUT R3, R36, 0x10, R3, 0xf8, !PT ;  /* 0x0000001024037812 */ /* 0x000fe200078ef803 */
[----:B------:R-:W-:Y:S01]  /*1750*/  IMAD.U32 R8, R8, 0x10000, RZ ;  /* 0x0001000008087824 */ /* 0x000fe200078e00ff */
[--C-:B------:R-:W-:Y:S01]  /*1760*/  SHF.R.U32.HI R2, RZ, 0x7, R0.reuse ;  /* 0x00000007ff027819 */ /* 0x100fe20000011600 */
[-C--:B------:R-:W-:Y:S01]  /*1770*/  FMUL R49, R49, R61.reuse ;  /* 0x0000003d31317220 */ /* 0x080fe20000400000 */
[----:B------:R-:W-:Y:S01]  /*1780*/  LOP3.LUT R36, R3, 0x60, R0, 0xf8, !PT ;  /* 0x0000006003247812 */ /* 0x000fe200078ef800 */
[----:B------:R-:W-:Y:S02]  /*1790*/  IMAD.U32 R0, R29, 0x10000, RZ ;  /* 0x000100001d007824 */ /* 0x000fe400078e00ff */
[-C--:B------:R-:W-:Y:S01]  /*17a0*/  FMUL R3, R62, R61.reuse ;  /* 0x0000003d3e037220 */ /* 0x080fe20000400000 */
[-C--:B------:R-:W-:Y:S01]  /*17b0*/  FMUL R29, R38, R61.reuse ;  /* 0x0000003d261d7220 */ /* 0x080fe20000400000 */
[-C--:B------:R-:W-:Y:S01]  /*17c0*/  FMUL R38, R42, R61.reuse ;  /* 0x0000003d2a267220 */ /* 0x080fe20000400000 */
[----:B------:R-:W-:Y:S01]  /*17d0*/  FMUL R42, R68, R61 ;  /* 0x0000003d442a7220 */ /* 0x000fe20000400000 */
[----:B------:R-:W-:Y:S01]  /*17e0*/  IMAD.U32 R57, R57, 0x10000, RZ ;  /* 0x0001000039397824 */ /* 0x000fe200078e00ff */
[----:B------:R-:W-:Y:S01]  /*17f0*/  F2FP.SATFINITE.E4M3.F32.PACK_AB_MERGE_C R3, RZ, R3, RZ ;  /* 0x00000003ff03723e */ /* 0x000fe200048070ff */
[----:B------:R-:W-:Y:S01]  /*1800*/  IMAD.U32 R76, R19, 0x10000, RZ ;  /* 0x00010000134c7824 */ /* 0x000fe200078e00ff */
[----:B------:R-:W-:Y:S01]  /*1810*/  F2FP.SATFINITE.E4M3.F32.PACK_AB_MERGE_C R29, RZ, R29, RZ ;  /* 0x0000001dff1d723e */ /* 0x000fe200048070ff */
[-C--:B------:R-:W-:Y:S01]  /*1820*/  FMUL R8, R8, R61.reuse ;  /* 0x0000003d08087220 */ /* 0x080fe20000400000 */
[----:B------:R-:W-:Y:S01]  /*1830*/  F2FP.SATFINITE.E4M3.F32.PACK_AB_MERGE_C R40, RZ, R38, RZ ;  /* 0x00000026ff28723e */ /* 0x000fe200048070ff */
[-C--:B------:R-:W-:Y:S01]  /*1840*/  FMUL R57, R57, R61.reuse ;  /* 0x0000003d39397220 */ /* 0x080fe20000400000 */
[----:B------:R-:W-:Y:S01]  /*1850*/  LOP3.LUT R3, R3, 0xff, RZ, 0xc0, !PT ;  /* 0x000000ff03037812 */ /* 0x000fe200078ec0ff */
[----:B------:R-:W-:Y:S01]  /*1860*/  IMAD.U32 R14, R14, 0x10000, RZ ;  /* 0x000100000e0e7824 */ /* 0x000fe200078e00ff */
[----:B------:R-:W-:Y:S01]  /*1870*/  LOP3.LUT R34, R29, 0xffff, RZ, 0xc0, !PT ;  /* 0x0000ffff1d227812 */ /* 0x000fe200078ec0ff */
[----:B------:R-:W-:Y:S01]  /*1880*/  IMAD.U32 R55, R55, 0x10000, RZ ;  /* 0x0001000037377824 */ /* 0x000fe200078e00ff */
[----:B------:R-:W-:Y:S01]  /*1890*/  F2FP.SATFINITE.E4M3.F32.PACK_AB_MERGE_C R42, RZ, R42, RZ ;  /* 0x0000002aff2a723e */ /* 0x000fe200048070ff */
[-C--:B------:R-:W-:Y:S01]  /*18a0*/  FMUL R0, R0, R61.reuse ;  /* 0x0000003d00007220 */ /* 0x080fe20000400000 */
[----:B------:R-:W-:Y:S01]  /*18b0*/  LOP3.LUT R38, R33, 0xffff, RZ, 0xc0, !PT ;  /* 0x0000ffff21267812 */ /* 0x000fe200078ec0ff */
[----:B------:R-:W-:Y:S01]  /*18c0*/  IMAD.U32 R74, R17, 0x10000, RZ ;  /* 0x00010000114a7824 */ /* 0x000fe200078e00ff */
[----:B------:R-:W-:Y:S01]  /*18d0*/  LOP3.LUT R40, R40, 0xffff, RZ, 0xc0, !PT ;  /* 0x0000ffff28287812 */ /* 0x000fe200078ec0ff */
[----:B------:R-:W-:Y:S01]  /*18e0*/  IMAD.U32 R10, R10, 0x10000, RZ ;  /* 0x000100000a0a7824 */ /* 0x000fe200078e00ff */
[--C-:B------:R-:W-:Y:S01]  /*18f0*/  PRMT R34, R34, 0x7604, R3.reuse ;  /* 0x0000760422227816 */ /* 0x100fe20000000003 */
[----:B------:R-:W-:Y:S01]  /*1900*/  IMAD.U32 R59, R59, 0x10000, RZ ;  /* 0x000100003b3b7824 */ /* 0x000fe200078e00ff */
[----:B------:R-:W-:Y:S01]  /*1910*/  PRMT R3, R6, 0x7632, R3 ;  /* 0x0000763206037816 */ /* 0x000fe20000000003 */
[-C--:B------:R-:W-:Y:S01]  /*1920*/  FMUL R14, R14, R61.reuse ;  /* 0x0000003d0e0e7220 */ /* 0x080fe20000400000 */
[----:B------:R-:W-:Y:S01]  /*1930*/  LOP3.LUT R29, R42, 0xff, RZ, 0xc0, !PT ;  /* 0x000000ff2a1d7812 */ /* 0x000fe200078ec0ff */
[----:B------:R-:W-:Y:S01]  /*1940*/  IMAD.U32 R42, R4, 0x10000, RZ ;  /* 0x00010000042a7824 */ /* 0x000fe200078e00ff */
[----:B------:R-:W-:Y:S01]  /*1950*/  LOP3.LUT R44, R44, 0xffff, RZ, 0xc0, !PT ;  /* 0x0000ffff2c2c7812 */ /* 0x000fe200078ec0ff */
[----:B------:R-:W-:Y:S01]  /*1960*/  IMAD.U32 R3, R3, 0x10000, RZ ;  /* 0x0001000003037824 */ /* 0x000fe200078e00ff */
[----:B------:R-:W-:Y:S01]  /*1970*/  PRMT R33, R38, 0x7604, R31 ;  /* 0x0000760426217816 */ /* 0x000fe2000000001f */
[----:B------:R-:W-:Y:S01]  /*1980*/  IMAD.U32 R38, R6, 0x10000, RZ ;  /* 0x0001000006267824 */ /* 0x000fe200078e00ff */
[----:B------:R-:W-:Y:S01]  /*1990*/  F2FP.SATFINITE.E4M3.F32.PACK_AB_MERGE_C R22, RZ, R22, RZ ;  /* 0x00000016ff16723e */ /* 0x000fe200048070ff */
[----:B------:R-:W-:Y:S01]  /*19a0*/  FMUL R55, R55, R61 ;  /* 0x0000003d37377220 */ /* 0x000fe20000400000 */
[----:B------:R-:W-:Y:S01]  /*19b0*/  F2FP.SATFINITE.E4M3.F32.PACK_AB_MERGE_C R47, RZ, R47, RZ ;  /* 0x0000002fff2f723e */ /* 0x000fe200048070ff */
[----:B------:R-:W-:Y:S01]  /*19c0*/  IMAD.U32 R62, R26, 0x10000, RZ ;  /* 0x000100001a3e7824 */ /* 0x000fe200078e00ff */
[----:B------:R-:W-:Y:S01]  /*19d0*/  PRMT R31, R40, 0x7604, R35 ;  /* 0x00007604281f7816 */ /* 0x000fe20000000023 */
[----:B------:R-:W-:Y:S01]  /*19e0*/  IMAD.U32 R40, R7, 0x10000, RZ ;  /* 0x0001000007287824 */ /* 0x000fe200078e00ff */
[----:B------:R-:W-:Y:S01]  /*19f0*/  F2FP.SATFINITE.E4M3.F32.PACK_AB_MERGE_C R19, RZ, R16, RZ ;  /* 0x00000010ff13723e */ /* 0x000fe200048070ff */
[----:B------:R-:W-:Y:S01]  /*1a00*/  IMAD.U32 R70, R21, 0x10000, RZ ;  /* 0x0001000015467824 */ /* 0x000fe200078e00ff */
[----:B------:R-:W-:Y:S01]  /*1a10*/  F2FP.SATFINITE.E4M3.F32.PACK_AB_MERGE_C R49, RZ, R49, RZ ;  /* 0x00000031ff31723e */ /* 0x000fe200048070ff */
[-C--:B------:R-:W-:Y:S01]  /*1a20*/  FMUL R10, R10, R61.reuse ;  /* 0x0000003d0a0a7220 */ /* 0x080fe20000400000 */
[----:B------:R-:W-:Y:S01]  /*1a30*/  PRMT R6, R7, 0x7632, R6 ;  /* 0x0000763207067816 */ /* 0x000fe20000000006 */
[-C--:B------:R-:W-:Y:S01]  /*1a40*/  FMUL R59, R59, R61.reuse ;  /* 0x0000003d3b3b7220 */ /* 0x080fe20000400000 */
[----:B------:R-:W-:Y:S01]  /*1a50*/  PRMT R29, R44, 0x7604, R29 ;  /* 0x000076042c1d7816 */ /* 0x000fe2000000001d */
[----:B------:R-:W-:Y:S01]  /*1a60*/  IMAD.U32 R44, R5, 0x10000, RZ ;  /* 0x00010000052c7824 */ /* 0x000fe200078e00ff */
[----:B------:R-:W-:Y:S01]  /*1a70*/  PRMT R7, R4, 0x7632, R7 ;  /* 0x0000763204077816 */ /* 0x000fe20000000007 */
[-C--:B------:R-:W-:Y:S01]  /*1a80*/  FMUL R3, R3, R61.reuse ;  /* 0x0000003d03037220 */ /* 0x080fe20000400000 */
[----:B------:R-:W-:Y:S01]  /*1a90*/  PRMT R4, R5, 0x7632, R4 ;  /* 0x0000763205047816 */ /* 0x000fe20000000004 */
[----:B------:R-:W-:Y:S01]  /*1aa0*/  IMAD.U32 R64, R27, 0x10000, RZ ;  /* 0x000100001b407824 */ /* 0x000fe200078e00ff */
[----:B------:R-:W-:Y:S01]  /*1ab0*/  LOP3.LUT R17, R22, 0xff, RZ, 0xc0, !PT ;  /* 0x000000ff16117812 */ /* 0x000fe200078ec0ff */
[----:B------:R-:W-:Y:S01]  /*1ac0*/  IMAD.U32 R66, R24, 0x10000, RZ ;  /* 0x0001000018427824 */ /* 0x000fe200078e00ff */
[----:B------:R-:W-:Y:S01]  /*1ad0*/  LOP3.LUT R16, R47, 0xffff, RZ, 0xc0, !PT ;  /* 0x0000ffff2f107812 */ /* 0x000fe200078ec0ff */
[-C--:B------:R-:W-:Y:S01]  /*1ae0*/  FMUL R38, R38, R61.reuse ;  /* 0x0000003d26267220 */ /* 0x080fe20000400000 */
[----:B------:R-:W-:Y:S01]  /*1af0*/  PRMT R5, R26, 0x7632, R5 ;  /* 0x000076321a057816 */ /* 0x000fe20000000005 */
[----:B------:R-:W-:Y:S01]  /*1b00*/  IMAD.U32 R68, R25, 0x10000, RZ ;  /* 0x0001000019447824 */ /* 0x000fe200078e00ff */
[----:B------:R-:W-:Y:S01]  /*1b10*/  LOP3.LUT R19, R19, 0xff, RZ, 0xc0, !PT ;  /* 0x000000ff13137812 */ /* 0x000fe200078ec0ff */
[----:B------:R-:W-:Y:S01]  /*1b20*/  IMAD.U32 R7, R7, 0x10000, RZ ;  /* 0x0001000007077824 */ /* 0x000fe200078e00ff */
[----:B------:R-:W-:Y:S01]  /*1b30*/  LOP3.LUT R22, R49, 0xffff, RZ, 0xc0, !PT ;  /* 0x0000ffff31167812 */ /* 0x000fe200078ec0ff */
[----:B------:R-:W-:Y:S01]  /*1b40*/  IMAD.U32 R5, R5, 0x10000, RZ ;  /* 0x0001000005057824 */ /* 0x000fe200078e00ff */
[----:B------:R-:W-:Y:S01]  /*1b50*/  F2FP.SATFINITE.E4M3.F32.PACK_AB_MERGE_C R8, RZ, R8, RZ ;  /* 0x00000008ff08723e */ /* 0x000fe200048070ff */
[----:B------:R-:W-:Y:S01]  /*1b60*/  FMUL R62, R62, R61 ;  /* 0x0000003d3e3e7220 */ /* 0x000fe20000400000 */
[----:B------:R-:W-:Y:S01]  /*1b70*/  F2FP.SATFINITE.E4M3.F32.PACK_AB_MERGE_C R57, RZ, R57, RZ ;  /* 0x00000039ff39723e */ /* 0x000fe200048070ff */
[-C--:B------:R-:W-:Y:S01]  /*1b80*/  FMUL R5, R5, R61.reuse ;  /* 0x0000003d05057220 */ /* 0x080fe20000400000 */
[----:B------:R-:W-:Y:S01]  /*1b90*/  F2FP.SATFINITE.E4M3.F32.PACK_AB_MERGE_C R0, RZ, R0, RZ ;  /* 0x00000000ff00723e */ /* 0x000fe200048070ff */
[----:B------:R-:W-:Y:S01]  /*1ba0*/  IMAD.U32 R12, R12, 0x10000, RZ ;  /* 0x000100000c0c7824 */ /* 0x000fe200078e00ff */
[----:B------:R-:W-:Y:S01]  /*1bb0*/  PRMT R26, R27, 0x7632, R26 ;  /* 0x000076321b1a7816 */ /* 0x000fe2000000001a */
[----:B------:R-:W-:Y:S01]  /*1bc0*/  IMAD.U32 R53, R53, 0x10000, RZ ;  /* 0x0001000035357824 */ /* 0x000fe200078e00ff */
[C---:B------:R-:W-:Y:S01]  /*1bd0*/  PRMT R21, R20.reuse, 0x7632, R21 ;  /* 0x0000763214157816 */ /* 0x040fe20000000015 */
[----:B------:R-:W-:Y:S01]  /*1be0*/  IMAD.U32 R20, R20, 0x10000, RZ ;  /* 0x0001000014147824 */ /* 0x000fe200078e00ff */
[----:B------:R-:W-:Y:S01]  /*1bf0*/  PRMT R17, R16, 0x7604, R17 ;  /* 0x0000760410117816 */ /* 0x000fe20000000011 */
[-C--:B------:R-:W-:Y:S01]  /*1c00*/  FMUL R42, R42, R61.reuse ;  /* 0x0000003d2a2a7220 */ /* 0x080fe20000400000 */
[----:B------:R-:W-:Y:S01]  /*1c10*/  PRMT R27, R24, 0x7632, R27 ;  /* 0x00007632181b7816 */ /* 0x000fe2000000001b */
[-C--:B------:R-:W-:Y:S01]  /*1c20*/  FMUL R20, R20, R61.reuse ;  /* 0x0000003d14147220 */ /* 0x080fe20000400000 */
[----:B------:R-:W-:Y:S01]  /*1c30*/  PRMT R16, R22, 0x7604, R19 ;  /* 0x0000760416107816 */ /* 0x000fe20000000013 */
[----:B------:R-:W-:Y:S01]  /*1c40*/  IMAD.U32 R21, R21, 0x10000, RZ ;  /* 0x0001000015157824 */ /* 0x000fe200078e00ff */
[----:B------:R-:W-:Y:S01]  /*1c50*/  PRMT R24, R25, 0x7632, R24 ;  /* 0x0000763219187816 */ /* 0x000fe20000000018 */
[-C--:B------:R-:W-:Y:S01]  /*1c60*/  FMUL R7, R7, R61.reuse ;  /* 0x0000003d07077220 */ /* 0x080fe20000400000 */
[----:B------:R-:W-:Y:S01]  /*1c70*/  LOP3.LUT R8, R8, 0xff, RZ, 0xc0, !PT ;  /* 0x000000ff08087812 */ /* 0x000fe200078ec0ff */
[----:B------:R-:W-:Y:S01]  /*1c80*/  IMAD R2, R2, 0x40, R63 ;  /* 0x0000004002027824 */ /* 0x000fe200078e023f */
[----:B------:R-:W-:Y:S01]  /*1c90*/  LOP3.LUT R19, R57, 0xffff, RZ, 0xc0, !PT ;  /* 0x0000ffff39137812 */ /* 0x000fe200078ec0ff */
[----:B------:R-:W-:Y:S01]  /*1ca0*/  FMUL R21, R21, R61 ;  /* 0x0000003d15157220 */ /* 0x000fe20000400000 */
[----:B------:R-:W-:Y:S01]  /*1cb0*/  F2FP.SATFINITE.E4M3.F32.PACK_AB_MERGE_C R14, RZ, R14, RZ ;  /* 0x0000000eff0e723e */ /* 0x000fe200048070ff */
[----:B------:R-:W-:Y:S01]  /*1cc0*/  IMAD.U32 R13, R13, 0x10000, RZ ;  /* 0x000100000d0d7824 */ /* 0x000fe200078e00ff */
[----:B------:R-:W-:Y:S01]  /*1cd0*/  F2FP.SATFINITE.E4M3.F32.PACK_AB_MERGE_C R55, RZ, R55, RZ ;  /* 0x00000037ff37723e */ /* 0x000fe200048070ff */
[-C--:B------:R-:W-:Y:S01]  /*1ce0*/  FMUL R12, R12, R61.reuse ;  /* 0x0000003d0c0c7220 */ /* 0x080fe20000400000 */
[----:B------:R-:W-:Y:S01]  /*1cf0*/  LOP3.LUT R25, R0, 0xff, RZ, 0xc0, !PT ;  /* 0x000000ff00197812 */ /* 0x000fe200078ec0ff */
[----:B------:R-:W-:Y:S01]  /*1d00*/  FMUL R53, R53, R61 ;  /* 0x0000003d35357220 */ /* 0x000fe20000400000 */
[----:B------:R-:W-:Y:S01]  /*1d10*/  F2FP.SATFINITE.E4M3.F32.PACK_AB_MERGE_C R10, RZ, R10, RZ ;  /* 0x0000000aff0a723e */ /* 0x000fe200048070ff */
[----:B------:R-:W-:Y:S01]  /*1d20*/  IMAD.U32 R15, R15, 0x10000, RZ ;  /* 0x000100000f0f7824 */ /* 0x000fe200078e00ff */
[----:B------:R-:W-:Y:S01]  /*1d30*/  F2FP.SATFINITE.E4M3.F32.PACK_AB_MERGE_C R59, RZ, R59, RZ ;  /* 0x0000003bff3b723e */ /* 0x000fe200048070ff */
[----:B------:R-:W-:Y:S01]  /*1d40*/  FMUL R13, R13, R61 ;  /* 0x0000003d0d0d7220 */ /* 0x000fe20000400000 */
[----:B------:R-:W-:Y:S01]  /*1d50*/  F2FP.SATFINITE.E4M3.F32.PACK_AB_MERGE_C R3, RZ, R3, RZ ;  /* 0x00000003ff03723e */ /* 0x000fe200048070ff */
[----:B------:R-:W-:Y:S01]  /*1d60*/  IMAD.U32 R9, R9, 0x10000, RZ ;  /* 0x0001000009097824 */ /* 0x000fe200078e00ff */
[----:B------:R-:W-:Y:S01]  /*1d70*/  PRMT R19, R19, 0x7604, R8 ;  /* 0x0000760413137816 */ /* 0x000fe20000000008 */
[-C--:B------:R-:W-:Y:S01]  /*1d80*/  FMUL R15, R15, R61.reuse ;  /* 0x0000003d0f0f7220 */ /* 0x080fe20000400000 */
[----:B------:R-:W-:Y:S01]  /*1d90*/  F2FP.SATFINITE.E4M3.F32.PACK_AB_MERGE_C R38, RZ, R38, RZ ;  /* 0x00000026ff26723e */ /* 0x000fe200048070ff */
[-C--:B------:R-:W-:Y:S01]  /*1da0*/  FMUL R74, R74, R61.reuse ;  /* 0x0000003d4a4a7220 */ /* 0x080fe20000400000 */
[----:B------:R-:W-:Y:S01]  /*1db0*/  LOP3.LUT R14, R14, 0xff, RZ, 0xc0, !PT ;  /* 0x000000ff0e0e7812 */ /* 0x000fe200078ec0ff */
[-C--:B------:R-:W-:Y:S01]  /*1dc0*/  FMUL R28, R28, R61.reuse ;  /* 0x0000003d1c1c7220 */ /* 0x080fe20000400000 */
[----:B------:R-:W-:Y:S01]  /*1dd0*/  LOP3.LUT R55, R55, 0xffff, RZ, 0xc0, !PT ;  /* 0x0000ffff37377812 */ /* 0x000fe200078ec0ff */
[-C--:B------:R-:W-:Y:S01]  /*1de0*/  FMUL R9, R9, R61.reuse ;  /* 0x0000003d09097220 */ /* 0x080fe20000400000 */
[----:B------:R-:W-:Y:S01]  /*1df0*/  PRMT R8, R34, 0x5410, R25 ;  /* 0x0000541022087816 */ /* 0x000fe20000000019 */
[----:B------:R-:W-:Y:S01]  /*1e00*/  FMUL R44, R44, R61 ;  /* 0x0000003d2c2c7220 */ /* 0x000fe20000400000 */
[----:B------:R-:W-:Y:S01]  /*1e10*/  LOP3.LUT R10, R10, 0xff, RZ, 0xc0, !PT ;  /* 0x000000ff0a0a7812 */ /* 0x000fe200078ec0ff */
[----:B------:R-:W-:Y:S01]  /*1e20*/  IMAD.U32 R27, R27, 0x10000, RZ ;  /* 0x000100001b1b7824 */ /* 0x000fe200078e00ff */
[----:B------:R-:W-:Y:S01]  /*1e30*/  LOP3.LUT R59, R59, 0xffff, RZ, 0xc0, !PT ;  /* 0x0000ffff3b3b7812 */ /* 0x000fe200078ec0ff */
[----:B------:R-:W-:Y:S01]  /*1e40*/  IMAD.U32 R11, R11, 0x10000, RZ ;  /* 0x000100000b0b7824 */ /* 0x000fe200078e00ff */
[----:B------:R-:W-:Y:S01]  /*1e50*/  LOP3.LUT R25, R3, 0xffff, RZ, 0xc0, !PT ;  /* 0x0000ffff03197812 */ /* 0x000fe200078ec0ff */
[----:B------:R-:W-:Y:S01]  /*1e60*/  IMAD.MOV.U32 R3, RZ, RZ, RZ ;  /* 0x000000ffff037224 */ /* 0x000fe200078e00ff */
[----:B------:R-:W-:Y:S01]  /*1e70*/  F2FP.SATFINITE.E4M3.F32.PACK_AB_MERGE_C R30, RZ, R30, RZ ;  /* 0x0000001eff1e723e */ /* 0x000fe200048070ff */
[----:B------:R-:W-:Y:S01]  /*1e80*/  IMAD.U32 R39, R39, 0x10000, RZ ;  /* 0x0001000027277824 */ /* 0x000fe200078e00ff */
[----:B------:R-:W-:Y:S01]  /*1e90*/  LOP3.LUT R38, R38, 0xff, RZ, 0xc0, !PT ;  /* 0x000000ff26267812 */ /* 0x000fe200078ec0ff */
[----:B--2---:R-:W-:Y:S01]  /*1ea0*/  IMAD.WIDE R2, R23, 0x80, R2 ;  /* 0x0000008017027825 */ /* 0x004fe200078e0202 */
[----:B------:R-:W-:-:S03]  /*1eb0*/  F2FP.SATFINITE.E4M3.F32.PACK_AB_MERGE_C R0, RZ, R20, RZ ;  /* 0x00000014ff00723e */ /* 0x000fc600048070ff */
[----:B------:R-:W-:Y:S01]  /*1ec0*/  FMUL R66, R66, R61 ;  /* 0x0000003d42427220 */ /* 0x000fe20000400000 */
[----:B------:R-:W-:Y:S01]  /*1ed0*/  PRMT R22, R55, 0x7604, R14 ;  /* 0x0000760437167816 */ /* 0x000fe2000000000e */
[----:B------:R-:W-:Y:S01]  /*1ee0*/  IMAD.U32 R41, R41, 0x10000, RZ ;  /* 0x0001000029297824 */ /* 0x000fe200078e00ff */
[----:B------:R-:W-:Y:S01]  /*1ef0*/  F2FP.SATFINITE.E4M3.F32.PACK_AB_MERGE_C R62, RZ, R62, RZ ;  /* 0x0000003eff3e723e */ /* 0x000fe200048070ff */
[----:B------:R-:W-:Y:S01]  /*1f00*/  IMAD.U32 R43, R43, 0x10000, RZ ;  /* 0x000100002b2b7824 */ /* 0x000fe200078e00ff */
[----:B------:R-:W-:Y:S01]  /*1f10*/  F2FP.SATFINITE.E4M3.F32.PACK_AB_MERGE_C R5, RZ, R5, RZ ;  /* 0x00000005ff05723e */ /* 0x000fe200048070ff */
[----:B------:R-:W-:Y:S01]  /*1f20*/  IMAD.U32 R45, R45, 0x10000, RZ ;  /* 0x000100002d2d7824 */ /* 0x000fe200078e00ff */
[----:B------:R-:W-:Y:S01]  /*1f30*/  PRMT R14, R59, 0x7604, R10 ;  /* 0x000076043b0e7816 */ /* 0x000fe2000000000a */
[-C--:B------:R-:W-:Y:S01]  /*1f40*/  FMUL R27, R27, R61.reuse ;  /* 0x0000003d1b1b7220 */ /* 0x080fe20000400000 */
[----:B------:R-:W-:Y:S01]  /*1f50*/  LOP3.LUT R10, R30, 0xff, RZ, 0xc0, !PT ;  /* 0x000000ff1e0a7812 */ /* 0x000fe200078ec0ff */
[-C--:B------:R-:W-:Y:S01]  /*1f60*/  FMUL R39, R39, R61.reuse ;  /* 0x0000003d27277220 */ /* 0x080fe20000400000 */
[----:B------:R-:W-:Y:S01]  /*1f70*/  F2FP.SATFINITE.E4M3.F32.PACK_AB_MERGE_C R42, RZ, R42, RZ ;  /* 0x0000002aff2a723e */ /* 0x000fe200048070ff */
[----:B------:R-:W-:Y:S01]  /*1f80*/  FMUL R41, R41, R61 ;  /* 0x0000003d29297220 */ /* 0x000fe20000400000 */
[----:B------:R-:W-:Y:S01]  /*1f90*/  F2FP.SATFINITE.E4M3.F32.PACK_AB_MERGE_C R7, RZ, R7, RZ ;  /* 0x00000007ff07723e */ /* 0x000fe200048070ff */
[-C--:B------:R-:W-:Y:S01]  /*1fa0*/  FMUL R43, R43, R61.reuse ;  /* 0x0000003d2b2b7220 */ /* 0x080fe20000400000 */
[----:B------:R-:W-:Y:S01]  /*1fb0*/  PRMT R23, R25, 0x7604, R38 ;  /* 0x0000760419177816 */ /* 0x000fe20000000026 */
[----:B------:R-:W-:Y:S01]  /*1fc0*/  FMUL R45, R45, R61 ;  /* 0x0000003d2d2d7220 */ /* 0x000fe20000400000 */
[----:B------:R-:W-:Y:S01]  /*1fd0*/  F2FP.SATFINITE.E4M3.F32.PACK_AB_MERGE_C R21, RZ, R21, RZ ;  /* 0x00000015ff15723e */ /* 0x000fe200048070ff */
[-C--:B------:R-:W-:Y:S01]  /*1fe0*/  FMUL R11, R11, R61.reuse ;  /* 0x0000003d0b0b7220 */ /* 0x080fe20000400000 */
[----:B------:R-:W-:Y:S01]  /*1ff0*/  LOP3.LUT R30, R0, 0xff, RZ, 0xc0, !PT ;  /* 0x000000ff001e7812 */ /* 0x000fe200078ec0ff */
[----:B------:R-:W-:Y:S01]  /*2000*/  FMUL R32, R32, R61 ;  /* 0x0000003d20207220 */ /* 0x000fe20000400000 */
[----:B------:R-:W-:Y:S01]  /*2010*/  LOP3.LUT R25, R62, 0xff, RZ, 0xc0, !PT ;  /* 0x000000ff3e197812 */ /* 0x000fe200078ec0ff */
[----:B------:R-:W-:Y:S01]  /*2020*/  IMAD.U32 R18, R18, 0x10000, RZ ;  /* 0x0001000012127824 */ /* 0x000fe200078e00ff */
[----:B------:R-:W-:Y:S01]  /*2030*/  LOP3.LUT R0, R5, 0xffff, RZ, 0xc0, !PT ;  /* 0x0000ffff05007812 */ /* 0x000fe200078ec0ff */
[----:B------:R-:W-:Y:S01]  /*2040*/  IMAD.U32 R51, R51, 0x10000, RZ ;  /* 0x0001000033337824 */ /* 0x000fe200078e00ff */
[----:B------:R-:W-:Y:S01]  /*2050*/  F2FP.SATFINITE.E4M3.F32.PACK_AB_MERGE_C R12, RZ, R12, RZ ;  /* 0x0000000cff0c723e */ /* 0x000fe200048070ff */
[----:B------:R-:W-:Y:S01]  /*2060*/  IMAD.U32 R52, R52, 0x10000, RZ ;  /* 0x0001000034347824 */ /* 0x000fe200078e00ff */
[----:B------:R-:W-:Y:S01]  /*2070*/  F2FP.SATFINITE.E4M3.F32.PACK_AB_MERGE_C R53, RZ, R53, RZ ;  /* 0x00000035ff35723e */ /* 0x000fe200048070ff */
[----:B------:R-:W-:Y:S01]  /*2080*/  IMAD.U32 R58, R58, 0x10000, RZ ;  /* 0x000100003a3a7824 */ /* 0x000fe200078e00ff */
[----:B------:R-:W-:Y:S01]  /*2090*/  LOP3.LUT R20, R42, 0xff, RZ, 0xc0, !PT ;  /* 0x000000ff2a147812 */ /* 0x000fe200078ec0ff */
[----:B------:R-:W-:Y:S01]  /*20a0*/  IMAD.U32 R4, R4, 0x10000, RZ ;  /* 0x0001000004047824 */ /* 0x000fe200078e00ff */
[----:B------:R-:W-:Y:S01]  /*20b0*/  LOP3.LUT R7, R7, 0xffff, RZ, 0xc0, !PT ;  /* 0x0000ffff07077812 */ /* 0x000fe200078ec0ff */
[----:B------:R-:W-:Y:S01]  /*20c0*/  IMAD.U32 R6, R6, 0x10000, RZ ;  /* 0x0001000006067824 */ /* 0x000fe200078e00ff */
[----:B------:R-:W-:Y:S01]  /*20d0*/  LOP3.LUT R21, R21, 0xffff, RZ, 0xc0, !PT ;  /* 0x0000ffff15157812 */ /* 0x000fe200078ec0ff */
[-C--:B------:R-:W-:Y:S01]  /*20e0*/  FMUL R18, R18, R61.reuse ;  /* 0x0000003d12127220 */ /* 0x080fe20000400000 */
[----:B------:R-:W-:Y:S01]  /*20f0*/  PRMT R25, R0, 0x7604, R25 ;  /* 0x0000760400197816 */ /* 0x000fe20000000019 */
[----:B------:R-:W-:Y:S01]  /*2100*/  FMUL R51, R51, R61 ;  /* 0x0000003d33337220 */ /* 0x000fe20000400000 */
[----:B------:R-:W-:Y:S01]  /*2110*/  LOP3.LUT R12, R12, 0xff, RZ, 0xc0, !PT ;  /* 0x000000ff0c0c7812 */ /* 0x000fe200078ec0ff */
[----:B------:R-:W-:Y:S01]  /*2120*/  IMAD.WIDE.U32 R36, R2, UR8, R36 ;  /* 0x0000000802247c25 */ /* 0x000fe2000f8e0024 */
[----:B------:R-:W-:-:S03]  /*2130*/  LOP3.LUT R53, R53, 0xffff, RZ, 0xc0, !PT ;  /* 0x0000ffff35357812 */ /* 0x000fc600078ec0ff */
[----:B------:R-:W-:Y:S01]  /*2140*/  FMUL R68, R68, R61 ;  /* 0x0000003d44447220 */ /* 0x000fe20000400000 */
[----:B------:R-:W-:Y:S01]  /*2150*/  F2FP.SATFINITE.E4M3.F32.PACK_AB_MERGE_C R0, RZ, R13, RZ ;  /* 0x0000000dff00723e */ /* 0x000fe200048070ff */
[-C--:B------:R-:W-:Y:S01]  /*2160*/  FMUL R52, R52, R61.reuse ;  /* 0x0000003d34347220 */ /* 0x080fe20000400000 */
[----:B------:R-:W-:Y:S01]  /*2170*/  PRMT R20, R7, 0x7604, R20 ;  /* 0x0000760407147816 */ /* 0x000fe20000000014 */
[-C--:B------:R-:W-:Y:S01]  /*2180*/  FMUL R58, R58, R61.reuse ;  /* 0x0000003d3a3a7220 */ /* 0x080fe20000400000 */
[----:B------:R-:W-:Y:S01]  /*2190*/  PRMT R7, R21, 0x7604, R30 ;  /* 0x0000760415077816 */ /* 0x000fe2000000001e */
[----:B------:R-:W-:Y:S01]  /*21a0*/  FMUL R4, R4, R61 ;  /* 0x0000003d04047220 */ /* 0x000fe20000400000 */
[----:B------:R-:W-:Y:S01]  /*21b0*/  F2FP.SATFINITE.E4M3.F32.PACK_AB_MERGE_C R21, RZ, R15, RZ ;  /* 0x0000000fff15723e */ /* 0x000fe200048070ff */
[----:B------:R-:W-:Y:S01]  /*21c0*/  IMAD.U32 R48, R48, 0x10000, RZ ;  /* 0x0001000030307824 */ /* 0x000fe200078e00ff */
[----:B------:R-:W-:Y:S01]  /*21d0*/  PRMT R12, R53, 0x7604, R12 ;  /* 0x00007604350c7816 */ /* 0x000fe2000000000c */
        /* <DEDUP_REMOVED lines=8> */
[----:B------:R-:W-:Y:S01]  /*2260*/  IMAD.U32 R24, R24, 0x10000, RZ ;  /* 0x0001000018187824 */ /* 0x000fe200078e00ff */
[----:B------:R-:W-:Y:S01]  /*2270*/  F2FP.SATFINITE.E4M3.F32.PACK_AB_MERGE_C R44, RZ, R44, RZ ;  /* 0x0000002cff2c723e */ /* 0x000fe200048070ff */
        /* <DEDUP_REMOVED lines=9> */
[----:B------:R-:W-:Y:S01]  /*2310*/  LOP3.LUT R12, R9, 0xff, RZ, 0xc0, !PT ;  /* 0x000000ff090c7812 */ /* 0x000fe200078ec0ff */
[-C--:B------:R-:W-:Y:S01]  /*2320*/  FMUL R70, R70, R61.reuse ;  /* 0x0000003d46467220 */ /* 0x080fe20000400000 */
[----:B------:R-:W-:Y:S01]  /*2330*/  F2FP.SATFINITE.E4M3.F32.PACK_AB_MERGE_C R66, RZ, R66, RZ ;  /* 0x00000042ff42723e */ /* 0x000fe200048070ff */
[----:B------:R-:W-:Y:S01]  /*2340*/  FMUL R48, R48, R61 ;  /* 0x0000003d30307220 */ /* 0x000fe20000400000 */
[----:B------:R-:W-:Y:S01]  /*2350*/  F2FP.SATFINITE.E4M3.F32.PACK_AB_MERGE_C R27, RZ, R27, RZ ;  /* 0x0000001bff1b723e */ /* 0x000fe200048070ff */
[-C--:B------:R-:W-:Y:S01]  /*2360*/  FMUL R50, R50, R61.reuse ;  /* 0x0000003d32327220 */ /* 0x080fe20000400000 */
[----:B------:R-:W-:Y:S01]  /*2370*/  LOP3.LUT R9, R44, 0xff, RZ, 0xc0, !PT ;  /* 0x000000ff2c097812 */ /* 0x000fe200078ec0ff */
[----:B------:R-:W-:Y:S01]  /*2380*/  FMUL R26, R26, R61 ;  /* 0x0000003d1a1a7220 */ /* 0x000fe20000400000 */
[----:B------:R-:W-:Y:S01]  /*2390*/  F2FP.SATFINITE.E4M3.F32.PACK_AB_MERGE_C R11, RZ, R11, RZ ;  /* 0x0000000bff0b723e */ /* 0x000fe200048070ff */
        /* <DEDUP_REMOVED lines=8> */
[-C--:B------:R-:W-:Y:S01]  /*2420*/  FMUL R54, R54, R61.reuse ;  /* 0x0000003d36367220 */ /* 0x080fe20000400000 */
[----:B------:R-:W-:Y:S01]  /*2430*/  PRMT R16, R16, 0x5410, R5 ;  /* 0x0000541010107816 */ /* 0x000fe20000000005 */
[-C--:B------:R-:W-:Y:S01]  /*2440*/  FMUL R56, R56, R61.reuse ;  /* 0x0000003d38387220 */ /* 0x080fe20000400000 */
[----:B------:R-:W-:Y:S01]  /*2450*/  F2FP.SATFINITE.E4M3.F32.PACK_AB_MERGE_C R32, RZ, R32, RZ ;  /* 0x00000020ff20723e */ /* 0x000fe200048070ff */
[----:B------:R-:W-:Y:S01]  /*2460*/  FMUL R60, R60, R61 ;  /* 0x0000003d3c3c7220 */ /* 0x000fe20000400000 */
[----:B------:R-:W-:-:S02]  /*2470*/  PRMT R33, R33, 0x5410, R28 ;  /* 0x0000541021217816 */ /* 0x000fc4000000001c */
[----:B------:R-:W-:Y:S02]  /*2480*/  PRMT R5, R22, 0x5410, R21 ;  /* 0x0000541016057816 */ /* 0x000fe40000000015 */
[----:B------:R-:W-:Y:S02]  /*2490*/  LOP3.LUT R28, R66, 0xff, RZ, 0xc0, !PT ;  /* 0x000000ff421c7812 */ /* 0x000fe400078ec0ff */
[----:B------:R-:W-:Y:S02]  /*24a0*/  LOP3.LUT R27, R27, 0xffff, RZ, 0xc0, !PT ;  /* 0x0000ffff1b1b7812 */ /* 0x000fe400078ec0ff */
[----:B------:R-:W-:Y:S01]  /*24b0*/  PRMT R22, R20, 0x5410, R9 ;  /* 0x0000541014167816 */ /* 0x000fe20000000009 */
[----:B------:R-:W-:Y:S01]  /*24c0*/  IMAD R9, R3, UR8, RZ ;  /* 0x0000000803097c24 */ /* 0x000fe2000f8e02ff */
[----:B------:R-:W-:Y:S02]  /*24d0*/  LOP3.LUT R11, R11, 0xff, RZ, 0xc0, !PT ;  /* 0x000000ff0b0b7812 */ /* 0x000fe400078ec0ff */
[----:B------:R-:W-:Y:S01]  /*24e0*/  LOP3.LUT R45, R45, 0xffff, RZ, 0xc0, !PT ;  /* 0x0000ffff2d2d7812 */ /* 0x000fe200078ec0ff */
[----:B------:R-:W-:Y:S01]  /*24f0*/  IMAD R9, R2, UR9, R9 ;  /* 0x0000000902097c24 */ /* 0x000fe2000f8e0209 */
[----:B------:R-:W-:-:S02]  /*2500*/  LOP3.LUT R43, R43, 0xffff, RZ, 0xc0, !PT ;  /* 0x0000ffff2b2b7812 */ /* 0x000fc400078ec0ff */
[----:B------:R-:W-:Y:S01]  /*2510*/  LOP3.LUT R39, R39, 0xffff, RZ, 0xc0, !PT ;  /* 0x0000ffff27277812 */ /* 0x000fe200078ec0ff */
[----:B------:R-:W-:Y:S01]  /*2520*/  IMAD.SHL.U32 R2, R45, 0x1000000, RZ ;  /* 0x010000002d027824 */ /* 0x000fe200078e00ff */
[----:B------:R-:W-:Y:S01]  /*2530*/  LOP3.LUT R41, R41, 0xffff, RZ, 0xc0, !PT ;  /* 0x0000ffff29297812 */ /* 0x000fe200078ec0ff */
[----:B------:R-:W-:Y:S01]  /*2540*/  IMAD.SHL.U32 R43, R43, 0x1000000, RZ ;  /* 0x010000002b2b7824 */ /* 0x000fe200078e00ff */
[----:B------:R-:W-:Y:S01]  /*2550*/  LOP3.LUT R32, R32, 0xff, RZ, 0xc0, !PT ;  /* 0x000000ff20207812 */ /* 0x000fe200078ec0ff */
[----:B------:R-:W-:Y:S01]  /*2560*/  IMAD.SHL.U32 R39, R39, 0x1000000, RZ ;  /* 0x0100000027277824 */ /* 0x000fe200078e00ff */
[----:B------:R-:W-:Y:S01]  /*2570*/  PRMT R28, R27, 0x7604, R28 ;  /* 0x000076041b1c7816 */ /* 0x000fe2000000001c */
[----:B------:R-:W-:Y:S01]  /*2580*/  IMAD.SHL.U32 R20, R41, 0x1000000, RZ ;  /* 0x0100000029147824 */ /* 0x000fe200078e00ff */
[----:B------:R-:W-:Y:S02]  /*2590*/  F2FP.SATFINITE.E4M3.F32.PACK_AB_MERGE_C R18, RZ, R18, RZ ;  /* 0x00000012ff12723e */ /* 0x000fe400048070ff */
[----:B------:R-:W-:-:S02]  /*25a0*/  F2FP.SATFINITE.E4M3.F32.PACK_AB_MERGE_C R51, RZ, R51, RZ ;  /* 0x00000033ff33723e */ /* 0x000fc400048070ff */
[----:B------:R-:W-:Y:S02]  /*25b0*/  PRMT R27, R14, 0x5410, R11 ;  /* 0x000054100e1b7816 */ /* 0x000fe4000000000b */
[----:B------:R-:W-:Y:S02]  /*25c0*/  IADD3 R14, P0, R36, UR4, RZ ;  /* 0x00000004240e7c10 */ /* 0x000fe4000ff1e0ff */
[----:B------:R-:W-:Y:S02]  /*25d0*/  PRMT R10, R31, 0x5410, R10 ;  /* 0x000054101f0a7816 */ /* 0x000fe4000000000a */
[----:B------:R-:W-:Y:S02]  /*25e0*/  PRMT R29, R29, 0x5410, R32 ;  /* 0x000054101d1d7816 */ /* 0x000fe40000000020 */
[----:B------:R-:W-:Y:S02]  /*25f0*/  F2FP.SATFINITE.E4M3.F32.PACK_AB_MERGE_C R68, RZ, R68, RZ ;  /* 0x00000044ff44723e */ /* 0x000fe400048070ff */
[----:B------:R-:W-:-:S02]  /*2600*/  F2FP.SATFINITE.E4M3.F32.PACK_AB_MERGE_C R52, RZ, R52, RZ ;  /* 0x00000034ff34723e */ /* 0x000fc400048070ff */
[----:B------:R-:W-:Y:S02]  /*2610*/  F2FP.SATFINITE.E4M3.F32.PACK_AB_MERGE_C R58, RZ, R58, RZ ;  /* 0x0000003aff3a723e */ /* 0x000fe400048070ff */
[----:B------:R-:W-:Y:S02]  /*2620*/  F2FP.SATFINITE.E4M3.F32.PACK_AB_MERGE_C R4, RZ, R4, RZ ;  /* 0x00000004ff04723e */ /* 0x000fe400048070ff */
[----:B------:R-:W-:Y:S02]  /*2630*/  LOP3.LUT R18, R18, 0xff, RZ, 0xc0, !PT ;  /* 0x000000ff12127812 */ /* 0x000fe400078ec0ff */
[----:B------:R-:W-:Y:S02]  /*2640*/  LOP3.LUT R51, R51, 0xffff, RZ, 0xc0, !PT ;  /* 0x0000ffff33337812 */ /* 0x000fe400078ec0ff */
[----:B------:R-:W-:Y:S02]  /*2650*/  F2FP.SATFINITE.E4M3.F32.PACK_AB_MERGE_C R76, RZ, R76, RZ ;  /* 0x0000004cff4c723e */ /* 0x000fe400048070ff */
[----:B------:R-:W-:-:S02]  /*2660*/  F2FP.SATFINITE.E4M3.F32.PACK_AB_MERGE_C R6, RZ, R6, RZ ;  /* 0x00000006ff06723e */ /* 0x000fc400048070ff */
[----:B------:R-:W-:Y:S02]  /*2670*/  IADD3.X R15, R37, UR5, R9, P0, !PT ;  /* 0x00000005250f7c10 */ /* 0x000fe400087fe409 */
[----:B------:R-:W-:Y:S02]  /*2680*/  F2FP.SATFINITE.E4M3.F32.PACK_AB_MERGE_C R40, RZ, R40, RZ ;  /* 0x00000028ff28723e */ /* 0x000fe400048070ff */
[----:B------:R-:W-:Y:S02]  /*2690*/  LOP3.LUT R3, R68, 0xff, RZ, 0xc0, !PT ;  /* 0x000000ff44037812 */ /* 0x000fe400078ec0ff */
[----:B------:R-:W-:Y:S02]  /*26a0*/  LOP3.LUT R11, R29, R2, RZ, 0xfc, !PT ;  /* 0x000000021d0b7212 */ /* 0x000fe400078efcff */
[----:B------:R-:W-:Y:S02]  /*26b0*/  LOP3.LUT R10, R10, R43, RZ, 0xfc, !PT ;  /* 0x0000002b0a0a7212 */ /* 0x000fe400078efcff */
[----:B------:R-:W-:-:S02]  /*26c0*/  LOP3.LUT R9, R33, R20, RZ, 0xfc, !PT ;  /* 0x0000001421097212 */ /* 0x000fc400078efcff */
[----:B------:R-:W-:Y:S02]  /*26d0*/  LOP3.LUT R8, R8, R39, RZ, 0xfc, !PT ;  /* 0x0000002708087212 */ /* 0x000fe400078efcff */
[----:B------:R-:W-:Y:S02]  /*26e0*/  LOP3.LUT R52, R52, 0xffff, RZ, 0xc0, !PT ;  /* 0x0000ffff34347812 */ /* 0x000fe400078ec0ff */
[----:B------:R-:W-:Y:S01]  /*26f0*/  IADD3 R2, P0, R14, UR8, RZ ;  /* 0x000000080e027c10 */ /* 0x000fe2000ff1e0ff */
[----:B------:R0:W-:Y:S01]  /*2700*/  STG.E.128 desc[UR6][R14.64], R8 ;  /* 0x000000080e007986 */ /* 0x0001e2000c101d06 */
[----:B------:R-:W-:Y:S01]  /*2710*/  LOP3.LUT R58, R58, 0xffff, RZ, 0xc0, !PT ;  /* 0x0000ffff3a3a7812 */ /* 0x000fe200078ec0ff */
[----:B------:R-:W-:Y:S01]  /*2720*/  IMAD.SHL.U32 R31, R52, 0x1000000, RZ ;  /* 0x01000000341f7824 */ /* 0x000fe200078e00ff */
[----:B------:R-:W-:Y:S02]  /*2730*/  LOP3.LUT R4, R4, 0xffff, RZ, 0xc0, !PT ;  /* 0x0000ffff04047812 */ /* 0x000fe400078ec0ff */
[----:B------:R-:W-:Y:S01]  /*2740*/  PRMT R18, R51, 0x7604, R18 ;  /* 0x0000760433127816 */ /* 0x000fe20000000012 */
[----:B------:R-:W-:Y:S01]  /*2750*/  IMAD.SHL.U32 R58, R58, 0x1000000, RZ ;  /* 0x010000003a3a7824 */ /* 0x000fe200078e00ff */
[----:B------:R-:W-:-:S02]  /*2760*/  LOP3.LUT R13, R76, 0xff, RZ, 0xc0, !PT ;  /* 0x000000ff4c0d7812 */ /* 0x000fc400078ec0ff */
[----:B------:R-:W-:Y:S02]  /*2770*/  F2FP.SATFINITE.E4M3.F32.PACK_AB_MERGE_C R70, RZ, R70, RZ ;  /* 0x00000046ff46723e */ /* 0x000fe400048070ff */
[----:B------:R-:W-:Y:S02]  /*2780*/  F2FP.SATFINITE.E4M3.F32.PACK_AB_MERGE_C R50, RZ, R50, RZ ;  /* 0x00000032ff32723e */ /* 0x000fe400048070ff */
[----:B------:R-:W-:Y:S02]  /*2790*/  F2FP.SATFINITE.E4M3.F32.PACK_AB_MERGE_C R48, RZ, R48, RZ ;  /* 0x00000030ff30723e */ /* 0x000fe400048070ff */
[----:B------:R-:W-:Y:S02]  /*27a0*/  LOP3.LUT R6, R6, 0xffff, RZ, 0xc0, !PT ;  /* 0x0000ffff06067812 */ /* 0x000fe400078ec0ff */
[----:B------:R-:W-:Y:S02]  /*27b0*/  F2FP.SATFINITE.E4M3.F32.PACK_AB_MERGE_C R26, RZ, R26, RZ ;  /* 0x0000001aff1a723e */ /* 0x000fe400048070ff */
[----:B------:R-:W-:Y:S01]  /*27c0*/  F2FP.SATFINITE.E4M3.F32.PACK_AB_MERGE_C R24, RZ, R24, RZ ;  /* 0x00000018ff18723e */ /* 0x000fe200048070ff */
[----:B0-----:R-:W-:Y:S01]  /*27d0*/  IMAD.SHL.U32 R8, R6, 0x1000000, RZ ;  /* 0x0100000006087824 */ /* 0x001fe200078e00ff */
[----:B------:R-:W-:-:S02]  /*27e0*/  F2FP.SATFINITE.E4M3.F32.PACK_AB_MERGE_C R72, RZ, R72, RZ ;  /* 0x00000048ff48723e */ /* 0x000fc400048070ff */
[----:B------:R-:W-:Y:S02]  /*27f0*/  LOP3.LUT R40, R40, 0xff, RZ, 0xc0, !PT ;  /* 0x000000ff28287812 */ /* 0x000fe400078ec0ff */
[----:B------:R-:W-:Y:S02]  /*2800*/  PRMT R28, R28, 0x5410, R3 ;  /* 0x000054101c1c7816 */ /* 0x000fe40000000003 */
[----:B------:R-:W-:Y:S02]  /*2810*/  F2FP.SATFINITE.E4M3.F32.PACK_AB_MERGE_C R46, RZ, R46, RZ ;  /* 0x0000002eff2e723e */ /* 0x000fe400048070ff */
[----:B------:R-:W-:Y:S02]  /*2820*/  F2FP.SATFINITE.E4M3.F32.PACK_AB_MERGE_C R64, RZ, R64, RZ ;  /* 0x00000040ff40723e */ /* 0x000fe400048070ff */
[----:B------:R-:W-:Y:S01]  /*2830*/  IADD3.X R3, R15, UR9, RZ, P0, !PT ;  /* 0x000000090f037c10 */ /* 0x000fe200087fe4ff */
[----:B------:R-:W-:Y:S01]  /*2840*/  IMAD.SHL.U32 R15, R4, 0x1000000, RZ ;  /* 0x01000000040f7824 */ /* 0x000fe200078e00ff */
[----:B------:R-:W-:-:S02]  /*2850*/  F2FP.SATFINITE.E4M3.F32.PACK_AB_MERGE_C R60, RZ, R60, RZ ;  /* 0x0000003cff3c723e */ /* 0x000fc400048070ff */
[----:B------:R-:W-:Y:S02]  /*2860*/  F2FP.SATFINITE.E4M3.F32.PACK_AB_MERGE_C R56, RZ, R56, RZ ;  /* 0x00000038ff38723e */ /* 0x000fe400048070ff */
[----:B------:R-:W-:Y:S02]  /*2870*/  F2FP.SATFINITE.E4M3.F32.PACK_AB_MERGE_C R54, RZ, R54, RZ ;  /* 0x00000036ff36723e */ /* 0x000fe400048070ff */
[----:B------:R-:W-:Y:S02]  /*2880*/  PRMT R18, R18, 0x5410, R13 ;  /* 0x0000541012127816 */ /* 0x000fe4000000000d */
[----:B------:R-:W-:Y:S02]  /*2890*/  LOP3.LUT R70, R70, 0xff, RZ, 0xc0, !PT ;  /* 0x000000ff46467812 */ /* 0x000fe400078ec0ff */
[----:B------:R-:W-:Y:S02]  /*28a0*/  LOP3.LUT R50, R50, 0xffff, RZ, 0xc0, !PT ;  /* 0x0000ffff32327812 */ /* 0x000fe400078ec0ff */
[----:B------:R-:W-:-:S02]  /*28b0*/  LOP3.LUT R48, R48, 0xffff, RZ, 0xc0, !PT ;  /* 0x0000ffff30307812 */ /* 0x000fc400078ec0ff */
[----:B------:R-:W-:Y:S02]  /*28c0*/  PRMT R19, R19, 0x5410, R12 ;  /* 0x0000541013137816 */ /* 0x000fe4000000000c */
[----:B------:R-:W-:Y:S01]  /*28d0*/  LOP3.LUT R26, R26, 0xffff, RZ, 0xc0, !PT ;  /* 0x0000ffff1a1a7812 */ /* 0x000fe200078ec0ff */
[----:B------:R-:W-:Y:S01]  /*28e0*/  IMAD.SHL.U32 R48, R48, 0x1000000, RZ ;  /* 0x0100000030307824 */ /* 0x000fe200078e00ff */
[----:B------:R-:W-:Y:S02]  /*28f0*/  LOP3.LUT R24, R24, 0xffff, RZ, 0xc0, !PT ;  /* 0x0000ffff18187812 */ /* 0x000fe400078ec0ff */
[----:B------:R-:W-:Y:S01]  /*2900*/  LOP3.LUT R72, R72, 0xff, RZ, 0xc0, !PT ;  /* 0x000000ff48487812 */ /* 0x000fe200078ec0ff */
[----:B------:R-:W-:Y:S01]  /*2910*/  IMAD.SHL.U32 R26, R26, 0x1000000, RZ ;  /* 0x010000001a1a7824 */ /* 0x000fe200078e00ff */
[----:B------:R-:W-:Y:S02]  /*2920*/  PRMT R23, R23, 0x5410, R40 ;  /* 0x0000541017177816 */ /* 0x000fe40000000028 */
[----:B------:R-:W-:-:S02]  /*2930*/  LOP3.LUT R46, R46, 0xffff, RZ, 0xc0, !PT ;  /* 0x0000ffff2e2e7812 */ /* 0x000fc400078ec0ff */
[----:B------:R-:W-:Y:S02]  /*2940*/  LOP3.LUT R64, R64, 0xff, RZ, 0xc0, !PT ;  /* 0x000000ff40407812 */ /* 0x000fe400078ec0ff */
[----:B------:R-:W-:Y:S02]  /*2950*/  LOP3.LUT R60, R60, 0xffff, RZ, 0xc0, !PT ;  /* 0x0000ffff3c3c7812 */ /* 0x000fe400078ec0ff */
[----:B------:R-:W-:Y:S02]  /*2960*/  LOP3.LUT R56, R56, 0xffff, RZ, 0xc0, !PT ;  /* 0x0000ffff38387812 */ /* 0x000fe400078ec0ff */
[----:B------:R-:W-:Y:S01]  /*2970*/  LOP3.LUT R54, R54, 0xffff, RZ, 0xc0, !PT ;  /* 0x0000ffff36367812 */ /* 0x000fe200078ec0ff */
[----:B------:R-:W-:Y:S01]  /*2980*/  IMAD.SHL.U32 R60, R60, 0x1000000, RZ ;  /* 0x010000003c3c7824 */ /* 0x000fe200078e00ff */
[----:B------:R-:W-:Y:S01]  /*2990*/  IADD3 R12, P0, R2, UR8, RZ ;  /* 0x00000008020c7c10 */ /* 0x000fe2000ff1e0ff */
[----:B------:R-:W-:Y:S01]  /*29a0*/  IMAD.SHL.U32 R56, R56, 0x1000000, RZ ;  /* 0x0100000038387824 */ /* 0x000fe200078e00ff */
[----:B------:R-:W-:Y:S01]  /*29b0*/  PRMT R29, R7, 0x5410, R70 ;  /* 0x00005410071d7816 */ /* 0x000fe20000000046 */
[----:B------:R-:W-:Y:S01]  /*29c0*/  IMAD.SHL.U32 R7, R50, 0x1000000, RZ ;  /* 0x0100000032077824 */ /* 0x000fe200078e00ff */
[----:B------:R-:W-:-:S02]  /*29d0*/  LOP3.LUT R11, R18, R31, RZ, 0xfc, !PT ;  /* 0x0000001f120b7212 */ /* 0x000fc400078efcff */
[----:B------:R-:W-:Y:S02]  /*29e0*/  LOP3.LUT R6, R19, R58, RZ, 0xfc, !PT ;  /* 0x0000003a13067212 */ /* 0x000fe400078efcff */
[----:B------:R-:W-:Y:S01]  /*29f0*/  LOP3.LUT R18, R22, R15, RZ, 0xfc, !PT ;  /* 0x0000000f16127212 */ /* 0x000fe200078efcff */
[----:B------:R-:W-:Y:S01]  /*2a00*/  IMAD.SHL.U32 R15, R24, 0x1000000, RZ ;  /* 0x01000000180f7824 */ /* 0x000fe200078e00ff */
[----:B------:R-:W-:Y:S02]  /*2a10*/  PRMT R17, R17, 0x5410, R72 ;  /* 0x0000541011117816 */ /* 0x000fe40000000048 */
[----:B------:R-:W-:Y:S01]  /*2a20*/  LOP3.LUT R19, R23, R8, RZ, 0xfc, !PT ;  /* 0x0000000817137212 */ /* 0x000fe200078efcff */
[----:B------:R-:W-:Y:S01]  /*2a30*/  IMAD.SHL.U32 R8, R46, 0x1000000, RZ ;  /* 0x010000002e087824 */ /* 0x000fe200078e00ff */
[----:B------:R-:W-:Y:S01]  /*2a40*/  PRMT R25, R25, 0x5410, R64 ;  /* 0x0000541019197816 */ /* 0x000fe20000000040 */
[----:B------:R-:W-:Y:S01]  /*2a50*/  IMAD.SHL.U32 R23, R54, 0x1000000, RZ ;  /* 0x0100000036177824 */ /* 0x000fe200078e00ff */
[----:B------:R-:W-:-:S02]  /*2a60*/  IADD3.X R13, R3, UR9, RZ, P0, !PT ;  /* 0x00000009030d7c10 */ /* 0x000fc400087fe4ff */
[----:B------:R-:W-:Y:S02]  /*2a70*/  IADD3 R20, P0, R12, UR8, RZ ;  /* 0x000000080c147c10 */ /* 0x000fe4000ff1e0ff */
[----:B------:R-:W-:Y:S02]  /*2a80*/  LOP3.LUT R10, R16, R7, RZ, 0xfc, !PT ;  /* 0x00000007100a7212 */ /* 0x000fe400078efcff */
[----:B------:R-:W-:Y:S02]  /*2a90*/  LOP3.LUT R9, R17, R48, RZ, 0xfc, !PT ;  /* 0x0000003011097212 */ /* 0x000fe400078efcff */
[----:B------:R-:W-:Y:S02]  /*2aa0*/  LOP3.LUT R17, R25, R26, RZ, 0xfc, !PT ;  /* 0x0000001a19117212 */ /* 0x000fe400078efcff */
[----:B------:R-:W-:Y:S02]  /*2ab0*/  LOP3.LUT R16, R28, R15, RZ, 0xfc, !PT ;  /* 0x0000000f1c107212 */ /* 0x000fe400078efcff */
[----:B------:R-:W-:-:S02]  /*2ac0*/  LOP3.LUT R8, R29, R8, RZ, 0xfc, !PT ;  /* 0x000000081d087212 */ /* 0x000fc400078efcff */
[----:B------:R-:W-:Y:S01]  /*2ad0*/  IADD3.X R21, R13, UR9, RZ, P0, !PT ;  /* 0x000000090d157c10 */ /* 0x000fe200087fe4ff */
[----:B------:R-:W-:Y:S01]  /*2ae0*/  STG.E.128 desc[UR6][R2.64], R16 ;  /* 0x0000001002007986 */ /* 0x000fe2000c101d06 */
[----:B------:R-:W-:Y:S02]  /*2af0*/  LOP3.LUT R7, R27, R60, RZ, 0xfc, !PT ;  /* 0x0000003c1b077212 */ /* 0x000fe400078efcff */
[----:B------:R-:W-:Y:S01]  /*2b00*/  LOP3.LUT R5, R5, R56, RZ, 0xfc, !PT ;  /* 0x0000003805057212 */ /* 0x000fe200078efcff */
[----:B------:R-:W-:Y:S01]  /*2b10*/  STG.E.128 desc[UR6][R12.64], R8 ;  /* 0x000000080c007986 */ /* 0x000fe2000c101d06 */
[----:B------:R-:W-:-:S05]  /*2b20*/  LOP3.LUT R4, R0, R23, RZ, 0xfc, !PT ;  /* 0x0000001700047212 */ /* 0x000fca00078efcff */
[----:B------:R-:W-:Y:S01]  /*2b30*/  STG.E.128 desc[UR6][R20.64], R4 ;  /* 0x0000000414007986 */ /* 0x000fe2000c101d06 */
[----:B------:R-:W-:Y:S05]  /*2b40*/  EXIT ;  /* 0x000000000000794d */ /* 0x000fea0003800000 */
        .weak           $__internal_2_$__cuda_sm20_rcp_rn_f32_slowpath
        .type           $__internal_2_$__cuda_sm20_rcp_rn_f32_slowpath,@function
        .size           $__internal_2_$__cuda_sm20_rcp_rn_f32_slowpath,($__internal_3_$__cuda_sm3x_div_rn_noftz_f32_slowpath - $__internal_2_$__cuda_sm20_rcp_rn_f32_slowpath)
$__internal_2_$__cuda_sm20_rcp_rn_f32_slowpath:
        /* <DEDUP_REMOVED lines=9> */
[----:B---3--:R-:W2:Y:S02]  /*2be0*/  MUFU.RCP R3, R64 ;  /* 0x0000004000037308 */ /* 0x008ea40000001000 */
[----:B--2---:R-:W-:-:S04]  /*2bf0*/  FFMA R0, R64, R3, -1 ;  /* 0xbf80000040007423 */ /* 0x004fc80000000003 */
[----:B------:R-:W-:-:S04]  /*2c00*/  FADD.FTZ R0, -R0, -RZ ;  /* 0x800000ff00007221 */ /* 0x000fc80000010100 */
[----:B------:R-:W-:-:S04]  /*2c10*/  FFMA R0, R3, R0, R3 ;  /* 0x0000000003007223 */ /* 0x000fc80000000003 */
[----:B------:R-:W-:Y:S01]  /*2c20*/  FFMA R3, R0, 1.84467440737095516160e+19, RZ ;  /* 0x5f80000000037823 */ /* 0x000fe200000000ff */
[----:B------:R-:W-:Y:S06]  /*2c30*/  BRA `(.L_x_70) ;  /* 0x0000000000887947 */ /* 0x000fec0003800000 */
.L_x_69:
[----:B------:R-:W-:-:S05]  /*2c40*/  VIADD R3, R69, 0xffffff03 ;  /* 0xffffff0345037836 */ /* 0x000fca0000000000 */
[----:B------:R-:W-:-:S13]  /*2c50*/  ISETP.GT.U32.AND P0, PT, R3, 0x1, PT ;  /* 0x000000010300780c */ /* 0x000fda0003f04070 */
[----:B------:R-:W-:Y:S05]  /*2c60*/  @P0 BRA `(.L_x_71) ;  /* 0x0000000000780947 */ /* 0x000fea0003800000 */
[----:B------:R-:W-:-:S04]  /*2c70*/  LOP3.LUT R64, R0, 0x7fffff, RZ, 0xc0, !PT ;  /* 0x007fffff00407812 */ /* 0x000fc800078ec0ff */
        /* <DEDUP_REMOVED lines=13> */
[----:B------:R-:W-:Y:S01]  /*2d50*/  LOP3.LUT R68, R65, R66, RZ, 0xc0, !PT ;  /* 0x0000004241447212 */ /* 0x000fe200078ec0ff */
[----:B------:R-:W-:Y:S01]  /*2d60*/  VIADD R65, R69, 0xffffff04 ;  /* 0xffffff0445417836 */ /* 0x000fe20000000000 */
        /* <DEDUP_REMOVED lines=14> */
.L_x_71:
[----:B------:R0:W1:Y:S02]  /*2e50*/  MUFU.RCP R3, R0 ;  /* 0x0000000000037308 */ /* 0x0000640000001000 */
.L_x_70:
[----:B-1-3--:R-:W-:Y:S02]  /*2e60*/  IMAD.MOV.U32 R65, RZ, RZ, R3 ;  /* 0x000000ffff417224 */ /* 0x00afe400078e0003 */
[----:B------:R-:W-:-:S04]  /*2e70*/  IMAD.MOV.U32 R3, RZ, RZ, 0x0 ;  /* 0x00000000ff037424 */ /* 0x000fc800078e00ff */
[----:B0-2---:R-:W-:Y:S05]  /*2e80*/  RET.REL.NODEC R2 `(_ZN18transformer_engine71_GLOBAL__N__76556b6a_38_quantize_transpose_square_blockwise_cu_108e784934block_scaled_cast_transpose_kernelILb0Ef13__nv_bfloat1613__nv_fp8_e4m3EEvPKT1_PT2_S8_PT0_SA_mmmmmmf14CUtensorMap_stbPKf) ;  /* 0xffffffd0025c7950 */ /* 0x005fea0003c3ffff */
        .weak           $__internal_3_$__cuda_sm3x_div_rn_noftz_f32_slowpath
        .type           $__internal_3_$__cuda_sm3x_div_rn_noftz_f32_slowpath,@function
        .size           $__internal_3_$__cuda_sm3x_div_rn_noftz_f32_slowpath,(.L_x_1099 - $__internal_3_$__cuda_sm3x_div_rn_noftz_f32_slowpath)
$__internal_3_$__cuda_sm3x_div_rn_noftz_f32_slowpath:
        /* <DEDUP_REMOVED lines=23> */
.L_x_72:
        /* <DEDUP_REMOVED lines=28> */
[C---:B------:R-:W-:Y:S02]  /*31c0*/  VIADD R37, R39.reuse, 0x20 ;  /* 0x0000002027257836 */ /* 0x040fe40000000000 */
[-CC-:B------:R-:W-:Y:S01]  /*31d0*/  FFMA.RM R3, R0, R42.reuse, R41.reuse ;  /* 0x0000002a00037223 */ /* 0x180fe20000004029 */
[C---:B------:R-:W-:Y:S02]  /*31e0*/  ISETP.NE.AND P4, PT, R39.reuse, RZ, PT ;  /* 0x000000ff2700720c */ /* 0x040fe40003f85270 */
[----:B------:R-:W-:Y:S01]  /*31f0*/  LOP3.LUT R36, R2, 0x7fffff, RZ, 0xc0, !PT ;  /* 0x007fffff02247812 */ /* 0x000fe200078ec0ff */
[----:B------:R-:W-:Y:S01]  /*3200*/  FFMA.RP R2, R0, R42, R41 ;  /* 0x0000002a00027223 */ /* 0x000fe20000008029 */
[----:B------:R-:W-:Y:S01]  /*3210*/  IMAD.MOV R0, RZ, RZ, -R39 ;  /* 0x000000ffff007224 */ /* 0x000fe200078e0a27 */
        /* <DEDUP_REMOVED lines=15> */
.L_x_78:
[----:B------:R-:W-:-:S04]  /*3310*/  LOP3.LUT R38, R38, 0x80000000, RZ, 0xc0, !PT ;  /* 0x8000000026267812 */ /* 0x000fc800078ec0ff */
[----:B------:R-:W-:Y:S01]  /*3320*/  LOP3.LUT R38, R38, 0x7f800000, RZ, 0xfc, !PT ;  /* 0x7f80000026267812 */ /* 0x000fe200078efcff */
[----:B------:R-:W-:Y:S06]  /*3330*/  BRA `(.L_x_79) ;  /* 0x0000000000287947 */ /* 0x000fec0003800000 */
.L_x_77:
[----:B------:R-:W-:Y:S01]  /*3340*/  IMAD R38, R3, 0x800000, R38 ;  /* 0x0080000003267824 */ /* 0x000fe200078e0226 */
[----:B------:R-:W-:Y:S06]  /*3350*/  BRA `(.L_x_79) ;  /* 0x0000000000207947 */ /* 0x000fec0003800000 */
.L_x_76:
[----:B------:R-:W-:-:S04]  /*3360*/  LOP3.LUT R2, R37, 0x80000000, R2, 0x48, !PT ;  /* 0x8000000025027812 */ /* 0x000fc800078e4802 */
[----:B------:R-:W-:Y:S01]  /*3370*/  LOP3.LUT R38, R2, 0x7f800000, RZ, 0xfc, !PT ;  /* 0x7f80000002267812 */ /* 0x000fe200078efcff */
[----:B------:R-:W-:Y:S06]  /*3380*/  BRA `(.L_x_79) ;  /* 0x0000000000147947 */ /* 0x000fec0003800000 */
.L_x_75:
[----:B------:R-:W-:Y:S01]  /*3390*/  LOP3.LUT R38, R37, 0x80000000, R2, 0x48, !PT ;  /* 0x8000000025267812 */ /* 0x000fe200078e4802 */
[----:B------:R-:W-:Y:S06]  /*33a0*/  BRA `(.L_x_79) ;  /* 0x00000000000c7947 */ /* 0x000fec0003800000 */
.L_x_74:
[----:B------:R-:W0:Y:S01]  /*33b0*/  MUFU.RSQ R38, -QNAN ;  /* 0xffc0000000267908 */ /* 0x000e220000001400 */
[----:B------:R-:W-:Y:S05]  /*33c0*/  BRA `(.L_x_79) ;  /* 0x0000000000047947 */ /* 0x000fea0003800000 */
.L_x_73:
[----:B------:R-:W-:-:S07]  /*33d0*/  FADD.FTZ R38, R0, 448 ;  /* 0x43e0000000267421 */ /* 0x000fce0000010000 */
.L_x_79:
[----:B------:R-:W-:Y:S02]  /*33e0*/  IMAD.MOV.U32 R2, RZ, RZ, R40 ;  /* 0x000000ffff027224 */ /* 0x000fe400078e0028 */
[----:B------:R-:W-:-:S04]  /*33f0*/  IMAD.MOV.U32 R3, RZ, RZ, 0x0 ;  /* 0x00000000ff037424 */ /* 0x000fc800078e00ff */
[----:B0-----:R-:W-:Y:S05]  /*3400*/  RET.REL.NODEC R2 `(_ZN18transformer_engine71_GLOBAL__N__76556b6a_38_quantize_transpose_square_blockwise_cu_108e784934block_scaled_cast_transpose_kernelILb0Ef13__nv_bfloat1613__nv_fp8_e4m3EEvPKT1_PT2_S8_PT0_SA_mmmmmmf14CUtensorMap_stbPKf) ;  /* 0xffffffc802fc7950 */ /* 0x001fea0003c3ffff */
.L_x_80:
        /* <DEDUP_REMOVED lines=15> */
.L_x_1099:


//--------------------- .text._ZN18transformer_engine71_GLOBAL__N__76556b6a_38_quantize_transpose_square_blockwise_cu_108e784945block_scaled_cast_transpose_kernel_notalignedILb1Ef13__nv_bfloat1613__nv_fp8_e4m3EEvPKT1_PT2_S8_PT0_SA_mmmmmmfbPKf --------------------------
	.section	.text._ZN18transformer_engine71_GLOBAL__N__76556b6a_38_quantize_transpose_square_blockwise_cu_108e784945block_scaled_cast_transpose_kernel_notalignedILb1Ef13__nv_bfloat1613__nv_fp8_e4m3EEvPKT1_PT2_S8_PT0_SA_mmmmmmfbPKf,"ax",@progbits
	.align	128
.text._ZN18transformer_engine71_GLOBAL__N__76556b6a_38_quantize_transpose_square_blockwise_cu_108e784945block_scaled_cast_transpose_kernel_notalignedILb1Ef13__nv_bfloat1613__nv_fp8_e4m3EEvPKT1_PT2_S8_PT0_SA_mmmmmmfbPKf:
        .type           _ZN18transformer_engine71_GLOBAL__N__76556b6a_38_quantize_transpose_square_blockwise_cu_108e784945block_scaled_cast_transpose_kernel_notalignedILb1Ef13__nv_bfloat1613__nv_fp8_e4m3EEvPKT1_PT2_S8_PT0_SA_mmmmmmfbPKf,@function
        .size           _ZN18transformer_engine71_GLOBAL__N__76556b6a_38_quantize_transpose_square_blockwise_cu_108e784945block_scaled_cast_transpose_kernel_notalignedILb1Ef13__nv_bfloat1613__nv_fp8_e4m3EEvPKT1_PT2_S8_PT0_SA_mmmmmmfbPKf,(.L_x_1102 - _ZN18transformer_engine71_GLOBAL__N__76556b6a_38_quantize_transpose_square_blockwise_cu_108e784945block_scaled_cast_transpose_kernel_notalignedILb1Ef13__nv_bfloat1613__nv_fp8_e4m3EEvPKT1_PT2_S8_PT0_SA_mmmmmmfbPKf)
        .other          _ZN18transformer_engine71_GLOBAL__N__76556b6a_38_quantize_transpose_square_blockwise_cu_108e784945block_scaled_cast_transpose_kernel_notalignedILb1Ef13__nv_bfloat1613__nv_fp8_e4m3EEvPKT1_PT2_S8_PT0_SA_mmmmmmfbPKf,@"STO_CUDA_ENTRY STV_DEFAULT"
_ZN18transformer_engine71_GLOBAL__N__76556b6a_38_quantize_transpose_square_blockwise_cu_108e784945block_scaled_cast_transpose_kernel_notalignedILb1Ef13__nv_bfloat1613__nv_fp8_e4m3EEvPKT1_PT2_S8_PT0_SA_mmmmmmfbPKf:
        /* <DEDUP_REMOVED lines=10> */
.L_x_81:
[----:B------:R-:W0:Y:S01]  /*00a0*/  S2R R4, SR_TID.X ;  /* 0x0000000000047919 */ /* 0x000e220000002100 */
[----:B------:R-:W1:Y:S01]  /*00b0*/  LDC.64 R6, c[0x0][0x238] ;  /* 0x00008e00ff067b82 */ /* 0x000e620000000a00 */
[----:B------:R-:W-:Y:S01]  /*00c0*/  IMAD.MOV.U32 R3, RZ, RZ, RZ ;  /* 0x000000ffff037224 */ /* 0x000fe200078e00ff */
[----:B------:R-:W-:Y:S01]  /*00d0*/  ULDC.64 UR8, c[0x0][0x240] ;  /* 0x0000900000087ab9 */ /* 0x000fe20000000a00 */
[----:B------:R-:W2:Y:S01]  /*00e0*/  S2R R77, SR_CTAID.Y ;  /* 0x00000000004d7919 */ /* 0x000ea20000002600 */
[----:B------:R-:W-:Y:S01]  /*00f0*/  UIADD3 UR4, UP0, UR8, -0x1, URZ ;  /* 0xffffffff08047890 */ /* 0x000fe2000ff1e03f */
[----:B------:R-:W-:Y:S01]  /*0100*/  BSSY B1, `(.L_x_82) ;  /* 0x00002e3000017945 */ /* 0x000fe20003800000 */
[----:B------:R-:W3:Y:S02]  /*0110*/  S2R R76, SR_CTAID.X ;  /* 0x00000000004c7919 */ /* 0x000ee40000002500 */
[----:B------:R-:W-:Y:S01]  /*0120*/  UIADD3.X UR5, UR9, -0x1, URZ, UP0, !UPT ;  /* 0xffffffff09057890 */ /* 0x000fe200087fe43f */
[----:B0-----:R-:W-:Y:S01]  /*0130*/  SHF.R.U32.HI R2, RZ, 0x1, R4 ;  /* 0x00000001ff027819 */ /* 0x001fe20000011604 */
[----:B------:R-:W-:-:S02]  /*0140*/  IMAD.SHL.U32 R5, R4, 0x2, RZ ;  /* 0x0000000204057824 */ /* 0x000fc400078e00ff */
[----:B------:R-:W-:Y:S01]  /*0150*/  IMAD.SHL.U32 R9, R4, 0x10, RZ ;  /* 0x0000001004097824 */ /* 0x000fe200078e00ff */
[----:B------:R-:W-:Y:S01]  /*0160*/  LOP3.LUT R2, R2, 0x7fffffc0, RZ, 0xc0, !PT ;  /* 0x7fffffc002027812 */ /* 0x000fe200078ec0ff */
[----:B---3--:R-:W-:-:S04]  /*0170*/  IMAD.WIDE R50, R76, 0x80, RZ ;  /* 0x000000804c327825 */ /* 0x008fc800078e02ff */
[----:B--2---:R-:W-:Y:S01]  /*0180*/  IMAD.WIDE R2, R77, 0x80, R2 ;  /* 0x000000804d027825 */ /* 0x004fe200078e0202 */
[----:B------:R-:W-:Y:S02]  /*0190*/  LOP3.LUT R9, R50, 0x10, R9, 0xf8, !PT ;  /* 0x0000001032097812 */ /* 0x000fe400078ef809 */
[----:B------:R-:W-:Y:S02]  /*01a0*/  LOP3.LUT R11, R2, 0x3c, R5, 0xf8, !PT ;  /* 0x0000003c020b7812 */ /* 0x000fe400078ef805 */
[----:B------:R-:W-:Y:S02]  /*01b0*/  LOP3.LUT R50, R9, 0x60, R4, 0xf8, !PT ;  /* 0x0000006009327812 */ /* 0x000fe400078ef804 */
[C---:B------:R-:W-:Y:S02]  /*01c0*/  LOP3.LUT R0, R11.reuse, 0x3, RZ, 0xfc, !PT ;  /* 0x000000030b007812 */ /* 0x040fe400078efcff */
[----:B-1----:R-:W-:Y:S01]  /*01d0*/  IADD3 R5, P0, R6, -0x1, RZ ;  /* 0xffffffff06057810 */ /* 0x002fe20007f1e0ff */
[----:B------:R-:W-:Y:S01]  /*01e0*/  IMAD.WIDE.U32 R48, R11, R6, R50 ;  /* 0x000000060b307225 */ /* 0x000fe200078e0032 */
[----:B------:R-:W-:-:S02]  /*01f0*/  ISETP.LT.U32.AND P4, PT, R0, UR4, PT ;  /* 0x0000000400007c0c */ /* 0x000fc4000bf81070 */
[----:B------:R-:W-:Y:S02]  /*0200*/  LOP3.LUT R8, R50, 0xf, RZ, 0xfc, !PT ;  /* 0x0000000f32087812 */ /* 0x000fe400078efcff */
[----:B------:R-:W-:Y:S02]  /*0210*/  ISETP.LT.U32.AND.EX P4, PT, R3, UR5, PT, P4 ;  /* 0x0000000503007c0c */ /* 0x000fe4000bf81140 */
[C---:B------:R-:W-:Y:S02]  /*0220*/  ISETP.GE.U32.AND P2, PT, R0.reuse, UR8, PT ;  /* 0x0000000800007c0c */ /* 0x040fe4000bf46070 */
[----:B------:R-:W-:Y:S02]  /*0230*/  SEL R0, R0, UR4, P4 ;  /* 0x0000000400007c07 */ /* 0x000fe4000a000000 */
[----:B------:R-:W-:Y:S02]  /*0240*/  IADD3.X R59, R7, -0x1, RZ, P0, !PT ;  /* 0xffffffff073b7810 */ /* 0x000fe400007fe4ff */
[----:B------:R-:W-:-:S02]  /*0250*/  ISETP.LT.U32.AND P3, PT, R8, R5, PT ;  /* 0x000000050800720c */ /* 0x000fc40003f61070 */
[----:B------:R-:W-:Y:S02]  /*0260*/  SEL R2, R3, UR5, P4 ;  /* 0x0000000503027c07 */ /* 0x000fe4000a000000 */
[----:B------:R-:W-:Y:S02]  /*0270*/  IADD3 R0, P4, P5, R0, 0x1, -R11 ;  /* 0x0000000100007810 */ /* 0x000fe40007d9e80b */
[----:B------:R-:W-:Y:S02]  /*0280*/  ISETP.GE.U32.AND P0, PT, R11, UR8, PT ;  /* 0x000000080b007c0c */ /* 0x000fe4000bf06070 */
[----:B------:R-:W-:Y:S02]  /*0290*/  ISETP.LT.U32.AND.EX P3, PT, R51, R59, PT, P3 ;  /* 0x0000003b3300720c */ /* 0x000fe40003f61130 */
[----:B------:R-:W-:Y:S01]  /*02a0*/  IADD3.X R60, R2, RZ, ~R3, P4, P5 ;  /* 0x000000ff023c7210 */ /* 0x000fe200027eac03 */
[C---:B------:R-:W-:Y:S01]  /*02b0*/  IMAD R2, R3.reuse, R6, RZ ;  /* 0x0000000603027224 */ /* 0x040fe200078e02ff */
[----:B------:R-:W-:-:S02]  /*02c0*/  ISETP.GE.U32.AND.EX P0, PT, R3, UR9, PT, P0 ;  /* 0x0000000903007c0c */ /* 0x000fc4000bf06100 */
[-C--:B------:R-:W-:Y:S01]  /*02d0*/  ISETP.GE.U32.AND P5, PT, R50, R6.reuse, PT ;  /* 0x000000063200720c */ /* 0x080fe20003fa6070 */
[----:B------:R-:W-:Y:S01]  /*02e0*/  IMAD R11, R11, R7, R2 ;  /* 0x000000070b0b7224 */ /* 0x000fe200078e0202 */
[C---:B------:R-:W-:Y:S02]  /*02f0*/  SEL R5, R8.reuse, R5, P3 ;  /* 0x0000000508057207 */ /* 0x040fe40001800000 */
[----:B------:R-:W-:Y:S01]  /*0300*/  ISETP.GE.U32.OR.EX P0, PT, R51, R7, P0, P5 ;  /* 0x000000073300720c */ /* 0x000fe20000706550 */
[----:B------:R-:W-:Y:S01]  /*0310*/  IMAD.IADD R47, R49, 0x1, R11 ;  /* 0x00000001312f7824 */ /* 0x000fe200078e020b */
[----:B------:R-:W-:Y:S02]  /*0320*/  SEL R59, R51, R59, P3 ;  /* 0x0000003b333b7207 */ /* 0x000fe40001800000 */
[----:B------:R-:W-:Y:S01]  /*0330*/  IADD3 R58, P3, P4, R5, 0x1, -R50 ;  /* 0x00000001053a7810 */ /* 0x000fe20007c7e832 */
[----:B------:R-:W-:Y:S01]  /*0340*/  IMAD.MOV.U32 R5, RZ, RZ, RZ ;  /* 0x000000ffff057224 */ /* 0x000fe200078e00ff */
[----:B------:R-:W-:-:S02]  /*0350*/  ISETP.GE.U32.AND P1, PT, R8, R6, PT ;  /* 0x000000060800720c */ /* 0x000fc40003f26070 */
[----:B------:R-:W-:Y:S02]  /*0360*/  IADD3.X R59, R59, RZ, ~R51, P3, P4 ;  /* 0x000000ff3b3b7210 */ /* 0x000fe40001fe8c33 */
[----:B------:R-:W-:Y:S02]  /*0370*/  ISETP.LT.U32.AND P3, PT, R58, 0x10, PT ;  /* 0x000000103a00780c */ /* 0x000fe40003f61070 */
[----:B------:R-:W-:Y:S02]  /*0380*/  ISETP.LT.U32.AND P4, PT, R0, 0x4, PT ;  /* 0x000000040000780c */ /* 0x000fe40003f81070 */
[----:B------:R-:W-:Y:S02]  /*0390*/  ISETP.GE.U32.AND.EX P2, PT, R3, UR9, PT, P2 ;  /* 0x0000000903007c0c */ /* 0x000fe4000bf46120 */
[----:B------:R-:W-:Y:S02]  /*03a0*/  ISETP.LT.U32.AND.EX P3, PT, R59, RZ, PT, P3 ;  /* 0x000000ff3b00720c */ /* 0x000fe40003f61130 */
[----:B------:R-:W-:-:S02]  /*03b0*/  ISETP.LT.U32.AND.EX P4, PT, R60, RZ, PT, P4 ;  /* 0x000000ff3c00720c */ /* 0x000fc40003f81140 */
[----:B------:R-:W-:Y:S02]  /*03c0*/  ISETP.GE.U32.OR.EX P1, PT, R51, R7, P2, P1 ;  /* 0x000000073300720c */ /* 0x000fe40001726510 */
[----:B------:R-:W-:Y:S02]  /*03d0*/  SEL R2, R58, 0x10, P3 ;  /* 0x000000103a027807 */ /* 0x000fe40001800000 */
[----:B------:R-:W-:Y:S02]  /*03e0*/  SEL R3, R59, RZ, P3 ;  /* 0x000000ff3b037207 */ /* 0x000fe40001800000 */
[----:B------:R-:W-:Y:S02]  /*03f0*/  SEL R28, R0, 0x4, P4 ;  /* 0x00000004001c7807 */ /* 0x000fe40002000000 */
[----:B------:R-:W-:Y:S01]  /*0400*/  SEL R29, R60, RZ, P4 ;  /* 0x000000ff3c1d7207 */ /* 0x000fe20002000000 */
[----:B------:R-:W-:Y:S06]  /*0410*/  @P0 BRA `(.L_x_83) ;  /* 0x0000002800c40947 */ /* 0x000fec0003800000 */
[----:B------:R-:W0:Y:S01]  /*0420*/  LDC.64 R8, c[0x0][0x210] ;  /* 0x00008400ff087b82 */ /* 0x000e220000000a00 */
[----:B------:R-:W-:Y:S01]  /*0430*/  PLOP3.LUT P1, PT, P1, P0, PT, 0x20, 0x0 ;  /* 0x000000000000781c */ /* 0x000fe20000f20470 */
[----:B------:R-:W-:Y:S01]  /*0440*/  BSSY B0, `(.L_x_84) ;  /* 0x000020e000007945 */ /* 0x000fe20003800000 */
[----:B0-----:R-:W-:-:S04]  /*0450*/  LEA R10, P2, R48, R8, 0x1 ;  /* 0x00000008300a7211 */ /* 0x001fc800078408ff */
[----:B------:R-:W-:-:S07]  /*0460*/  LEA.HI.X R11, R48, R9, R47, 0x1, P2 ;  /* 0x00000009300b7211 */ /* 0x000fce00010f0c2f */
        /* <DEDUP_REMOVED lines=29> */
.L_x_87:
[----:B------:R0:W5:Y:S04]  /*0640*/  LDG.E.128 R40, desc[UR6][R10.64] ;  /* 0x000000060a287981 */ /* 0x000168000c1e1d00 */
[----:B------:R0:W5:Y:S02]  /*0650*/  LDG.E.128 R36, desc[UR6][R10.64+0x10] ;  /* 0x000010060a247981 */ /* 0x000164000c1e1d00 */
.L_x_88:
[----:B------:R-:W-:Y:S05]  /*0660*/  BSYNC B2 ;  /* 0x0000000000027941 */ /* 0x000fea0003800000 */
.L_x_86:
[C---:B------:R-:W-:Y:S01]  /*0670*/  IMAD.SHL.U32 R5, R6.reuse, 0x2, RZ ;  /* 0x0000000206057824 */ /* 0x040fe200078e00ff */
[----:B------:R-:W-:Y:S01]  /*0680*/  SHF.L.U64.HI R29, R6, 0x1, R7 ;  /* 0x00000001061d7819 */ /* 0x000fe20000010207 */
[----:B------:R-:W-:Y:S03]  /*0690*/  BSSY B2, `(.L_x_89) ;  /* 0x0000020000027945 */ /* 0x000fe60003800000 */
[----:B------:R-:W-:-:S04]  /*06a0*/  IADD3 R8, P2, R5, R10, RZ ;  /* 0x0000000a05087210 */ /* 0x000fc80007f5e0ff */
[----:B------:R-:W-:Y:S01]  /*06b0*/  LOP3.LUT P1, RZ, R8, 0x1f, RZ, 0xc0, !PT ;  /* 0x0000001f08ff7812 */ /* 0x000fe2000782c0ff */
[----:B------:R-:W-:-:S12]  /*06c0*/  IMAD.X R9, R29, 0x1, R11, P2 ;  /* 0x000000011d097824 */ /* 0x000fd800010e060b */
[----:B------:R-:W-:Y:S05]  /*06d0*/  @!P1 BRA `(.L_x_90) ;  /* 0x0000000000649947 */ /* 0x000fea0003800000 */
[----:B------:R-:W2:Y:S04]  /*06e0*/  LDG.E.U16 R14, desc[UR6][R8.64+0xa] ;  /* 0x00000a06080e7981 */ /* 0x000ea8000c1e1500 */
        /* <DEDUP_REMOVED lines=24> */
.L_x_90:
[----:B------:R1:W5:Y:S04]  /*0870*/  LDG.E.128 R12, desc[UR6][R8.64] ;  /* 0x00000006080c7981 */ /* 0x000368000c1e1d00 */
[----:B------:R1:W5:Y:S02]  /*0880*/  LDG.E.128 R16, desc[UR6][R8.64+0x10] ;  /* 0x0000100608107981 */ /* 0x000364000c1e1d00 */
.L_x_91:
[----:B------:R-:W-:Y:S05]  /*0890*/  BSYNC B2 ;  /* 0x0000000000027941 */ /* 0x000fea0003800000 */
.L_x_89:
[C---:B------:R-:W-:Y:S01]  /*08a0*/  IADD3 R32, R5.reuse, R10, R5 ;  /* 0x0000000a05207210 */ /* 0x040fe20007ffe005 */
[----:B------:R-:W-:Y:S01]  /*08b0*/  BSSY B2, `(.L_x_92) ;  /* 0x0000020000027945 */ /* 0x000fe20003800000 */
[----:B------:R-:W-:Y:S02]  /*08c0*/  IADD3 R6, P2, R5, R8, RZ ;  /* 0x0000000805067210 */ /* 0x000fe40007f5e0ff */
        /* <DEDUP_REMOVED lines=8> */
[----:B-1----:R-:W4:Y:S04]  /*0950*/  LDG.E.U16 R9, desc[UR6][R6.64] ;  /* 0x0000000606097981 */ /* 0x002f28000c1e1500 */
[----:B------:R-:W4:Y:S04]  /*0960*/  LDG.E.U16 R21, desc[UR6][R6.64+0x6] ;  /* 0x0000060606157981 */ /* 0x000f28000c1e1500 */
        /* <DEDUP_REMOVED lines=18> */
.L_x_93:
[----:B------:R2:W5:Y:S04]  /*0a90*/  LDG.E.128 R20, desc[UR6][R6.64] ;  /* 0x0000000606147981 */ /* 0x000568000c1e1d00 */
[----:B------:R2:W5:Y:S02]  /*0aa0*/  LDG.E.128 R24, desc[UR6][R6.64+0x10] ;  /* 0x0000100606187981 */ /* 0x000564000c1e1d00 */
.L_x_94:
[----:B------:R-:W-:Y:S05]  /*0ab0*/  BSYNC B2 ;  /* 0x0000000000027941 */ /* 0x000fea0003800000 */
.L_x_92:
[----:B-1----:R-:W-:Y:S01]  /*0ac0*/  IMAD.IADD R8, R32, 0x1, R5 ;  /* 0x0000000120087824 */ /* 0x002fe200078e0205 */
[----:B--2---:R-:W-:-:S04]  /*0ad0*/  IADD3 R6, P2, R5, R6, RZ ;  /* 0x0000000605067210 */ /* 0x004fc80007f5e0ff */
        /* <DEDUP_REMOVED lines=14> */
[----:B0-----:R-:W4:Y:S04]  /*0bc0*/  LDG.E.U16 R10, desc[UR6][R6.64+0xc] ;  /* 0x00000c06060a7981 */ /* 0x001f28000c1e1500 */
        /* <DEDUP_REMOVED lines=13> */
.L_x_95:
[----:B------:R4:W5:Y:S04]  /*0ca0*/  LDG.E.128 R28, desc[UR6][R6.64] ;  /* 0x00000006061c7981 */ /* 0x000968000c1e1d00 */
[----:B------:R4:W5:Y:S01]  /*0cb0*/  LDG.E.128 R32, desc[UR6][R6.64+0x10] ;  /* 0x0000100606207981 */ /* 0x000962000c1e1d00 */
[----:B------:R-:W-:Y:S05]  /*0cc0*/  BRA `(.L_x_96) ;  /* 0x0000001800147947 */ /* 0x000fea0003800000 */
.L_x_85:
        /* <DEDUP_REMOVED lines=12> */
.L_x_99:
        /* <DEDUP_REMOVED lines=31> */
[----:B------:R-:W5:Y:S01]  /*0f80*/  @P1 LDG.E.U16 R43, desc[UR6][R10.64+0xc] ;  /* 0x00000c060a2b1981 */ /* 0x000f62000c1e1500 */
[----:B------:R-:W-:Y:S02]  /*0f90*/  @!P3 PRMT R36, RZ, 0x7610, R36 ;  /* 0x00007610ff24b816 */ /* 0x000fe40000000024 */
[----:B------:R-:W-:Y:S01]  /*0fa0*/  @!P4 PRMT R15, RZ, 0x7610, R15 ;  /* 0x00007610ff0fc816 */ /* 0x000fe2000000000f */
[----:B------:R-:W4:Y:S01]  /*0fb0*/  @P6 LDG.E.U16 R13, desc[UR6][R10.64+0xa] ;  /* 0x00000a060a0d6981 */ /* 0x000f22000c1e1500 */
[----:B------:R-:W-:Y:S02]  /*0fc0*/  @!P5 PRMT R37, RZ, 0x7610, R37 ;  /* 0x00007610ff25d816 */ /* 0x000fe40000000025 */
[C---:B------:R-:W-:Y:S01]  /*0fd0*/  ISETP.GT.U32.AND P1, PT, R2.reuse, 0xb, PT ;  /* 0x0000000b0200780c */ /* 0x040fe20003f24070 */
[----:B------:R-:W5:Y:S01]  /*0fe0*/  @P2 LDG.E.U16 R14, desc[UR6][R10.64+0xe] ;  /* 0x00000e060a0e2981 */ /* 0x000f62000c1e1500 */
[----:B------:R-:W-:-:S03]  /*0ff0*/  ISETP.GT.U32.AND P2, PT, R2, 0xc, PT ;  /* 0x0000000c0200780c */ /* 0x000fc60003f44070 */
[----:B------:R-:W2:Y:S01]  /*1000*/  @P3 LDG.E.U16 R36, desc[UR6][R10.64+0x10] ;  /* 0x000010060a243981 */ /* 0x000ea2000c1e1500 */
[----:B------:R-:W-:-:S03]  /*1010*/  ISETP.GT.U32.AND P3, PT, R2, 0xd, PT ;  /* 0x0000000d0200780c */ /* 0x000fc60003f64070 */
[----:B------:R-:W2:Y:S01]  /*1020*/  @P4 LDG.E.U16 R15, desc[UR6][R10.64+0x12] ;  /* 0x000012060a0f4981 */ /* 0x000ea2000c1e1500 */
[----:B------:R-:W-:-:S03]  /*1030*/  ISETP.GT.U32.AND P4, PT, R2, 0xe, PT ;  /* 0x0000000e0200780c */ /* 0x000fc60003f84070 */
[----:B------:R-:W2:Y:S01]  /*1040*/  @P5 LDG.E.U16 R37, desc[UR6][R10.64+0x14] ;  /* 0x000014060a255981 */ /* 0x000ea2000c1e1500 */
[C---:B------:R-:W-:Y:S02]  /*1050*/  ISETP.GT.U32.AND P5, PT, R2.reuse, 0xf, PT ;  /* 0x0000000f0200780c */ /* 0x040fe40003fa4070 */
[----:B------:R-:W-:Y:S02]  /*1060*/  ISETP.NE.U32.AND P6, PT, R2, RZ, PT ;  /* 0x000000ff0200720c */ /* 0x000fe40003fc5070 */
[C---:B------:R-:W-:Y:S02]  /*1070*/  ISETP.GT.U32.AND.EX P1, PT, R3.reuse, RZ, PT, P1 ;  /* 0x000000ff0300720c */ /* 0x040fe40003f24110 */
[C---:B------:R-:W-:Y:S02]  /*1080*/  ISETP.GT.U32.AND.EX P2, PT, R3.reuse, RZ, PT, P2 ;  /* 0x000000ff0300720c */ /* 0x040fe40003f44120 */
[C---:B------:R-:W-:Y:S02]  /*1090*/  ISETP.GT.U32.AND.EX P3, PT, R3.reuse, RZ, PT, P3 ;  /* 0x000000ff0300720c */ /* 0x040fe40003f64130 */
[----:B------:R-:W-:-:S02]  /*10a0*/  ISETP.GT.U32.AND.EX P4, PT, R3, RZ, PT, P4 ;  /* 0x000000ff0300720c */ /* 0x000fc40003f84140 */
[C---:B------:R-:W-:Y:S02]  /*10b0*/  ISETP.GT.U32.AND.EX P5, PT, R3.reuse, RZ, PT, P5 ;  /* 0x000000ff0300720c */ /* 0x040fe40003fa4150 */
[----:B------:R-:W-:-:S03]  /*10c0*/  ISETP.NE.AND.EX P6, PT, R3, RZ, PT, P6 ;  /* 0x000000ff0300720c */ /* 0x000fc60003fc5360 */
[----:B------:R-:W-:Y:S02]  /*10d0*/  @!P1 PRMT R16, RZ, 0x7610, R16 ;  /* 0x00007610ff109816 */ /* 0x000fe40000000010 */
[----:B------:R-:W-:Y:S02]  /*10e0*/  @!P2 PRMT R38, RZ, 0x7610, R38 ;  /* 0x00007610ff26a816 */ /* 0x000fe40000000026 */
[----:B------:R-:W-:Y:S02]  /*10f0*/  @!P3 PRMT R17, RZ, 0x7610, R17 ;  /* 0x00007610ff11b816 */ /* 0x000fe40000000011 */
[----:B------:R-:W-:Y:S01]  /*1100*/  @!P4 PRMT R39, RZ, 0x7610, R39 ;  /* 0x00007610ff27c816 */ /* 0x000fe20000000027 */
[----:B------:R-:W2:Y:S01]  /*1110*/  @P1 LDG.E.U16 R16, desc[UR6][R10.64+0x16] ;  /* 0x000016060a101981 */ /* 0x000ea2000c1e1500 */
[----:B------:R-:W-:-:S03]  /*1120*/  @!P5 PRMT R18, RZ, 0x7610, R18 ;  /* 0x00007610ff12d816 */ /* 0x000fc60000000012 */
[----:B------:R-:W2:Y:S04]  /*1130*/  @P6 LDG.E.U16 R40, desc[UR6][R10.64] ;  /* 0x000000060a286981 */ /* 0x000ea8000c1e1500 */
[----:B------:R-:W2:Y:S04]  /*1140*/  @P2 LDG.E.U16 R38, desc[UR6][R10.64+0x18] ;  /* 0x000018060a262981 */ /* 0x000ea8000c1e1500 */
[----:B------:R-:W2:Y:S04]  /*1150*/  @P3 LDG.E.U16 R17, desc[UR6][R10.64+0x1a] ;  /* 0x00001a060a113981 */ /* 0x000ea8000c1e1500 */
[----:B------:R-:W2:Y:S04]  /*1160*/  @P4 LDG.E.U16 R39, desc[UR6][R10.64+0x1c] ;  /* 0x00001c060a274981 */ /* 0x000ea8000c1e1500 */
[----:B------:R-:W2:Y:S01]  /*1170*/  @P5 LDG.E.U16 R18, desc[UR6][R10.64+0x1e] ;  /* 0x00001e060a125981 */ /* 0x000ea2000c1e1500 */
[----:B---3--:R-:W-:-:S02]  /*1180*/  PRMT R41, R41, 0x5410, R12 ;  /* 0x0000541029297816 */ /* 0x008fc4000000000c */
[----:B----4-:R-:W-:Y:S02]  /*1190*/  PRMT R42, R42, 0x5410, R13 ;  /* 0x000054102a2a7816 */ /* 0x010fe4000000000d */
[----:B-----5:R-:W-:Y:S02]  /*11a0*/  PRMT R43, R43, 0x5410, R14 ;  /* 0x000054102b2b7816 */ /* 0x020fe4000000000e */
[----:B--2---:R-:W-:Y:S02]  /*11b0*/  PRMT R36, R36, 0x5410, R15 ;  /* 0x0000541024247816 */ /* 0x004fe4000000000f */
[----:B------:R-:W-:Y:S02]  /*11c0*/  PRMT R37, R37, 0x5410, R16 ;  /* 0x0000541025257816 */ /* 0x000fe40000000010 */
[----:B------:R-:W-:-:S04]  /*11d0*/  @!P6 PRMT R40, RZ, 0x7610, R40 ;  /* 0x00007610ff28e816 */ /* 0x000fc80000000028 */
[----:B------:R-:W-:Y:S02]  /*11e0*/  PRMT R40, R40, 0x5410, R5 ;  /* 0x0000541028287816 */ /* 0x000fe40000000005 */
[----:B------:R-:W-:Y:S02]  /*11f0*/  PRMT R38, R38, 0x5410, R17 ;  /* 0x0000541026267816 */ /* 0x000fe40000000011 */
[----:B------:R-:W-:Y:S01]  /*1200*/  PRMT R39, R39, 0x5410, R18 ;  /* 0x0000541027277816 */ /* 0x000fe20000000012 */
[----:B------:R-:W-:Y:S06]  /*1210*/  BRA `(.L_x_100) ;  /* 0x0000000000107947 */ /* 0x000fec0003800000 */
.L_x_98:
[----:B------:R-:W-:Y:S02]  /*1220*/  CS2R R40, SRZ ;  /* 0x0000000000287805 */ /* 0x000fe4000001ff00 */
[----:B------:R-:W-:Y:S02]  /*1230*/  CS2R R42, SRZ ;  /* 0x00000000002a7805 */ /* 0x000fe4000001ff00 */
[----:B------:R-:W-:Y:S02]  /*1240*/  CS2R R36, SRZ ;  /* 0x0000000000247805 */ /* 0x000fe4000001ff00 */
[----:B------:R-:W-:-:S07]  /*1250*/  CS2R R38, SRZ ;  /* 0x0000000000267805 */ /* 0x000fce000001ff00 */
.L_x_100:
[----:B------:R-:W-:Y:S05]  /*1260*/  BSYNC B2 ;  /* 0x0000000000027941 */ /* 0x000fea0003800000 */
.L_x_97:
[----:B------:R-:W-:Y:S01]  /*1270*/  ISETP.GT.U32.AND P1, PT, R28, 0x1, PT ;  /* 0x000000011c00780c */ /* 0x000fe20003f24070 */
[----:B------:R-:W-:Y:S03]  /*1280*/  BSSY B2, `(.L_x_101) ;  /* 0x000005d000027945 */ /* 0x000fe60003800000 */
[----:B------:R-:W-:-:S13]  /*1290*/  ISETP.GT.U32.AND.EX P1, PT, R29, RZ, PT, P1 ;  /* 0x000000ff1d00720c */ /* 0x000fda0003f24110 */
[----:B------:R-:W-:Y:S05]  /*12a0*/  @P1 BRA `(.L_x_102) ;  /* 0x0000000000141947 */ /* 0x000fea0003800000 */
[----:B------:R-:W-:Y:S02]  /*12b0*/  CS2R R12, SRZ ;  /* 0x00000000000c7805 */ /* 0x000fe4000001ff00 */
[----:B------:R-:W-:Y:S02]  /*12c0*/  CS2R R14, SRZ ;  /* 0x00000000000e7805 */ /* 0x000fe4000001ff00 */
[----:B------:R-:W-:Y:S02]  /*12d0*/  CS2R R16, SRZ ;  /* 0x0000000000107805 */ /* 0x000fe4000001ff00 */
[----:B------:R-:W-:Y:S01]  /*12e0*/  CS2R R18, SRZ ;  /* 0x0000000000127805 */ /* 0x000fe2000001ff00 */
[----:B------:R-:W-:Y:S06]  /*12f0*/  BRA `(.L_x_103) ;  /* 0x0000000400547947 */ /* 0x000fec0003800000 */
.L_x_102:
[----:B------:R-:W-:Y:S02]  /*1300*/  IADD3 R5, P3, R48, R6, RZ ;  /* 0x0000000630057210 */ /* 0x000fe40007f7e0ff */
[----:B------:R-:W-:Y:S02]  /*1310*/  ISETP.GE.U32.AND P1, PT, R58, 0x10, PT ;  /* 0x000000103a00780c */ /* 0x000fe40003f26070 */
[----:B0-----:R-:W-:Y:S01]  /*1320*/  LEA R10, P4, R5, R8, 0x1 ;  /* 0x00000008050a7211 */ /* 0x001fe200078808ff */
        /* <DEDUP_REMOVED lines=10> */
.L_x_104:
        /* <DEDUP_REMOVED lines=31> */
[----:B------:R-:W2:Y:S01]  /*15c0*/  @P5 LDG.E.U16 R17, desc[UR6][R10.64+0xc] ;  /* 0x00000c060a115981 */ /* 0x000ea2000c1e1500 */
[----:B------:R-:W-:Y:S02]  /*15d0*/  @!P2 PRMT R19, RZ, 0x7610, R19 ;  /* 0x00007610ff13a816 */ /* 0x000fe40000000013 */
[----:B------:R-:W-:Y:S01]  /*15e0*/  @!P4 PRMT R20, RZ, 0x7610, R20 ;  /* 0x00007610ff14c816 */ /* 0x000fe20000000014 */
[----:B------:R-:W4:Y:S01]  /*15f0*/  @P6 LDG.E.U16 R16, desc[UR6][R10.64+0xa] ;  /* 0x00000a060a106981 */ /* 0x000f22000c1e1500 */
[----:B------:R-:W-:Y:S02]  /*1600*/  @!P1 PRMT R21, RZ, 0x7610, R21 ;  /* 0x00007610ff159816 */ /* 0x000fe40000000015 */
[C---:B------:R-:W-:Y:S01]  /*1610*/  ISETP.GT.U32.AND P5, PT, R2.reuse, 0xb, PT ;  /* 0x0000000b0200780c */ /* 0x040fe20003fa4070 */
[----:B------:R-:W2:Y:S01]  /*1620*/  @P3 LDG.E.U16 R18, desc[UR6][R10.64+0xe] ;  /* 0x00000e060a123981 */ /* 0x000ea2000c1e1500 */
        /* <DEDUP_REMOVED lines=27> */
[----:B--2---:R-:W-:Y:S02]  /*17e0*/  PRMT R15, R17, 0x5410, R18 ;  /* 0x00005410110f7816 */ /* 0x004fe40000000012 */
[----:B------:R-:W-:Y:S02]  /*17f0*/  PRMT R16, R19, 0x5410, R20 ;  /* 0x0000541013107816 */ /* 0x000fe40000000014 */
[----:B------:R-:W-:Y:S02]  /*1800*/  PRMT R17, R21, 0x5410, R22 ;  /* 0x0000541015117816 */ /* 0x000fe40000000016 */
[----:B------:R-:W-:-:S04]  /*1810*/  @!P6 PRMT R12, RZ, 0x7610, R12 ;  /* 0x00007610ff0ce816 */ /* 0x000fc8000000000c */
[----:B------:R-:W-:Y:S02]  /*1820*/  PRMT R12, R12, 0x5410, R5 ;  /* 0x000054100c0c7816 */ /* 0x000fe40000000005 */
[----:B------:R-:W-:Y:S02]  /*1830*/  PRMT R18, R23, 0x5410, R24 ;  /* 0x0000541017127816 */ /* 0x000fe40000000018 */
[----:B------:R-:W-:-:S07]  /*1840*/  PRMT R19, R25, 0x5410, R26 ;  /* 0x0000541019137816 */ /* 0x000fce000000001a */
.L_x_103:
[----:B------:R-:W-:Y:S05]  /*1850*/  BSYNC B2 ;  /* 0x0000000000027941 */ /* 0x000fea0003800000 */
.L_x_101:
        /* <DEDUP_REMOVED lines=9> */
.L_x_106:
[----:B------:R-:W-:Y:S02]  /*18f0*/  LEA R27, P3, R6, R48, 0x1 ;  /* 0x00000030061b7211 */ /* 0x000fe400078608ff */
[----:B------:R-:W-:Y:S02]  /*1900*/  ISETP.GE.U32.AND P1, PT, R58, 0x10, PT ;  /* 0x000000103a00780c */ /* 0x000fe40003f26070 */
[----:B01----:R-:W-:Y:S02]  /*1910*/  LEA R10, P4, R27, R8, 0x1 ;  /* 0x000000081b0a7211 */ /* 0x003fe400078808ff */
[----:B------:R-:W-:Y:S02]  /*1920*/  ISETP.GE.U32.AND.EX P2, PT, R59, RZ, PT, P1 ;  /* 0x000000ff3b00720c */ /* 0x000fe40003f46110 */
[----:B------:R-:W-:Y:S02]  /*1930*/  LOP3.LUT P1, RZ, R10, 0x1f, RZ, 0xc0, !PT ;  /* 0x0000001f0aff7812 */ /* 0x000fe4000782c0ff */
[----:B------:R-:W-:-:S02]  /*1940*/  LEA.HI.X R56, R6, R47, R7, 0x1, P3 ;  /* 0x0000002f06387211 */ /* 0x000fc400018f0c07 */
[----:B------:R-:W-:Y:S02]  /*1950*/  PLOP3.LUT P1, PT, P2, P1, PT, 0x8a, 0x0 ;  /* 0x000000000000781c */ /* 0x000fe40001723172 */
[----:B------:R-:W-:-:S05]  /*1960*/  SHF.L.U64.HI R20, R27, 0x1, R56 ;  /* 0x000000011b147819 */ /* 0x000fca0000010238 */
[----:B------:R-:W-:-:S06]  /*1970*/  IMAD.X R11, R20, 0x1, R9, P4 ;  /* 0x00000001140b7824 */ /* 0x000fcc00020e0609 */
[----:B------:R-:W-:Y:S05]  /*1980*/  @P1 BRA `(.L_x_108) ;  /* 0x00000000000c1947 */ /* 0x000fea0003800000 */
[----:B------:R2:W5:Y:S04]  /*1990*/  LDG.E.128 R20, desc[UR6][R10.64] ;  /* 0x000000060a147981 */ /* 0x000568000c1e1d00 */
[----:B------:R2:W5:Y:S01]  /*19a0*/  LDG.E.128 R24, desc[UR6][R10.64+0x10] ;  /* 0x000010060a187981 */ /* 0x000562000c1e1d00 */
[----:B------:R-:W-:Y:S05]  /*19b0*/  BRA `(.L_x_107) ;  /* 0x0000000400587947 */ /* 0x000fea0003800000 */
.L_x_108:
[C---:B------:R-:W-:Y:S02]  /*19c0*/  ISETP.GT.U32.AND P1, PT, R2.reuse, 0x1, PT ;  /* 0x000000010200780c */ /* 0x040fe40003f24070 */
[C---:B------:R-:W-:Y:S02]  /*19d0*/  ISETP.GT.U32.AND P2, PT, R2.reuse, 0x2, PT ;  /* 0x000000020200780c */ /* 0x040fe40003f44070 */
[C---:B------:R-:W-:Y:S02]  /*19e0*/  ISETP.GT.U32.AND.EX P1, PT, R3.reuse, RZ, PT, P1 ;  /* 0x000000ff0300720c */ /* 0x040fe40003f24110 */
[----:B------:R-:W-:Y:S02]  /*19f0*/  ISETP.GT.U32.AND P6, PT, R2, 0x3, PT ;  /* 0x000000030200780c */ /* 0x000fe40003fc4070 */
[C---:B------:R-:W-:Y:S02]  /*1a00*/  ISETP.GT.U32.AND.EX P2, PT, R3.reuse, RZ, PT, P2 ;  /* 0x000000ff0300720c */ /* 0x040fe40003f44120 */
[----:B------:R-:W-:-:S02]  /*1a10*/  ISETP.GT.U32.AND.EX P6, PT, R3, RZ, PT, P6 ;  /* 0x000000ff0300720c */ /* 0x000fc40003fc4160 */
[C---:B------:R-:W-:Y:S02]  /*1a20*/  ISETP.GT.U32.AND P3, PT, R2.reuse, 0x9, PT ;  /* 0x000000090200780c */ /* 0x040fe40003f64070 */
[----:B------:R-:W-:Y:S02]  /*1a30*/  ISETP.GT.U32.AND P5, PT, R2, 0x4, PT ;  /* 0x000000040200780c */ /* 0x000fe40003fa4070 */
[C---:B------:R-:W-:Y:S02]  /*1a40*/  ISETP.GT.U32.AND.EX P3, PT, R3.reuse, RZ, PT, P3 ;  /* 0x000000ff0300720c */ /* 0x040fe40003f64130 */
[----:B------:R-:W-:Y:S02]  /*1a50*/  @!P1 PRMT R30, RZ, 0x7610, R30 ;  /* 0x00007610ff1e9816 */ /* 0x000fe4000000001e */
[----:B------:R-:W-:Y:S02]  /*1a60*/  ISETP.GT.U32.AND.EX P5, PT, R3, RZ, PT, P5 ;  /* 0x000000ff0300720c */ /* 0x000fe40003fa4150 */
[----:B------:R-:W-:-:S02]  /*1a70*/  @!P2 PRMT R31, RZ, 0x7610, R31 ;  /* 0x00007610ff1fa816 */ /* 0x000fc4000000001f */
[C---:B------:R-:W-:Y:S01]  /*1a80*/  ISETP.GT.U32.AND P4, PT, R2.reuse, 0x5, PT ;  /* 0x000000050200780c */ /* 0x040fe20003f84070 */
[----:B------:R-:W2:Y:S01]  /*1a90*/  @P1 LDG.E.U16 R30, desc[UR6][R10.64+0x2] ;  /* 0x000002060a1e1981 */ /* 0x000ea2000c1e1500 */
[----:B------:R-:W-:Y:S02]  /*1aa0*/  @!P6 PRMT R32, RZ, 0x7610, R32 ;  /* 0x00007610ff20e816 */ /* 0x000fe40000000020 */
[C---:B------:R-:W-:Y:S01]  /*1ab0*/  ISETP.GT.U32.AND P1, PT, R2.reuse, 0x6, PT ;  /* 0x000000060200780c */ /* 0x040fe20003f24070 */
[----:B------:R-:W3:Y:S01]  /*1ac0*/  @P2 LDG.E.U16 R31, desc[UR6][R10.64+0x4] ;  /* 0x000004060a1f2981 */ /* 0x000ee2000c1e1500 */
[C---:B------:R-:W-:Y:S02]  /*1ad0*/  ISETP.GT.U32.AND.EX P4, PT, R3.reuse, RZ, PT, P4 ;  /* 0x000000ff0300720c */ /* 0x040fe40003f84140 */
[----:B------:R-:W-:Y:S01]  /*1ae0*/  ISETP.GT.U32.AND P2, PT, R2, 0xa, PT ;  /* 0x0000000a0200780c */ /* 0x000fe20003f44070 */
[----:B------:R-:W3:Y:S01]  /*1af0*/  @P6 LDG.E.U16 R32, desc[UR6][R10.64+0x6] ;  /* 0x000006060a206981 */ /* 0x000ee2000c1e1500 */
[----:B------:R-:W-:-:S02]  /*1b00*/  ISETP.GT.U32.AND.EX P1, PT, R3, RZ, PT, P1 ;  /* 0x000000ff0300720c */ /* 0x000fc40003f24110 */
[----:B------:R-:W-:Y:S02]  /*1b10*/  @P3 LEA R20, P6, R27, R8, 0x1 ;  /* 0x000000081b143211 */ /* 0x000fe400078c08ff */
[----:B------:R-:W-:Y:S02]  /*1b20*/  ISETP.GT.U32.AND.EX P2, PT, R3, RZ, PT, P2 ;  /* 0x000000ff0300720c */ /* 0x000fe40003f44120 */
[----:B------:R-:W-:Y:S02]  /*1b30*/  @!P3 PRMT R52, RZ, 0x7610, R52 ;  /* 0x00007610ff34b816 */ /* 0x000fe40000000034 */
[----:B------:R-:W-:Y:S02]  /*1b40*/  @P3 LEA.HI.X R21, R27, R9, R56, 0x1, P6 ;  /* 0x000000091b153211 */ /* 0x000fe400030f0c38 */
[----:B------:R-:W-:Y:S02]  /*1b50*/  @!P5 PRMT R33, RZ, 0x7610, R33 ;  /* 0x00007610ff21d816 */ /* 0x000fe40000000021 */
[----:B------:R-:W-:Y:S01]  /*1b60*/  ISETP.GT.U32.AND P6, PT, R2, 0xb, PT ;  /* 0x0000000b0200780c */ /* 0x000fe20003fc4070 */
[----:B------:R0:W4:Y:S01]  /*1b70*/  @P3 LDG.E.U16 R52, desc[UR6][R20.64+0x12] ;  /* 0x0000120614343981 */ /* 0x000122000c1e1500 */
[----:B------:R-:W-:-:S02]  /*1b80*/  @!P4 PRMT R34, RZ, 0x7610, R34 ;  /* 0x00007610ff22c816 */ /* 0x000fc40000000022 */
[----:B------:R-:W-:Y:S01]  /*1b90*/  ISETP.GT.U32.AND.EX P3, PT, R3, RZ, PT, P6 ;  /* 0x000000ff0300720c */ /* 0x000fe20003f64160 */
[----:B------:R-:W2:Y:S01]  /*1ba0*/  @P5 LDG.E.U16 R33, desc[UR6][R10.64+0x8] ;  /* 0x000008060a215981 */ /* 0x000ea2000c1e1500 */
[C---:B------:R-:W-:Y:S02]  /*1bb0*/  ISETP.GT.U32.AND P5, PT, R2.reuse, 0x7, PT ;  /* 0x000000070200780c */ /* 0x040fe40003fa4070 */
[----:B------:R-:W-:Y:S01]  /*1bc0*/  @!P1 PRMT R35, RZ, 0x7610, R35 ;  /* 0x00007610ff239816 */ /* 0x000fe20000000023 */
[----:B------:R-:W2:Y:S01]  /*1bd0*/  @P4 LDG.E.U16 R34, desc[UR6][R10.64+0xa] ;  /* 0x00000a060a224981 */ /* 0x000ea2000c1e1500 */
[----:B------:R-:W-:Y:S02]  /*1be0*/  @P2 LEA R22, P6, R27, R8, 0x1 ;  /* 0x000000081b162211 */ /* 0x000fe400078c08ff */
[----:B------:R-:W-:Y:S02]  /*1bf0*/  ISETP.GT.U32.AND.EX P5, PT, R3, RZ, PT, P5 ;  /* 0x000000ff0300720c */ /* 0x000fe40003fa4150 */
[----:B------:R-:W-:Y:S01]  /*1c00*/  ISETP.GT.U32.AND P4, PT, R2, 0x8, PT ;  /* 0x000000080200780c */ /* 0x000fe20003f84070 */
[----:B------:R-:W4:Y:S01]  /*1c10*/  @P1 LDG.E.U16 R35, desc[UR6][R10.64+0xc] ;  /* 0x00000c060a231981 */ /* 0x000f22000c1e1500 */
[----:B------:R-:W-:-:S02]  /*1c20*/  @!P2 PRMT R53, RZ, 0x7610, R53 ;  /* 0x00007610ff35a816 */ /* 0x000fc40000000035 */
[----:B------:R-:W-:Y:S02]  /*1c30*/  @P2 LEA.HI.X R23, R27, R9, R56, 0x1, P6 ;  /* 0x000000091b172211 */ /* 0x000fe400030f0c38 */
[C---:B------:R-:W-:Y:S02]  /*1c40*/  ISETP.GT.U32.AND P1, PT, R2.reuse, 0xc, PT ;  /* 0x0000000c0200780c */ /* 0x040fe40003f24070 */
[C---:B------:R-:W-:Y:S01]  /*1c50*/  ISETP.GT.U32.AND.EX P4, PT, R3.reuse, RZ, PT, P4 ;  /* 0x000000ff0300720c */ /* 0x040fe20003f84140 */
[----:B------:R1:W4:Y:S01]  /*1c60*/  @P2 LDG.E.U16 R53, desc[UR6][R22.64+0x14] ;  /* 0x0000140616352981 */ /* 0x000322000c1e1500 */
[----:B------:R-:W-:Y:S02]  /*1c70*/  ISETP.GT.U32.AND.EX P1, PT, R3, RZ, PT, P1 ;  /* 0x000000ff0300720c */ /* 0x000fe40003f24110 */
[----:B------:R-:W-:Y:S02]  /*1c80*/  @P3 LEA R24, P6, R27, R8, 0x1 ;  /* 0x000000081b183211 */ /* 0x000fe400078c08ff */
[----:B------:R-:W-:-:S02]  /*1c90*/  ISETP.GT.U32.AND P2, PT, R2, 0xd, PT ;  /* 0x0000000d0200780c */ /* 0x000fc40003f44070 */
[----:B------:R-:W-:Y:S02]  /*1ca0*/  @!P3 PRMT R54, RZ, 0x7610, R54 ;  /* 0x00007610ff36b816 */ /* 0x000fe40000000036 */
[----:B------:R-:W-:Y:S02]  /*1cb0*/  @P3 LEA.HI.X R25, R27, R9, R56, 0x1, P6 ;  /* 0x000000091b193211 */ /* 0x000fe400030f0c38 */
[C---:B------:R-:W-:Y:S02]  /*1cc0*/  ISETP.GT.U32.AND.EX P2, PT, R3.reuse, RZ, PT, P2 ;  /* 0x000000ff0300720c */ /* 0x040fe40003f44120 */
[----:B------:R-:W-:Y:S01]  /*1cd0*/  ISETP.GT.U32.AND P6, PT, R2, 0xe, PT ;  /* 0x0000000e0200780c */ /* 0x000fe20003fc4070 */
[----:B------:R1:W4:Y:S01]  /*1ce0*/  @P3 LDG.E.U16 R54, desc[UR6][R24.64+0x16] ;  /* 0x0000160618363981 */ /* 0x000322000c1e1500 */
[----:B------:R-:W-:Y:S02]  /*1cf0*/  @!P5 PRMT R44, RZ, 0x7610, R44 ;  /* 0x00007610ff2cd816 */ /* 0x000fe4000000002c */
[----:B------:R-:W-:-:S02]  /*1d00*/  ISETP.GT.U32.AND.EX P6, PT, R3, RZ, PT, P6 ;  /* 0x000000ff0300720c */ /* 0x000fc40003fc4160 */
[----:B------:R-:W-:Y:S02]  /*1d10*/  @!P4 PRMT R45, RZ, 0x7610, R45 ;  /* 0x00007610ff2dc816 */ /* 0x000fe4000000002d */
[C---:B------:R-:W-:Y:S01]  /*1d20*/  ISETP.GT.U32.AND P3, PT, R2.reuse, 0xf, PT ;  /* 0x0000000f0200780c */ /* 0x040fe20003f64070 */
[----:B------:R-:W4:Y:S01]  /*1d30*/  @P5 LDG.E.U16 R44, desc[UR6][R10.64+0xe] ;  /* 0x00000e060a2c5981 */ /* 0x000f22000c1e1500 */
[----:B0-----:R-:W-:Y:S02]  /*1d40*/  @P1 LEA R20, P5, R27, R8, 0x1 ;  /* 0x000000081b141211 */ /* 0x001fe400078a08ff */
[----:B------:R-:W-:Y:S01]  /*1d50*/  ISETP.GT.U32.AND.EX P3, PT, R3, RZ, PT, P3 ;  /* 0x000000ff0300720c */ /* 0x000fe20003f64130 */
[----:B------:R-:W4:Y:S01]  /*1d60*/  @P4 LDG.E.U16 R45, desc[UR6][R10.64+0x10] ;  /* 0x000010060a2d4981 */ /* 0x000f22000c1e1500 */
[----:B------:R-:W-:Y:S02]  /*1d70*/  @P1 LEA.HI.X R21, R27, R9, R56, 0x1, P5 ;  /* 0x000000091b151211 */ /* 0x000fe400028f0c38 */
[----:B------:R-:W-:-:S02]  /*1d80*/  ISETP.NE.U32.AND P4, PT, R2, RZ, PT ;  /* 0x000000ff0200720c */ /* 0x000fc40003f85070 */
[-C--:B-1----:R-:W-:Y:S02]  /*1d90*/  @P2 LEA R22, P5, R27, R8.reuse, 0x1 ;  /* 0x000000081b162211 */ /* 0x082fe400078a08ff */
[----:B------:R-:W-:Y:S02]  /*1da0*/  ISETP.NE.AND.EX P4, PT, R3, RZ, PT, P4 ;  /* 0x000000ff0300720c */ /* 0x000fe40003f85340 */
[C---:B------:R-:W-:Y:S02]  /*1db0*/  @P2 LEA.HI.X R23, R27.reuse, R9, R56, 0x1, P5 ;  /* 0x000000091b172211 */ /* 0x040fe400028f0c38 */
[----:B------:R-:W-:-:S04]  /*1dc0*/  @P6 LEA R24, P5, R27, R8, 0x1 ;  /* 0x000000081b186211 */ /* 0x000fc800078a08ff */
[CCC-:B------:R-:W-:Y:S02]  /*1dd0*/  @P6 LEA.HI.X R25, R27.reuse, R9.reuse, R56.reuse, 0x1, P5 ;  /* 0x000000091b196211 */ /* 0x1c0fe400028f0c38 */
[C---:B------:R-:W-:Y:S02]  /*1de0*/  @P3 LEA R26, P5, R27.reuse, R8, 0x1 ;  /* 0x000000081b1a3211 */ /* 0x040fe400078a08ff */
[----:B------:R-:W-:Y:S01]  /*1df0*/  @!P1 PRMT R55, RZ, 0x7610, R55 ;  /* 0x00007610ff379816 */ /* 0x000fe20000000037 */
[----:B------:R-:W4:Y:S01]  /*1e00*/  @P4 LDG.E.U16 R5, desc[UR6][R10.64] ;  /* 0x000000060a054981 */ /* 0x000f22000c1e1500 */
[--C-:B------:R-:W-:Y:S02]  /*1e10*/  @P3 LEA.HI.X R27, R27, R9, R56.reuse, 0x1, P5 ;  /* 0x000000091b1b3211 */ /* 0x100fe400028f0c38 */
[----:B------:R-:W-:Y:S02]  /*1e20*/  @!P2 PRMT R56, RZ, 0x7610, R56 ;  /* 0x00007610ff38a816 */ /* 0x000fe40000000038 */
[----:B------:R-:W-:Y:S01]  /*1e30*/  @!P6 PRMT R57, RZ, 0x7610, R57 ;  /* 0x00007610ff39e816 */ /* 0x000fe20000000039 */
[----:B------:R3:W4:Y:S01]  /*1e40*/  @P1 LDG.E.U16 R55, desc[UR6][R20.64+0x18] ;  /* 0x0000180614371981 */ /* 0x000722000c1e1500 */
[----:B------:R-:W-:-:S03]  /*1e50*/  @!P3 PRMT R62, RZ, 0x7610, R62 ;  /* 0x00007610ff3eb816 */ /* 0x000fc6000000003e */
[----:B------:R2:W4:Y:S04]  /*1e60*/  @P2 LDG.E.U16 R56, desc[UR6][R22.64+0x1a] ;  /* 0x00001a0616382981 */ /* 0x000528000c1e1500 */
[----:B------:R4:W4:Y:S04]  /*1e70*/  @P6 LDG.E.U16 R57, desc[UR6][R24.64+0x1c] ;  /* 0x00001c0618396981 */ /* 0x000928000c1e1500 */
[----:B------:R0:W4:Y:S01]  /*1e80*/  @P3 LDG.E.U16 R62, desc[UR6][R26.64+0x1e] ;  /* 0x00001e061a3e3981 */ /* 0x000122000c1e1500 */
[----:B---3--:R-:W-:Y:S02]  /*1e90*/  PRMT R21, R31, 0x5410, R32 ;  /* 0x000054101f157816 */ /* 0x008fe40000000020 */
[----:B--2---:R-:W-:-:S02]  /*1ea0*/  PRMT R22, R33, 0x5410, R34 ;  /* 0x0000541021167816 */ /* 0x004fc40000000022 */
[----:B----4-:R-:W-:Y:S02]  /*1eb0*/  PRMT R25, R53, 0x5410, R54 ;  /* 0x0000541035197816 */ /* 0x010fe40000000036 */
[----:B------:R-:W-:Y:S02]  /*1ec0*/  PRMT R23, R35, 0x5410, R44 ;  /* 0x0000541023177816 */ /* 0x000fe4000000002c */
[----:B------:R-:W-:Y:S02]  /*1ed0*/  PRMT R24, R45, 0x5410, R52 ;  /* 0x000054102d187816 */ /* 0x000fe40000000034 */
[----:B------:R-:W-:-:S04]  /*1ee0*/  @!P4 PRMT R5, RZ, 0x7610, R5 ;  /* 0x00007610ff05c816 */ /* 0x000fc80000000005 */
[----:B------:R-:W-:Y:S02]  /*1ef0*/  PRMT R20, R5, 0x5410, R30 ;  /* 0x0000541005147816 */ /* 0x000fe4000000001e */
[----:B0-----:R-:W-:Y:S02]  /*1f00*/  PRMT R26, R55, 0x5410, R56 ;  /* 0x00005410371a7816 */ /* 0x001fe40000000038 */
[----:B------:R-:W-:-:S07]  /*1f10*/  PRMT R27, R57, 0x5410, R62 ;  /* 0x00005410391b7816 */ /* 0x000fce000000003e */
.L_x_107:
[----:B------:R-:W-:Y:S05]  /*1f20*/  BSYNC B2 ;  /* 0x0000000000027941 */ /* 0x000fea0003800000 */
.L_x_105:
[----:B------:R-:W-:-:S04]  /*1f30*/  ISETP.GT.U32.AND P1, PT, R28, 0x3, PT ;  /* 0x000000031c00780c */ /* 0x000fc80003f24070 */
[----:B------:R-:W-:-:S13]  /*1f40*/  ISETP.GT.U32.AND.EX P1, PT, R29, RZ, PT, P1 ;  /* 0x000000ff1d00720c */ /* 0x000fda0003f24110 */
[----:B------:R-:W-:Y:S05]  /*1f50*/  @P1 BRA `(.L_x_109) ;  /* 0x0000000000141947 */ /* 0x000fea0003800000 */
[----:B------:R-:W-:Y:S02]  /*1f60*/  CS2R R28, SRZ ;  /* 0x00000000001c7805 */ /* 0x000fe4000001ff00 */
[----:B------:R-:W-:Y:S02]  /*1f70*/  CS2R R30, SRZ ;  /* 0x00000000001e7805 */ /* 0x000fe4000001ff00 */
[----:B------:R-:W-:Y:S02]  /*1f80*/  CS2R R32, SRZ ;  /* 0x0000000000207805 */ /* 0x000fe4000001ff00 */
[----:B------:R-:W-:Y:S01]  /*1f90*/  CS2R R34, SRZ ;  /* 0x0000000000227805 */ /* 0x000fe2000001ff00 */
[----:B------:R-:W-:Y:S06]  /*1fa0*/  BRA `(.L_x_96) ;  /* 0x00000004005c7947 */ /* 0x000fec0003800000 */
.L_x_109:
[----:B------:R-:W-:Y:S01]  /*1fb0*/  IMAD.MOV.U32 R46, RZ, RZ, R48 ;  /* 0x000000ffff2e7224 */ /* 0x000fe200078e0030 */
[----:B------:R-:W-:Y:S01]  /*1fc0*/  ISETP.GE.U32.AND P1, PT, R58, 0x10, PT ;  /* 0x000000103a00780c */ /* 0x000fe20003f26070 */
[----:B------:R-:W-:Y:S02]  /*1fd0*/  IMAD R5, R7, 0x3, RZ ;  /* 0x0000000307057824 */ /* 0x000fe400078e02ff */
[----:B012---:R-:W-:Y:S01]  /*1fe0*/  IMAD.WIDE.U32 R10, R6, 0x3, R46 ;  /* 0x00000003060a7825 */ /* 0x007fe200078e002e */
        /* <DEDUP_REMOVED lines=11> */
.L_x_110:
        /* <DEDUP_REMOVED lines=72> */
.L_x_96:
[----:B------:R-:W-:Y:S05]  /*2520*/  BSYNC B0 ;  /* 0x0000000000007941 */ /* 0x000fea0003800000 */
.L_x_84:
[C---:B-----5:R-:W-:Y:S01]  /*2530*/  PRMT R5, R40.reuse, 0x7632, R5 ;  /* 0x0000763228057816 */ /* 0x060fe20000000005 */
[----:B----4-:R-:W-:Y:S01]  /*2540*/  IMAD.U32 R6, R40, 0x10000, RZ ;  /* 0x0001000028067824 */ /* 0x010fe200078e00ff */
[C---:B------:R-:W-:Y:S01]  /*2550*/  PRMT R7, R41.reuse, 0x7632, R7 ;  /* 0x0000763229077816 */ /* 0x040fe20000000007 */
[----:B---3--:R-:W-:Y:S02]  /*2560*/  IMAD.U32 R8, R41, 0x10000, RZ ;  /* 0x0001000029087824 */ /* 0x008fe400078e00ff */
[----:B------:R-:W-:Y:S01]  /*2570*/  IMAD.U32 R5, R5, 0x10000, RZ ;  /* 0x0001000005057824 */ /* 0x000fe200078e00ff */
[----:B------:R-:W-:-:S04]  /*2580*/  FMNMX R6, RZ, |R6|, !PT ;  /* 0x40000006ff067209 */ /* 0x000fc80007800000 */
        /* <DEDUP_REMOVED lines=153> */
[----:B------:R-:W-:-:S07]  /*2f20*/  FMNMX R5, R5, |R6|, !PT ;  /* 0x4000000605057209 */ /* 0x000fce0007800000 */
.L_x_83:
[----:B------:R-:W-:Y:S05]  /*2f30*/  BSYNC B1 ;  /* 0x0000000000017941 */ /* 0x000fea0003800000 */
.L_x_82:
[----:B------:R-:W3:Y:S01]  /*2f40*/  SHFL.DOWN PT, R6, R5, 0x10, 0x1f ;  /* 0x0a001f0005067f89 */ /* 0x000ee200000e0000 */
[C---:B------:R-:W-:Y:S01]  /*2f50*/  LOP3.LUT P1, RZ, R4.reuse, 0x1f, RZ, 0xc0, !PT ;  /* 0x0000001f04ff7812 */ /* 0x040fe2000782c0ff */
[----:B------:R-:W-:Y:S01]  /*2f60*/  BSSY B0, `(.L_x_111) ;  /* 0x0000024000007945 */ /* 0x000fe20003800000 */
[----:B------:R-:W-:-:S11]  /*2f70*/  ISETP.NE.AND P3, PT, R4, RZ, PT ;  /* 0x000000ff0400720c */ /* 0x000fd60003f65270 */
[----:B------:R-:W4:Y:S01]  /*2f80*/  @!P1 S2R R44, SR_CgaCtaId ;  /* 0x00000000002c9919 */ /* 0x000f220000008800 */
[----:B---3--:R-:W-:Y:S02]  /*2f90*/  FMNMX R6, R6, R5, !PT ;  /* 0x0000000506067209 */ /* 0x008fe40007800000 */
[----:B------:R-:W-:-:S03]  /*2fa0*/  @!P1 SHF.R.U32.HI R5, RZ, 0x7, R4 ;  /* 0x00000007ff059819 */ /* 0x000fc60000011604 */
[----:B------:R-:W3:Y:S02]  /*2fb0*/  SHFL.DOWN PT, R7, R6, 0x8, 0x1f ;  /* 0x09001f0006077f89 */ /* 0x000ee400000e0000 */
[----:B------:R-:W-:Y:S01]  /*2fc0*/  @!P1 IMAD.SHL.U32 R5, R5, 0x4, RZ ;  /* 0x0000000405059824 */ /* 0x000fe200078e00ff */
[----:B---3--:R-:W-:Y:S02]  /*2fd0*/  FMNMX R7, R6, R7, !PT ;  /* 0x0000000706077209 */ /* 0x008fe40007800000 */
[----:B------:R-:W-:-:S03]  /*2fe0*/  @!P1 SHF.R.U32.HI R6, RZ, 0x5, R4 ;  /* 0x00000005ff069819 */ /* 0x000fc60000011604 */
[----:B------:R-:W3:Y:S01]  /*2ff0*/  SHFL.DOWN PT, R8, R7, 0x4, 0x1f ;  /* 0x08801f0007087f89 */ /* 0x000ee200000e0000 */
[----:B------:R-:W-:Y:S02]  /*3000*/  @!P1 LOP3.LUT R6, R5, 0xfffffffc, R6, 0xe2, !PT ;  /* 0xfffffffc05069812 */ /* 0x000fe400078ee206 */
[----:B---3--:R-:W-:Y:S02]  /*3010*/  FMNMX R8, R7, R8, !PT ;  /* 0x0000000807087209 */ /* 0x008fe40007800000 */
[----:B------:R-:W-:-:S03]  /*3020*/  @!P1 MOV R7, 0x400 ;  /* 0x0000040000079802 */ /* 0x000fc60000000f00 */
[----:B------:R-:W3:Y:S01]  /*3030*/  SHFL.DOWN PT, R9, R8, 0x2, 0x1f ;  /* 0x08401f0008097f89 */ /* 0x000ee200000e0000 */
[----:B----4-:R-:W-:-:S05]  /*3040*/  @!P1 LEA R7, R44, R7, 0x18 ;  /* 0x000000072c079211 */ /* 0x010fca00078ec0ff */
[----:B------:R-:W-:Y:S01]  /*3050*/  @!P1 IMAD R6, R6, 0x4, R7 ;  /* 0x0000000406069824 */ /* 0x000fe200078e0207 */
[----:B---3--:R-:W-:-:S05]  /*3060*/  FMNMX R9, R8, R9, !PT ;  /* 0x0000000908097209 */ /* 0x008fca0007800000 */
[----:B012---:R-:W0:Y:S02]  /*3070*/  SHFL.DOWN PT, R10, R9, 0x1, 0x1f ;  /* 0x08201f00090a7f89 */ /* 0x007e2400000e0000 */
[----:B0-----:R-:W-:-:S05]  /*3080*/  FMNMX R10, R9, R10, !PT ;  /* 0x0000000a090a7209 */ /* 0x001fca0007800000 */
        /* <DEDUP_REMOVED lines=17> */
.L_x_112:
[----:B------:R-:W-:Y:S05]  /*31a0*/  BSYNC B0 ;  /* 0x0000000000007941 */ /* 0x000fea0003800000 */
.L_x_111:
        /* <DEDUP_REMOVED lines=13> */
[----:B0-----:R-:W0:Y:S01]  /*3280*/  LDC.U8 R6, c[0x0][0x26c] ;  /* 0x00009b00ff067b82 */ /* 0x001e220000000000 */
[----:B------:R-:W2:Y:S01]  /*3290*/  MUFU.RCP R4, R5 ;  /* 0x0000000500047308 */ /* 0x000ea20000001000 */
[----:B------:R-:W-:Y:S02]  /*32a0*/  UMOV UR4, 0x43e00000 ;  /* 0x43e0000000047882 */ /* 0x000fe40000000000 */
[----:B------:R-:W-:-:S05]  /*32b0*/  IMAD.U32 R8, RZ, RZ, UR4 ;  /* 0x00000004ff087e24 */ /* 0x000fca000f8e00ff */
[----:B------:R-:W3:Y:S01]  /*32c0*/  FCHK P1, R8, R5 ;  /* 0x0000000508007302 */ /* 0x000ee20000020000 */
[----:B--2---:R-:W-:-:S04]  /*32d0*/  FFMA R7, -R5, R4, 1 ;  /* 0x3f80000005077423 */ /* 0x004fc80000000104 */
[----:B------:R-:W-:Y:S01]  /*32e0*/  FFMA R4, R4, R7, R4 ;  /* 0x0000000704047223 */ /* 0x000fe20000000004 */
[----:B0-----:R-:W-:-:S05]  /*32f0*/  PRMT R6, R6, 0x8880, RZ ;  /* 0x0000888006067816 */ /* 0x001fca00000000ff */
[----:B------:R-:W-:Y:S02]  /*3300*/  IMAD.MOV.U32 R7, RZ, RZ, R6 ;  /* 0x000000ffff077224 */ /* 0x000fe400078e0006 */
[----:B------:R-:W-:-:S03]  /*3310*/  FFMA R6, R4, 448, RZ ;  /* 0x43e0000004067823 */ /* 0x000fc600000000ff */
[----:B------:R-:W-:Y:S01]  /*3320*/  ISETP.NE.AND P4, PT, R7, RZ, PT ;  /* 0x000000ff0700720c */ /* 0x000fe20003f85270 */
[----:B------:R-:W-:-:S04]  /*3330*/  FFMA R7, -R5, R6, 448 ;  /* 0x43e0000005077423 */ /* 0x000fc80000000106 */
[----:B------:R-:W-:Y:S01]  /*3340*/  FFMA R4, R4, R7, R6 ;  /* 0x0000000704047223 */ /* 0x000fe20000000006 */
[----:B---3--:R-:W-:Y:S07]  /*3350*/  @!P1 BRA `(.L_x_114) ;  /* 0x00000000000c9947 */ /* 0x008fee0003800000 */
[----:B------:R-:W-:-:S07]  /*3360*/  MOV R6, 0x3380 ;  /* 0x0000338000067802 */ /* 0x000fce0000000f00 */
[----:B-1----:R-:W-:Y:S05]  /*3370*/  CALL.REL.NOINC `($__internal_5_$__cuda_sm3x_div_rn_noftz_f32_slowpath) ;  /* 0x0000004800cc7944 */ /* 0x002fea0003c00000 */
[----:B------:R-:W-:-:S07]  /*3380*/  IMAD.MOV.U32 R4, RZ, RZ, R8 ;  /* 0x000000ffff047224 */ /* 0x000fce00078e0008 */
.L_x_114:
[----:B------:R-:W-:-:S04]  /*3390*/  FSETP.NEU.AND P1, PT, |R4|, +INF , PT ;  /* 0x7f8000000400780b */ /* 0x000fc80003f2d200 */
[----:B------:R-:W-:-:S04]  /*33a0*/  FSEL R61, R4, 3.38953138925153547590e+38, P1 ;  /* 0x7f7f0000043d7808 */ /* 0x000fc80000800000 */
[----:B------:R-:W-:-:S07]  /*33b0*/  @P4 LOP3.LUT R61, R61, 0xff800000, RZ, 0xc0, !PT ;  /* 0xff8000003d3d4812 */ /* 0x000fce00078ec0ff */
.L_x_113:
[----:B------:R-:W-:Y:S04]  /*33c0*/  BSSY B0, `(.L_x_115) ;  /* 0x000002e000007945 */ /* 0x000fe80003800000 */
[----:B------:R-:W-:Y:S05]  /*33d0*/  @P3 BRA `(.L_x_116) ;  /* 0x0000000000b03947 */ /* 0x000fea0003800000 */
[----:B------:R-:W-:Y:S01]  /*33e0*/  VIADD R4, R61, 0x1800000 ;  /* 0x018000003d047836 */ /* 0x000fe20000000000 */
[----:B------:R-:W2:Y:S01]  /*33f0*/  S2R R8, SR_CTAID.X ;  /* 0x0000000000087919 */ /* 0x000ea20000002500 */
[----:B------:R-:W3:Y:S03]  /*3400*/  S2R R9, SR_CTAID.Y ;  /* 0x0000000000097919 */ /* 0x000ee60000002600 */
[----:B------:R-:W-:-:S04]  /*3410*/  LOP3.LUT R4, R4, 0x7f800000, RZ, 0xc0, !PT ;  /* 0x7f80000004047812 */ /* 0x000fc800078ec0ff */
[----:B------:R-:W-:-:S13]  /*3420*/  ISETP.GT.U32.AND P1, PT, R4, 0x1ffffff, PT ;  /* 0x01ffffff0400780c */ /* 0x000fda0003f24070 */
[----:B------:R-:W-:Y:S05]  /*3430*/  @P1 BRA `(.L_x_117) ;  /* 0x0000000000101947 */ /* 0x000fea0003800000 */
[----:B0-----:R-:W-:-:S07]  /*3440*/  MOV R6, 0x3460 ;  /* 0x0000346000067802 */ /* 0x001fce0000000f00 */
[----:B-123--:R-:W-:Y:S05]  /*3450*/  CALL.REL.NOINC `($__internal_4_$__cuda_sm20_rcp_rn_f32_slowpath) ;  /* 0x0000004400c87944 */ /* 0x00efea0003c00000 */
[----:B------:R-:W-:Y:S01]  /*3460*/  IMAD.MOV.U32 R52, RZ, RZ, R4 ;  /* 0x000000ffff347224 */ /* 0x000fe200078e0004 */
[----:B------:R-:W-:Y:S06]  /*3470*/  BRA `(.L_x_118) ;  /* 0x0000000000107947 */ /* 0x000fec0003800000 */
.L_x_117:
[----:B------:R-:W4:Y:S02]  /*3480*/  MUFU.RCP R52, R61 ;  /* 0x0000003d00347308 */ /* 0x000f240000001000 */
[----:B----4-:R-:W-:-:S04]  /*3490*/  FFMA R4, R52, R61, -1 ;  /* 0xbf80000034047423 */ /* 0x010fc8000000003d */
[----:B------:R-:W-:-:S04]  /*34a0*/  FADD.FTZ R5, -R4, -RZ ;  /* 0x800000ff04057221 */ /* 0x000fc80000010100 */
[----:B------:R-:W-:-:S07]  /*34b0*/  FFMA R52, R52, R5, R52 ;  /* 0x0000000534347223 */ /* 0x000fce0000000034 */
.L_x_118:
[----:B0-----:R-:W0:Y:S01]  /*34c0*/  LDC.64 R6, c[0x0][0x228] ;  /* 0x00008a00ff067b82 */ /* 0x001e220000000a00 */
[----:B--2---:R-:W-:Y:S01]  /*34d0*/  SHF.R.S32.HI R54, RZ, 0x1f, R8 ;  /* 0x0000001fff367819 */ /* 0x004fe20000011408 */
[----:B------:R-:W-:Y:S01]  /*34e0*/  ULDC.64 UR4, c[0x0][0x248] ;  /* 0x0000920000047ab9 */ /* 0x000fe20000000a00 */
[----:B---3--:R-:W-:Y:S01]  /*34f0*/  SHF.R.S32.HI R53, RZ, 0x1f, R9 ;  /* 0x0000001fff357819 */ /* 0x008fe20000011409 */
[----:B------:R-:W-:Y:S01]  /*3500*/  ULDC.64 UR8, c[0x0][0x258] ;  /* 0x0000960000087ab9 */ /* 0x000fe20000000a00 */
[----:B-1----:R-:W-:-:S03]  /*3510*/  IMAD.WIDE.U32 R10, R8, UR4, RZ ;  /* 0x00000004080a7c25 */ /* 0x002fc6000f8e00ff */
[----:B------:R-:W1:Y:S01]  /*3520*/  LDC.64 R4, c[0x0][0x230] ;  /* 0x00008c00ff047b82 */ /* 0x000e620000000a00 */
[----:B------:R-:W-:Y:S02]  /*3530*/  IMAD R45, R54, UR4, RZ ;  /* 0x00000004362d7c24 */ /* 0x000fe4000f8e02ff */
[----:B------:R-:W-:Y:S02]  /*3540*/  IMAD R56, R53, UR8, RZ ;  /* 0x0000000835387c24 */ /* 0x000fe4000f8e02ff */
[----:B------:R-:W-:Y:S01]  /*3550*/  IMAD R55, R8, UR5, R45 ;  /* 0x0000000508377c24 */ /* 0x000fe2000f8e022d */
[----:B------:R-:W-:Y:S01]  /*3560*/  ULDC.64 UR4, c[0x0][0x250] ;  /* 0x0000940000047ab9 */ /* 0x000fe20000000a00 */
[----:B------:R-:W-:-:S04]  /*3570*/  IMAD.WIDE.U32 R44, R9, UR8, RZ ;  /* 0x00000008092c7c25 */ /* 0x000fc8000f8e00ff */
[----:B------:R-:W-:Y:S01]  /*3580*/  IMAD R57, R9, UR9, R56 ;  /* 0x0000000909397c24 */ /* 0x000fe2000f8e0238 */
[----:B------:R-:W-:Y:S01]  /*3590*/  ULDC.64 UR8, c[0x0][0x260] ;  /* 0x0000980000087ab9 */ /* 0x000fe20000000a00 */
[----:B------:R-:W-:Y:S02]  /*35a0*/  IMAD.IADD R11, R11, 0x1, R55 ;  /* 0x000000010b0b7824 */ /* 0x000fe400078e0237 */
[----:B------:R-:W-:Y:S02]  /*35b0*/  IMAD R56, R53, UR4, RZ ;  /* 0x0000000435387c24 */ /* 0x000fe4000f8e02ff */
[----:B------:R-:W-:Y:S02]  /*35c0*/  IMAD R55, R54, UR8, RZ ;  /* 0x0000000836377c24 */ /* 0x000fe4000f8e02ff */
[----:B------:R-:W-:Y:S02]  /*35d0*/  IMAD.IADD R45, R45, 0x1, R57 ;  /* 0x000000012d2d7824 */ /* 0x000fe400078e0239 */
[----:B------:R-:W-:-:S02]  /*35e0*/  IMAD R53, R9, UR5, R56 ;  /* 0x0000000509357c24 */ /* 0x000fc4000f8e0238 */
[----:B------:R-:W-:-:S04]  /*35f0*/  IMAD.WIDE.U32 R10, R9, UR4, R10 ;  /* 0x00000004090a7c25 */ /* 0x000fc8000f8e000a */
[----:B------:R-:W-:Y:S01]  /*3600*/  IMAD R55, R8, UR9, R55 ;  /* 0x0000000908377c24 */ /* 0x000fe2000f8e0237 */
[----:B0-----:R-:W-:Y:S01]  /*3610*/  LEA R6, P1, R10, R6, 0x2 ;  /* 0x000000060a067211 */ /* 0x001fe200078210ff */
[----:B------:R-:W-:-:S04]  /*3620*/  IMAD.WIDE.U32 R8, R8, UR8, R44 ;  /* 0x0000000808087c25 */ /* 0x000fc8000f8e002c */
[----:B------:R-:W-:Y:S01]  /*3630*/  IMAD.IADD R11, R11, 0x1, R53 ;  /* 0x000000010b0b7824 */ /* 0x000fe200078e0235 */
[----:B-1----:R-:W-:Y:S01]  /*3640*/  LEA R4, P2, R8, R4, 0x2 ;  /* 0x0000000408047211 */ /* 0x002fe200078410ff */
[----:B------:R-:W-:-:S03]  /*3650*/  IMAD.IADD R9, R9, 0x1, R55 ;  /* 0x0000000109097824 */ /* 0x000fc600078e0237 */
[----:B------:R-:W-:Y:S02]  /*3660*/  LEA.HI.X R7, R10, R7, R11, 0x2, P1 ;  /* 0x000000070a077211 */ /* 0x000fe400008f140b */
[----:B------:R-:W-:-:S03]  /*3670*/  LEA.HI.X R5, R8, R5, R9, 0x2, P2 ;  /* 0x0000000508057211 */ /* 0x000fc600010f1409 */
[----:B------:R2:W-:Y:S04]  /*3680*/  STG.E desc[UR6][R6.64], R52 ;  /* 0x0000003406007986 */ /* 0x0005e8000c101906 */
[----:B------:R2:W-:Y:S02]  /*3690*/  STG.E desc[UR6][R4.64], R52 ;  /* 0x0000003404007986 */ /* 0x0005e4000c101906 */
.L_x_116:
[----:B------:R-:W-:Y:S05]  /*36a0*/  BSYNC B0 ;  /* 0x0000000000007941 */ /* 0x000fea0003800000 */
.L_x_115:
[----:B--2---:R-:W-:-:S04]  /*36b0*/  F2FP.SATFINITE.E4M3.F32.PACK_AB_MERGE_C R4, RZ, RZ, RZ ;  /* 0x000000ffff04723e */ /* 0x004fc800048070ff */
[C---:B------:R-:W-:Y:S02]  /*36c0*/  LOP3.LUT R5, R4.reuse, 0xff, RZ, 0xc0, !PT ;  /* 0x000000ff04057812 */ /* 0x040fe400078ec0ff */
[----:B------:R-:W-:Y:S01]  /*36d0*/  LOP3.LUT R4, R4, 0xffff, RZ, 0xc0, !PT ;  /* 0x0000ffff04047812 */ /* 0x000fe200078ec0ff */
[----:B------:R-:W-:Y:S06]  /*36e0*/  @P0 EXIT ;  /* 0x000000000000094d */ /* 0x000fec0003800000 */
[----:B------:R-:W-:Y:S01]  /*36f0*/  ISETP.LT.U32.AND P0, PT, R0, 0x4, PT ;  /* 0x000000040000780c */ /* 0x000fe20003f01070 */
[C---:B------:R-:W-:Y:S01]  /*3700*/  IMAD.SHL.U32 R7, R4.reuse, 0x1000000, RZ ;  /* 0x0100000004077824 */ /* 0x040fe200078e00ff */
[--C-:B0-----:R-:W-:Y:S01]  /*3710*/  PRMT R6, R4, 0x7604, R5.reuse ;  /* 0x0000760404067816 */ /* 0x101fe20000000005 */
[----:B------:R-:W-:Y:S01]  /*3720*/  BSSY B0, `(.L_x_119) ;  /* 0x00000cb000007945 */ /* 0x000fe20003800000 */
[----:B------:R-:W-:Y:S02]  /*3730*/  ISETP.LT.U32.AND.EX P1, PT, R60, RZ, PT, P0 ;  /* 0x000000ff3c00720c */ /* 0x000fe40003f21100 */
[----:B------:R-:W-:Y:S02]  /*3740*/  PRMT R6, R6, 0x5410, R5 ;  /* 0x0000541006067816 */ /* 0x000fe40000000005 */
[----:B------:R-:W-:Y:S02]  /*3750*/  SEL R4, R0, 0x4, P1 ;  /* 0x0000000400047807 */ /* 0x000fe40000800000 */
[----:B------:R-:W-:-:S02]  /*3760*/  SEL R5, R60, RZ, P1 ;  /* 0x000000ff3c057207 */ /* 0x000fc40000800000 */
[----:B------:R-:W-:Y:S02]  /*3770*/  ISETP.NE.U32.AND P0, PT, R4, RZ, PT ;  /* 0x000000ff0400720c */ /* 0x000fe40003f05070 */
[----:B------:R-:W-:Y:S02]  /*3780*/  LOP3.LUT R6, R6, R7, RZ, 0xfc, !PT ;  /* 0x0000000706067212 */ /* 0x000fe400078efcff */
[----:B------:R-:W-:Y:S02]  /*3790*/  ISETP.NE.AND.EX P0, PT, R5, RZ, PT, P0 ;  /* 0x000000ff0500720c */ /* 0x000fe40003f05300 */
[----:B------:R-:W-:Y:S01]  /*37a0*/  ISETP.LT.U32.AND P2, PT, R0, 0x4, PT ;  /* 0x000000040000780c */ /* 0x000fe20003f41070 */
[--C-:B------:R-:W-:Y:S02]  /*37b0*/  IMAD.MOV.U32 R4, RZ, RZ, R6.reuse ;  /* 0x000000ffff047224 */ /* 0x100fe400078e0006 */
[--C-:B------:R-:W-:Y:S01]  /*37c0*/  IMAD.MOV.U32 R5, RZ, RZ, R6.reuse ;  /* 0x000000ffff057224 */ /* 0x100fe200078e0006 */
[----:B------:R-:W-:Y:S01]  /*37d0*/  ISETP.LT.U32.AND.EX P1, PT, R60, RZ, PT, P2 ;  /* 0x000000ff3c00720c */ /* 0x000fe20003f21120 */
[----:B------:R-:W-:-:S02]  /*37e0*/  IMAD.MOV.U32 R7, RZ, RZ, R6 ;  /* 0x000000ffff077224 */ /* 0x000fc400078e0006 */
[--C-:B------:R-:W-:Y:S02]  /*37f0*/  IMAD.MOV.U32 R8, RZ, RZ, R6.reuse ;  /* 0x000000ffff087224 */ /* 0x100fe400078e0006 */
[--C-:B------:R-:W-:Y:S02]  /*3800*/  IMAD.MOV.U32 R9, RZ, RZ, R6.reuse ;  /* 0x000000ffff097224 */ /* 0x100fe400078e0006 */
[--C-:B-1----:R-:W-:Y:S02]  /*3810*/  IMAD.MOV.U32 R10, RZ, RZ, R6.reuse ;  /* 0x000000ffff0a7224 */ /* 0x102fe400078e0006 */
[--C-:B------:R-:W-:Y:S02]  /*3820*/  IMAD.MOV.U32 R11, RZ, RZ, R6.reuse ;  /* 0x000000ffff0b7224 */ /* 0x100fe400078e0006 */
[--C-:B------:R-:W-:Y:S02]  /*3830*/  IMAD.MOV.U32 R44, RZ, RZ, R6.reuse ;  /* 0x000000ffff2c7224 */ /* 0x100fe400078e0006 */
[----:B------:R-:W-:-:S02]  /*3840*/  IMAD.MOV.U32 R45, RZ, RZ, R6 ;  /* 0x000000ffff2d7224 */ /* 0x000fc400078e0006 */
[--C-:B------:R-:W-:Y:S02]  /*3850*/  IMAD.MOV.U32 R52, RZ, RZ, R6.reuse ;  /* 0x000000ffff347224 */ /* 0x100fe400078e0006 */
[--C-:B------:R-:W-:Y:S02]  /*3860*/  IMAD.MOV.U32 R53, RZ, RZ, R6.reuse ;  /* 0x000000ffff357224 */ /* 0x100fe400078e0006 */
[--C-:B------:R-:W-:Y:S02]  /*3870*/  IMAD.MOV.U32 R54, RZ, RZ, R6.reuse ;  /* 0x000000ffff367224 */ /* 0x100fe400078e0006 */
[--C-:B------:R-:W-:Y:S02]  /*3880*/  IMAD.MOV.U32 R55, RZ, RZ, R6.reuse ;  /* 0x000000ffff377224 */ /* 0x100fe400078e0006 */
[--C-:B------:R-:W-:Y:S02]  /*3890*/  IMAD.MOV.U32 R56, RZ, RZ, R6.reuse ;  /* 0x000000ffff387224 */ /* 0x100fe400078e0006 */
[----:B------:R-:W-:Y:S01]  /*38a0*/  IMAD.MOV.U32 R57, RZ, RZ, R6 ;  /* 0x000000ffff397224 */ /* 0x000fe200078e0006 */
[----:B------:R-:W-:Y:S06]  /*38b0*/  @!P0 BRA `(.L_x_120) ;  /* 0x0000000800c48947 */ /* 0x000fec0003800000 */
[C---:B------:R-:W-:Y:S01]  /*38c0*/  PRMT R62, R40.reuse, 0x7632, R62 ;  /* 0x00007632283e7816 */ /* 0x040fe2000000003e */
[----:B------:R-:W-:Y:S01]  /*38d0*/  IMAD.U32 R40, R40, 0x10000, RZ ;  /* 0x0001000028287824 */ /* 0x000fe200078e00ff */
[C---:B------:R-:W-:Y:S01]  /*38e0*/  PRMT R64, R42.reuse, 0x7632, R64 ;  /* 0x000076322a407816 */ /* 0x040fe20000000040 */
[----:B------:R-:W-:Y:S01]  /*38f0*/  IMAD.U32 R66, R42, 0x10000, RZ ;  /* 0x000100002a427824 */ /* 0x000fe200078e00ff */
[----:B------:R-:W-:Y:S01]  /*3900*/  PRMT R42, R41, 0x7632, R42 ;  /* 0x00007632292a7816 */ /* 0x000fe2000000002a */
[----:B------:R-:W-:Y:S02]  /*3910*/  IMAD.U32 R62, R62, 0x10000, RZ ;  /* 0x000100003e3e7824 */ /* 0x000fe400078e00ff */
[-C--:B------:R-:W-:Y:S01]  /*3920*/  FMUL R40, R40, R61.reuse ;  /* 0x0000003d28287220 */ /* 0x080fe20000400000 */
[----:B------:R-:W-:Y:S02]  /*3930*/  IMAD.U32 R64, R64, 0x10000, RZ ;  /* 0x0001000040407824 */ /* 0x000fe400078e00ff */
[-C--:B------:R-:W-:Y:S01]  /*3940*/  FMUL R66, R66, R61.reuse ;  /* 0x0000003d42427220 */ /* 0x080fe20000400000 */
[-C--:B------:R-:W-:Y:S01]  /*3950*/  FMUL R62, R62, R61.reuse ;  /* 0x0000003d3e3e7220 */ /* 0x080fe20000400000 */
[----:B------:R-:W-:Y:S01]  /*3960*/  IMAD.U32 R42, R42, 0x10000, RZ ;  /* 0x000100002a2a7824 */ /* 0x000fe200078e00ff */
[----:B------:R-:W-:Y:S01]  /*3970*/  F2FP.SATFINITE.E4M3.F32.PACK_AB_MERGE_C R75, RZ, R40, RZ ;  /* 0x00000028ff4b723e */ /* 0x000fe200048070ff */
[----:B------:R-:W-:Y:S01]  /*3980*/  IMAD.U32 R68, R43, 0x10000, RZ ;  /* 0x000100002b447824 */ /* 0x000fe200078e00ff */
[----:B------:R-:W-:Y:S01]  /*3990*/  F2FP.SATFINITE.E4M3.F32.PACK_AB_MERGE_C R74, RZ, R66, RZ ;  /* 0x00000042ff4a723e */ /* 0x000fe200048070ff */
[----:B------:R-:W-:Y:S01]  /*39a0*/  FMUL R42, R42, R61 ;  /* 0x0000003d2a2a7220 */ /* 0x000fe20000400000 */
[----:B------:R-:W-:Y:S01]  /*39b0*/  F2FP.SATFINITE.E4M3.F32.PACK_AB_MERGE_C R62, RZ, R62, RZ ;  /* 0x0000003eff3e723e */ /* 0x000fe200048070ff */
[----:B------:R-:W-:Y:S01]  /*39c0*/  ULDC.64 UR4, c[0x0][0x218] ;  /* 0x0000860000047ab9 */ /* 0x000fe20000000a00 */
[----:B------:R-:W-:-:S02]  /*39d0*/  LOP3.LUT R40, R75, 0xff, RZ, 0xc0, !PT ;  /* 0x000000ff4b287812 */ /* 0x000fc400078ec0ff */
[----:B------:R-:W-:Y:S02]  /*39e0*/  LOP3.LUT R63, R62, 0xffff, RZ, 0xc0, !PT ;  /* 0x0000ffff3e3f7812 */ /* 0x000fe400078ec0ff */
[----:B------:R-:W-:Y:S02]  /*39f0*/  PRMT R67, R43, 0x7632, R67 ;  /* 0x000076322b437816 */ /* 0x000fe40000000043 */
[----:B------:R-:W-:Y:S01]  /*3a00*/  PRMT R40, R63, 0x7604, R40 ;  /* 0x000076043f287816 */ /* 0x000fe20000000028 */
[-C--:B------:R-:W-:Y:S01]  /*3a10*/  FMUL R63, R64, R61.reuse ;  /* 0x0000003d403f7220 */ /* 0x080fe20000400000 */
[----:B------:R-:W-:Y:S01]  /*3a20*/  IMAD.U32 R64, R41, 0x10000, RZ ;  /* 0x0001000029407824 */ /* 0x000fe200078e00ff */
[----:B------:R-:W-:Y:S01]  /*3a30*/  LOP3.LUT R41, R74, 0xff, RZ, 0xc0, !PT ;  /* 0x000000ff4a297812 */ /* 0x000fe200078ec0ff */
[----:B------:R-:W-:Y:S01]  /*3a40*/  IMAD.U32 R70, R67, 0x10000, RZ ;  /* 0x0001000043467824 */ /* 0x000fe200078e00ff */
[----:B------:R-:W-:Y:S01]  /*3a50*/  ISETP.GE.U32.AND P2, PT, R58, 0x10, PT ;  /* 0x000000103a00780c */ /* 0x000fe20003f46070 */
[----:B------:R-:W-:Y:S01]  /*3a60*/  FMUL R65, R64, R61 ;  /* 0x0000003d40417220 */ /* 0x000fe20000400000 */
[----:B------:R-:W-:Y:S01]  /*3a70*/  F2FP.SATFINITE.E4M3.F32.PACK_AB_MERGE_C R63, RZ, R63, RZ ;  /* 0x0000003fff3f723e */ /* 0x000fe200048070ff */
[----:B------:R-:W-:Y:S01]  /*3a80*/  FMUL R67, R70, R61 ;  /* 0x0000003d46437220 */ /* 0x000fe20000400000 */
[----:B------:R-:W-:-:S02]  /*3a90*/  F2FP.SATFINITE.E4M3.F32.PACK_AB_MERGE_C R64, RZ, R42, RZ ;  /* 0x0000002aff40723e */ /* 0x000fc400048070ff */
[----:B------:R-:W-:Y:S02]  /*3aa0*/  LOP3.LUT R66, R63, 0xffff, RZ, 0xc0, !PT ;  /* 0x0000ffff3f427812 */ /* 0x000fe400078ec0ff */
[----:B------:R-:W-:Y:S02]  /*3ab0*/  F2FP.SATFINITE.E4M3.F32.PACK_AB_MERGE_C R65, RZ, R65, RZ ;  /* 0x00000041ff41723e */ /* 0x000fe400048070ff */
[----:B------:R-:W-:Y:S01]  /*3ac0*/  PRMT R41, R66, 0x7604, R41 ;  /* 0x0000760442297816 */ /* 0x000fe20000000029 */
[----:B------:R-:W-:Y:S01]  /*3ad0*/  FMUL R66, R68, R61 ;  /* 0x0000003d44427220 */ /* 0x000fe20000400000 */
[----:B------:R-:W-:Y:S02]  /*3ae0*/  LOP3.LUT R42, R64, 0xffff, RZ, 0xc0, !PT ;  /* 0x0000ffff402a7812 */ /* 0x000fe400078ec0ff */
[----:B------:R-:W-:Y:S02]  /*3af0*/  LOP3.LUT R43, R65, 0xff, RZ, 0xc0, !PT ;  /* 0x000000ff412b7812 */ /* 0x000fe400078ec0ff */
[----:B------:R-:W-:Y:S01]  /*3b00*/  F2FP.SATFINITE.E4M3.F32.PACK_AB_MERGE_C R66, RZ, R66, RZ ;  /* 0x00000042ff42723e */ /* 0x000fe200048070ff */
[----:B------:R-:W-:Y:S01]  /*3b10*/  IMAD.SHL.U32 R69, R42, 0x1000000, RZ ;  /* 0x010000002a457824 */ /* 0x000fe200078e00ff */
[----:B------:R-:W-:-:S02]  /*3b20*/  F2FP.SATFINITE.E4M3.F32.PACK_AB_MERGE_C R67, RZ, R67, RZ ;  /* 0x00000043ff43723e */ /* 0x000fc400048070ff */
[----:B------:R-:W-:Y:S02]  /*3b30*/  LOP3.LUT R42, R66, 0xff, RZ, 0xc0, !PT ;  /* 0x000000ff422a7812 */ /* 0x000fe400078ec0ff */
[----:B------:R-:W-:Y:S02]  /*3b40*/  PRMT R40, R40, 0x5410, R43 ;  /* 0x0000541028287816 */ /* 0x000fe4000000002b */
[----:B------:R-:W-:Y:S02]  /*3b50*/  LOP3.LUT R43, R67, 0xffff, RZ, 0xc0, !PT ;  /* 0x0000ffff432b7812 */ /* 0x000fe400078ec0ff */
[--C-:B------:R-:W-:Y:S02]  /*3b60*/  PRMT R41, R41, 0x5410, R42.reuse ;  /* 0x0000541029297816 */ /* 0x100fe4000000002a */
[----:B------:R-:W-:Y:S01]  /*3b70*/  PRMT R42, R36, 0x7632, R42 ;  /* 0x00007632242a7816 */ /* 0x000fe2000000002a */
[----:B------:R-:W-:Y:S01]  /*3b80*/  IMAD.SHL.U32 R68, R43, 0x1000000, RZ ;  /* 0x010000002b447824 */ /* 0x000fe200078e00ff */
[----:B------:R-:W-:Y:S01]  /*3b90*/  LOP3.LUT R40, R40, R69, RZ, 0xfc, !PT ;  /* 0x0000004528287212 */ /* 0x000fe200078efcff */
[----:B------:R-:W-:Y:S01]  /*3ba0*/  IMAD.U32 R36, R36, 0x10000, RZ ;  /* 0x0001000024247824 */ /* 0x000fe200078e00ff */
[----:B------:R-:W-:Y:S01]  /*3bb0*/  ISETP.GE.U32.AND.EX P3, PT, R59, RZ, PT, P2 ;  /* 0x000000ff3b00720c */ /* 0x000fe20003f66120 */
[----:B------:R-:W-:Y:S01]  /*3bc0*/  IMAD.U32 R42, R42, 0x10000, RZ ;  /* 0x000100002a2a7824 */ /* 0x000fe200078e00ff */
[----:B------:R-:W-:Y:S01]  /*3bd0*/  LOP3.LUT R41, R41, R68, RZ, 0xfc, !PT ;  /* 0x0000004429297212 */ /* 0x000fe200078efcff */
[----:B------:R-:W-:-:S02]  /*3be0*/  IMAD.U32 R68, R37, 0x10000, RZ ;  /* 0x0001000025447824 */ /* 0x000fc400078e00ff */
[-C--:B------:R-:W-:Y:S01]  /*3bf0*/  FMUL R36, R36, R61.reuse ;  /* 0x0000003d24247220 */ /* 0x080fe20000400000 */
[-C--:B------:R-:W-:Y:S01]  /*3c00*/  FMUL R42, R42, R61.reuse ;  /* 0x0000003d2a2a7220 */ /* 0x080fe20000400000 */
[----:B------:R-:W-:Y:S01]  /*3c10*/  PRMT R37, R37, 0x7632, R37 ;  /* 0x0000763225257816 */ /* 0x000fe20000000025 */
[-C--:B------:R-:W-:Y:S01]  /*3c20*/  FMUL R70, R68, R61.reuse ;  /* 0x0000003d44467220 */ /* 0x080fe20000400000 */
[----:B------:R-:W-:Y:S02]  /*3c30*/  LOP3.LUT R4, R4, 0xffffff00, RZ, 0xc0, !PT ;  /* 0xffffff0004047812 */ /* 0x000fe400078ec0ff */
[----:B------:R-:W-:Y:S01]  /*3c40*/  F2FP.SATFINITE.E4M3.F32.PACK_AB_MERGE_C R68, RZ, R36, RZ ;  /* 0x00000024ff44723e */ /* 0x000fe200048070ff */
[----:B------:R-:W-:Y:S01]  /*3c50*/  IMAD.U32 R72, R37, 0x10000, RZ ;  /* 0x0001000025487824 */ /* 0x000fe200078e00ff */
[----:B------:R-:W-:Y:S02]  /*3c60*/  F2FP.SATFINITE.E4M3.F32.PACK_AB_MERGE_C R69, RZ, R42, RZ ;  /* 0x0000002aff45723e */ /* 0x000fe400048070ff */
[----:B------:R-:W-:Y:S01]  /*3c70*/  LOP3.LUT R36, R68, 0xff, RZ, 0xc0, !PT ;  /* 0x000000ff44247812 */ /* 0x000fe200078ec0ff */
[----:B------:R-:W-:Y:S01]  /*3c80*/  FMUL R71, R72, R61 ;  /* 0x0000003d48477220 */ /* 0x000fe20000400000 */
[----:B------:R-:W-:-:S02]  /*3c90*/  LOP3.LUT R43, R69, 0xffff, RZ, 0xc0, !PT ;  /* 0x0000ffff452b7812 */ /* 0x000fc400078ec0ff */
[----:B------:R-:W-:Y:S02]  /*3ca0*/  F2FP.SATFINITE.E4M3.F32.PACK_AB_MERGE_C R70, RZ, R70, RZ ;  /* 0x00000046ff46723e */ /* 0x000fe400048070ff */
[----:B------:R-:W-:Y:S02]  /*3cb0*/  PRMT R36, R43, 0x7604, R36 ;  /* 0x000076042b247816 */ /* 0x000fe40000000024 */
[----:B------:R-:W-:Y:S02]  /*3cc0*/  LOP3.LUT R43, R70, 0xff, RZ, 0xc0, !PT ;  /* 0x000000ff462b7812 */ /* 0x000fe400078ec0ff */
[C---:B------:R-:W-:Y:S01]  /*3cd0*/  PRMT R72, R38.reuse, 0x7632, R72 ;  /* 0x0000763226487816 */ /* 0x040fe20000000048 */
[----:B------:R-:W-:Y:S01]  /*3ce0*/  IMAD.U32 R38, R38, 0x10000, RZ ;  /* 0x0001000026267824 */ /* 0x000fe200078e00ff */
[----:B------:R-:W-:Y:S02]  /*3cf0*/  PRMT R42, R36, 0x5410, R43 ;  /* 0x00005410242a7816 */ /* 0x000fe4000000002b */
[----:B------:R-:W-:Y:S01]  /*3d00*/  IADD3 R36, P4, R48, UR4, RZ ;  /* 0x0000000430247c10 */ /* 0x000fe2000ff9e0ff */
[----:B------:R-:W-:Y:S01]  /*3d10*/  IMAD.U32 R72, R72, 0x10000, RZ ;  /* 0x0001000048487824 */ /* 0x000fe200078e00ff */
[----:B------:R-:W-:Y:S01]  /*3d20*/  F2FP.SATFINITE.E4M3.F32.PACK_AB_MERGE_C R71, RZ, R71, RZ ;  /* 0x00000047ff47723e */ /* 0x000fe200048070ff */
[-C--:B------:R-:W-:Y:S01]  /*3d30*/  FMUL R38, R38, R61.reuse ;  /* 0x0000003d26267220 */ /* 0x080fe20000400000 */
[----:B------:R-:W-:Y:S01]  /*3d40*/  LOP3.LUT P2, RZ, R36, 0xf, RZ, 0xc0, !PT ;  /* 0x0000000f24ff7812 */ /* 0x000fe2000784c0ff */
[----:B------:R-:W-:Y:S01]  /*3d50*/  FMUL R72, R72, R61 ;  /* 0x0000003d48487220 */ /* 0x000fe20000400000 */
[----:B------:R-:W-:-:S02]  /*3d60*/  LOP3.LUT R37, R71, 0xffff, RZ, 0xc0, !PT ;  /* 0x0000ffff47257812 */ /* 0x000fc400078ec0ff */
[----:B------:R-:W-:Y:S02]  /*3d70*/  PLOP3.LUT P2, PT, P3, P2, PT, 0x8a, 0x0 ;  /* 0x000000000000781c */ /* 0x000fe40001f45172 */
[----:B------:R-:W-:Y:S01]  /*3d80*/  F2FP.SATFINITE.E4M3.F32.PACK_AB_MERGE_C R38, RZ, R38, RZ ;  /* 0x00000026ff26723e */ /* 0x000fe200048070ff */
[----:B------:R-:W-:Y:S01]  /*3d90*/  IMAD.SHL.U32 R37, R37, 0x1000000, RZ ;  /* 0x0100000025257824 */ /* 0x000fe200078e00ff */
[----:B------:R-:W-:Y:S02]  /*3da0*/  F2FP.SATFINITE.E4M3.F32.PACK_AB_MERGE_C R72, RZ, R72, RZ ;  /* 0x00000048ff48723e */ /* 0x000fe400048070ff */
[----:B------:R-:W-:Y:S02]  /*3db0*/  LOP3.LUT R5, R5, 0xffffff00, RZ, 0xc0, !PT ;  /* 0xffffff0005057812 */ /* 0x000fe400078ec0ff */
[----:B------:R-:W-:Y:S02]  /*3dc0*/  LOP3.LUT R42, R42, R37, RZ, 0xfc, !PT ;  /* 0x000000252a2a7212 */ /* 0x000fe400078efcff */
[----:B------:R-:W-:-:S02]  /*3dd0*/  LOP3.LUT R37, R38, 0xff, RZ, 0xc0, !PT ;  /* 0x000000ff26257812 */ /* 0x000fc400078ec0ff */
[----:B------:R-:W-:Y:S02]  /*3de0*/  LOP3.LUT R6, R6, 0xffffff00, RZ, 0xc0, !PT ;  /* 0xffffff0006067812 */ /* 0x000fe400078ec0ff */
[----:B------:R-:W-:Y:S02]  /*3df0*/  @!P2 LOP3.LUT R43, R72, 0xffff, RZ, 0xc0, !PT ;  /* 0x0000ffff482ba812 */ /* 0x000fe400078ec0ff */
[----:B------:R-:W-:Y:S02]  /*3e00*/  LOP3.LUT R7, R7, 0xffffff00, RZ, 0xc0, !PT ;  /* 0xffffff0007077812 */ /* 0x000fe400078ec0ff */
[----:B------:R-:W-:Y:S01]  /*3e10*/  @!P2 PRMT R37, R43, 0x7604, R37 ;  /* 0x000076042b25a816 */ /* 0x000fe20000000025 */
[C---:B------:R-:W-:Y:S01]  /*3e20*/  IMAD.U32 R43, R39.reuse, 0x10000, RZ ;  /* 0x00010000272b7824 */ /* 0x040fe200078e00ff */
[----:B------:R-:W-:Y:S02]  /*3e30*/  PRMT R39, R39, 0x7632, R39 ;  /* 0x0000763227277816 */ /* 0x000fe40000000027 */
[----:B------:R-:W-:Y:S01]  /*3e40*/  LOP3.LUT R8, R8, 0xffffff00, RZ, 0xc0, !PT ;  /* 0xffffff0008087812 */ /* 0x000fe200078ec0ff */
[----:B------:R-:W-:Y:S01]  /*3e50*/  FMUL R43, R43, R61 ;  /* 0x0000003d2b2b7220 */ /* 0x000fe20000400000 */
[----:B------:R-:W-:Y:S01]  /*3e60*/  LOP3.LUT R9, R9, 0xffffff00, RZ, 0xc0, !PT ;  /* 0xffffff0009097812 */ /* 0x000fe200078ec0ff */
[----:B------:R-:W-:Y:S01]  /*3e70*/  IMAD.U32 R39, R39, 0x10000, RZ ;  /* 0x0001000027277824 */ /* 0x000fe200078e00ff */
[----:B------:R-:W-:-:S02]  /*3e80*/  LOP3.LUT R10, R10, 0xffffff00, RZ, 0xc0, !PT ;  /* 0xffffff000a0a7812 */ /* 0x000fc400078ec0ff */
[----:B------:R-:W-:Y:S01]  /*3e90*/  F2FP.SATFINITE.E4M3.F32.PACK_AB_MERGE_C R73, RZ, R43, RZ ;  /* 0x0000002bff49723e */ /* 0x000fe200048070ff */
[----:B------:R-:W-:Y:S01]  /*3ea0*/  FMUL R39, R39, R61 ;  /* 0x0000003d27277220 */ /* 0x000fe20000400000 */
[----:B------:R-:W-:Y:S02]  /*3eb0*/  LOP3.LUT R11, R11, 0xffffff00, RZ, 0xc0, !PT ;  /* 0xffffff000b0b7812 */ /* 0x000fe400078ec0ff */
[----:B------:R-:W-:Y:S02]  /*3ec0*/  LOP3.LUT R43, R73, 0xff, RZ, 0xc0, !PT ;  /* 0x000000ff492b7812 */ /* 0x000fe400078ec0ff */
[----:B------:R-:W-:Y:S02]  /*3ed0*/  F2FP.SATFINITE.E4M3.F32.PACK_AB_MERGE_C R39, RZ, R39, RZ ;  /* 0x00000027ff27723e */ /* 0x000fe400048070ff */
[----:B------:R-:W-:Y:S02]  /*3ee0*/  @!P2 PRMT R43, R37, 0x5410, R43 ;  /* 0x00005410252ba816 */ /* 0x000fe4000000002b */
[----:B------:R-:W-:-:S02]  /*3ef0*/  @!P2 LOP3.LUT R37, R39, 0xffff, RZ, 0xc0, !PT ;  /* 0x0000ffff2725a812 */ /* 0x000fc400078ec0ff */
[----:B------:R-:W-:Y:S02]  /*3f00*/  LOP3.LUT R44, R44, 0xffffff00, RZ, 0xc0, !PT ;  /* 0xffffff002c2c7812 */ /* 0x000fe400078ec0ff */
[----:B------:R-:W-:Y:S01]  /*3f10*/  LOP3.LUT R45, R45, 0xffffff00, RZ, 0xc0, !PT ;  /* 0xffffff002d2d7812 */ /* 0x000fe200078ec0ff */
[----:B------:R-:W-:Y:S01]  /*3f20*/  @!P2 IMAD.SHL.U32 R37, R37, 0x1000000, RZ ;  /* 0x010000002525a824 */ /* 0x000fe200078e00ff */
[----:B------:R-:W-:Y:S02]  /*3f30*/  LOP3.LUT R52, R52, 0xffffff00, RZ, 0xc0, !PT ;  /* 0xffffff0034347812 */ /* 0x000fe400078ec0ff */
[----:B------:R-:W-:Y:S02]  /*3f40*/  LOP3.LUT R53, R53, 0xffffff00, RZ, 0xc0, !PT ;  /* 0xffffff0035357812 */ /* 0x000fe400078ec0ff */
[----:B------:R-:W-:Y:S02]  /*3f50*/  @!P2 LOP3.LUT R43, R43, R37, RZ, 0xfc, !PT ;  /* 0x000000252b2ba212 */ /* 0x000fe400078efcff */
[----:B------:R-:W-:-:S02]  /*3f60*/  IADD3.X R37, R47, UR5, RZ, P4, !PT ;  /* 0x000000052f257c10 */ /* 0x000fc4000a7fe4ff */
[----:B------:R-:W-:Y:S02]  /*3f70*/  LOP3.LUT R54, R54, 0xffffff00, RZ, 0xc0, !PT ;  /* 0xffffff0036367812 */ /* 0x000fe400078ec0ff */
[----:B------:R-:W-:Y:S01]  /*3f80*/  LOP3.LUT R55, R55, 0xffffff00, RZ, 0xc0, !PT ;  /* 0xffffff0037377812 */ /* 0x000fe200078ec0ff */
[----:B------:R0:W-:Y:S01]  /*3f90*/  @!P2 STG.E.128 desc[UR6][R36.64], R40 ;  /* 0x000000282400a986 */ /* 0x0001e2000c101d06 */
[----:B------:R-:W-:Y:S02]  /*3fa0*/  LOP3.LUT R56, R56, 0xffffff00, RZ, 0xc0, !PT ;  /* 0xffffff0038387812 */ /* 0x000fe400078ec0ff */
[----:B------:R-:W-:Y:S02]  /*3fb0*/  LOP3.LUT R57, R57, 0xffffff00, RZ, 0xc0, !PT ;  /* 0xffffff0039397812 */ /* 0x000fe400078ec0ff */
[----:B------:R-:W-:Y:S02]  /*3fc0*/  LOP3.LUT R4, R4, 0xff, R75, 0xf8, !PT ;  /* 0x000000ff04047812 */ /* 0x000fe400078ef84b */
[----:B------:R-:W-:-:S02]  /*3fd0*/  LOP3.LUT R6, R6, 0xff, R65, 0xf8, !PT ;  /* 0x000000ff06067812 */ /* 0x000fc400078ef841 */
[----:B------:R-:W-:Y:S02]  /*3fe0*/  LOP3.LUT R8, R8, 0xff, R74, 0xf8, !PT ;  /* 0x000000ff08087812 */ /* 0x000fe400078ef84a */
[----:B------:R-:W-:Y:S02]  /*3ff0*/  LOP3.LUT R10, R10, 0xff, R66, 0xf8, !PT ;  /* 0x000000ff0a0a7812 */ /* 0x000fe400078ef842 */
[----:B------:R-:W-:Y:S02]  /*4000*/  LOP3.LUT R44, R44, 0xff, R68, 0xf8, !PT ;  /* 0x000000ff2c2c7812 */ /* 0x000fe400078ef844 */
[----:B------:R-:W-:Y:S02]  /*4010*/  LOP3.LUT R52, R52, 0xff, R70, 0xf8, !PT ;  /* 0x000000ff34347812 */ /* 0x000fe400078ef846 */
        /* <DEDUP_REMOVED lines=9> */
[----:B------:R-:W-:Y:S01]  /*40b0*/  LOP3.LUT R57, R57, 0xff, R39, 0xf8, !PT ;  /* 0x000000ff39397812 */ /* 0x000fe200078ef827 */
[----:B0-----:R-:W-:Y:S06]  /*40c0*/  @!P2 BRA `(.L_x_120) ;  /* 0x0000000000c0a947 */ /* 0x001fec0003800000 */
[C---:B------:R-:W-:Y:S02]  /*40d0*/  ISETP.GE.U32.AND P2, PT, R2.reuse, 0x2, PT ;  /* 0x000000020200780c */ /* 0x040fe40003f46070 */
[C---:B------:R-:W-:Y:S02]  /*40e0*/  ISETP.GE.U32.AND P4, PT, R2.reuse, 0x3, PT ;  /* 0x000000030200780c */ /* 0x040fe40003f86070 */
[----:B------:R-:W-:Y:S02]  /*40f0*/  ISETP.GE.U32.AND.EX P2, PT, R3, RZ, PT, P2 ;  /* 0x000000ff0300720c */ /* 0x000fe40003f46120 */
[C---:B------:R-:W-:Y:S02]  /*4100*/  ISETP.GE.U32.AND P5, PT, R2.reuse, 0x4, PT ;  /* 0x000000040200780c */ /* 0x040fe40003fa6070 */
[C---:B------:R-:W-:Y:S02]  /*4110*/  ISETP.GE.U32.AND P6, PT, R2.reuse, 0x5, PT ;  /* 0x000000050200780c */ /* 0x040fe40003fc6070 */
[----:B------:R-:W-:-:S02]  /*4120*/  ISETP.GE.U32.AND P3, PT, R2, 0x7, PT ;  /* 0x000000070200780c */ /* 0x000fc40003f66070 */
[C---:B------:R-:W-:Y:S02]  /*4130*/  ISETP.GE.U32.AND.EX P4, PT, R3.reuse, RZ, PT, P4 ;  /* 0x000000ff0300720c */ /* 0x040fe40003f86140 */
[C---:B------:R-:W-:Y:S02]  /*4140*/  ISETP.GE.U32.AND.EX P5, PT, R3.reuse, RZ, PT, P5 ;  /* 0x000000ff0300720c */ /* 0x040fe40003fa6150 */
[C---:B------:R-:W-:Y:S01]  /*4150*/  ISETP.GE.U32.AND.EX P6, PT, R3.reuse, RZ, PT, P6 ;  /* 0x000000ff0300720c */ /* 0x040fe20003fc6160 */
[----:B------:R0:W-:Y:S01]  /*4160*/  @P2 STG.E.U8 desc[UR6][R36.64+0x1], R62 ;  /* 0x0000013e24002986 */ /* 0x0001e2000c101106 */
[----:B------:R-:W-:Y:S02]  /*4170*/  ISETP.GE.U32.AND P2, PT, R2, 0x6, PT ;  /* 0x000000060200780c */ /* 0x000fe40003f46070 */
[C---:B------:R-:W-:Y:S02]  /*4180*/  ISETP.GE.U32.AND.EX P3, PT, R3.reuse, RZ, PT, P3 ;  /* 0x000000ff0300720c */ /* 0x040fe40003f66130 */
[----:B------:R-:W-:-:S03]  /*4190*/  ISETP.GE.U32.AND.EX P2, PT, R3, RZ, PT, P2 ;  /* 0x000000ff0300720c */ /* 0x000fc60003f46120 */
[----:B------:R0:W-:Y:S01]  /*41a0*/  @P4 STG.E.U8 desc[UR6][R36.64+0x2], R65 ;  /* 0x0000024124004986 */ /* 0x0001e2000c101106 */
[----:B------:R-:W-:-:S03]  /*41b0*/  ISETP.GE.U32.AND P4, PT, R2, 0x8, PT ;  /* 0x000000080200780c */ /* 0x000fc60003f86070 */
[----:B------:R0:W-:Y:S01]  /*41c0*/  @P5 STG.E.U8 desc[UR6][R36.64+0x3], R64 ;  /* 0x0000034024005986 */ /* 0x0001e2000c101106 */
[C---:B------:R-:W-:Y:S02]  /*41d0*/  ISETP.GE.U32.AND P5, PT, R2.reuse, 0x9, PT ;  /* 0x000000090200780c */ /* 0x040fe40003fa6070 */
        /* <DEDUP_REMOVED lines=11> */
[C---:B------:R-:W-:Y:S02]  /*4290*/  ISETP.GE.U32.AND.EX P3, PT, R3.reuse, RZ, PT, P3 ;  /* 0x000000ff0300720c */ /* 0x040fe40003f66130 */
[C---:B------:R-:W-:Y:S01]  /*42a0*/  ISETP.GE.U32.AND P4, PT, R2.reuse, 0xd, PT ;  /* 0x0000000d0200780c */ /* 0x040fe20003f86070 */
[----:B------:R0:W-:Y:S01]  /*42b0*/  @P5 STG.E.U8 desc[UR6][R36.64+0x8], R68 ;  /* 0x0000084424005986 */ /* 0x0001e2000c101106 */
[C---:B------:R-:W-:Y:S02]  /*42c0*/  ISETP.GE.U32.AND P5, PT, R2.reuse, 0xe, PT ;  /* 0x0000000e0200780c */ /* 0x040fe40003fa6070 */
[----:B------:R-:W-:Y:S01]  /*42d0*/  ISETP.GE.U32.AND.EX P4, PT, R3, RZ, PT, P4 ;  /* 0x000000ff0300720c */ /* 0x000fe20003f86140 */
[----:B------:R0:W-:Y:S01]  /*42e0*/  @P6 STG.E.U8 desc[UR6][R36.64+0x9], R69 ;  /* 0x0000094524006986 */ /* 0x0001e2000c101106 */
[----:B------:R-:W-:-:S02]  /*42f0*/  ISETP.GE.U32.AND P6, PT, R2, 0xf, PT ;  /* 0x0000000f0200780c */ /* 0x000fc40003fc6070 */
[C---:B------:R-:W-:Y:S01]  /*4300*/  ISETP.GE.U32.AND.EX P5, PT, R3.reuse, RZ, PT, P5 ;  /* 0x000000ff0300720c */ /* 0x040fe20003fa6150 */
[----:B------:R0:W-:Y:S01]  /*4310*/  @P2 STG.E.U8 desc[UR6][R36.64+0xa], R70 ;  /* 0x00000a4624002986 */ /* 0x0001e2000c101106 */
[C---:B------:R-:W-:Y:S02]  /*4320*/  ISETP.NE.U32.AND P2, PT, R2.reuse, RZ, PT ;  /* 0x000000ff0200720c */ /* 0x040fe40003f45070 */
[C---:B------:R-:W-:Y:S01]  /*4330*/  ISETP.GE.U32.AND.EX P6, PT, R3.reuse, RZ, PT, P6 ;  /* 0x000000ff0300720c */ /* 0x040fe20003fc6160 */
[----:B------:R0:W-:Y:S01]  /*4340*/  @P3 STG.E.U8 desc[UR6][R36.64+0xb], R71 ;  /* 0x00000b4724003986 */ /* 0x0001e2000c101106 */
[----:B------:R-:W-:Y:S02]  /*4350*/  ISETP.GE.U32.AND P3, PT, R2, 0x10, PT ;  /* 0x000000100200780c */ /* 0x000fe40003f66070 */
[C---:B------:R-:W-:Y:S01]  /*4360*/  ISETP.NE.AND.EX P2, PT, R3.reuse, RZ, PT, P2 ;  /* 0x000000ff0300720c */ /* 0x040fe20003f45320 */
[----:B------:R0:W-:Y:S01]  /*4370*/  @P4 STG.E.U8 desc[UR6][R36.64+0xc], R38 ;  /* 0x00000c2624004986 */ /* 0x0001e2000c101106 */
[----:B------:R-:W-:-:S03]  /*4380*/  ISETP.GE.U32.AND.EX P3, PT, R3, RZ, PT, P3 ;  /* 0x000000ff0300720c */ /* 0x000fc60003f66130 */
[----:B------:R0:W-:Y:S04]  /*4390*/  @P5 STG.E.U8 desc[UR6][R36.64+0xd], R72 ;  /* 0x00000d4824005986 */ /* 0x0001e8000c101106 */
[----:B------:R0:W-:Y:S04]  /*43a0*/  @P6 STG.E.U8 desc[UR6][R36.64+0xe], R73 ;  /* 0x00000e4924006986 */ /* 0x0001e8000c101106 */
[----:B------:R0:W-:Y:S04]  /*43b0*/  @P2 STG.E.U8 desc[UR6][R36.64], R75 ;  /* 0x0000004b24002986 */ /* 0x0001e8000c101106 */
[----:B------:R0:W-:Y:S02]  /*43c0*/  @P3 STG.E.U8 desc[UR6][R36.64+0xf], R39 ;  /* 0x00000f2724003986 */ /* 0x0001e4000c101106 */
.L_x_120:
[----:B------:R-:W-:Y:S05]  /*43d0*/  BSYNC B0 ;  /* 0x0000000000007941 */ /* 0x000fea0003800000 */
.L_x_119:
[----:B------:R-:W-:Y:S01]  /*43e0*/  SEL R40, R0, 0x4, P1 ;  /* 0x0000000400287807 */ /* 0x000fe20000800000 */
[----:B------:R-:W-:Y:S01]  /*43f0*/  BSSY B0, `(.L_x_121) ;  /* 0x00000c1000007945 */ /* 0x000fe20003800000 */
[----:B0-----:R-:W-:Y:S02]  /*4400*/  SEL R38, R60, RZ, P1 ;  /* 0x000000ff3c267207 */ /* 0x001fe40000800000 */
[----:B------:R-:W-:-:S04]  /*4410*/  ISETP.GE.U32.AND P1, PT, R40, 0x2, PT ;  /* 0x000000022800780c */ /* 0x000fc80003f26070 */
[----:B------:R-:W-:-:S13]  /*4420*/  ISETP.GE.U32.AND.EX P1, PT, R38, RZ, PT, P1 ;  /* 0x000000ff2600720c */ /* 0x000fda0003f26110 */
[----:B------:R-:W-:Y:S05]  /*4430*/  @!P1 BRA `(.L_x_122) ;  /* 0x0000000800f09947 */ /* 0x000fea0003800000 */
[----:B------:R-:W-:Y:S01]  /*4440*/  IMAD.U32 R42, R13, 0x10000, RZ ;  /* 0x000100000d2a7824 */ /* 0x000fe200078e00ff */
[----:B------:R-:W-:Y:S01]  /*4450*/  LOP3.LUT R43, R6, 0xffff00ff, RZ, 0xc0, !PT ;  /* 0xffff00ff062b7812 */ /* 0x000fe200078ec0ff */
[----:B------:R-:W-:Y:S01]  /*4460*/  IMAD.U32 R36, R12, 0x10000, RZ ;  /* 0x000100000c247824 */ /* 0x000fe200078e00ff */
[----:B------:R-:W-:Y:S01]  /*4470*/  LOP3.LUT R37, R4, 0xffff00ff, RZ, 0xc0, !PT ;  /* 0xffff00ff04257812 */ /* 0x000fe200078ec0ff */
[-C--:B------:R-:W-:Y:S01]  /*4480*/  FMUL R41, R42, R61.reuse ;  /* 0x0000003d2a297220 */ /* 0x080fe20000400000 */
[----:B------:R-:W-:Y:S02]  /*4490*/  IMAD.U32 R62, R16, 0x10000, RZ ;  /* 0x00010000103e7824 */ /* 0x000fe400078e00ff */
[----:B------:R-:W-:Y:S01]  /*44a0*/  FMUL R36, R36, R61 ;  /* 0x0000003d24247220 */ /* 0x000fe20000400000 */
[----:B------:R-:W-:Y:S01]  /*44b0*/  IMAD.U32 R42, R15, 0x10000, RZ ;  /* 0x000100000f2a7824 */ /* 0x000fe200078e00ff */
[----:B------:R-:W-:Y:S01]  /*44c0*/  LOP3.LUT R8, R8, 0xffff00ff, RZ, 0xc0, !PT ;  /* 0xffff00ff08087812 */ /* 0x000fe200078ec0ff */
[----:B------:R-:W-:Y:S01]  /*44d0*/  IMAD.U32 R64, R17, 0x10000, RZ ;  /* 0x0001000011407824 */ /* 0x000fe200078e00ff */
[----:B------:R-:W-:Y:S01]  /*44e0*/  F2FP.SATFINITE.E4M3.F32.PACK_AB_MERGE_C R41, RZ, R41, RZ ;  /* 0x00000029ff29723e */ /* 0x000fe200048070ff */
[----:B------:R-:W-:Y:S01]  /*44f0*/  FMUL R62, R62, R61 ;  /* 0x0000003d3e3e7220 */ /* 0x000fe20000400000 */
[----:B------:R-:W-:Y:S01]  /*4500*/  F2FP.SATFINITE.E4M3.F32.PACK_AB_MERGE_C R39, RZ, R36, RZ ;  /* 0x00000024ff27723e */ /* 0x000fe200048070ff */
[----:B------:R-:W-:-:S02]  /*4510*/  IMAD.U32 R36, R14, 0x10000, RZ ;  /* 0x000100000e247824 */ /* 0x000fc400078e00ff */
[-C--:B------:R-:W-:Y:S01]  /*4520*/  FMUL R42, R42, R61.reuse ;  /* 0x0000003d2a2a7220 */ /* 0x080fe20000400000 */
[----:B------:R-:W-:Y:S02]  /*4530*/  IMAD.SHL.U32 R6, R41, 0x100, RZ ;  /* 0x0000010029067824 */ /* 0x000fe400078e00ff */
[-C--:B------:R-:W-:Y:S01]  /*4540*/  FMUL R64, R64, R61.reuse ;  /* 0x0000003d40407220 */ /* 0x080fe20000400000 */
[----:B------:R-:W-:Y:S01]  /*4550*/  FMUL R36, R36, R61 ;  /* 0x0000003d24247220 */ /* 0x000fe20000400000 */
[----:B------:R-:W-:Y:S01]  /*4560*/  IMAD.SHL.U32 R4, R39, 0x100, RZ ;  /* 0x0000010027047824 */ /* 0x000fe200078e00ff */
[----:B------:R-:W-:Y:S01]  /*4570*/  PRMT R13, R13, 0x7632, R13 ;  /* 0x000076320d0d7816 */ /* 0x000fe2000000000d */
[----:B------:R-:W-:Y:S01]  /*4580*/  ULDC.64 UR4, c[0x0][0x238] ;  /* 0x00008e0000047ab9 */ /* 0x000fe20000000a00 */
[----:B------:R-:W-:Y:S02]  /*4590*/  LOP3.LUT R6, R43, 0xffff, R6, 0xf8, !PT ;  /* 0x0000ffff2b067812 */ /* 0x000fe400078ef806 */
[----:B------:R-:W-:-:S02]  /*45a0*/  F2FP.SATFINITE.E4M3.F32.PACK_AB_MERGE_C R43, RZ, R36, RZ ;  /* 0x00000024ff2b723e */ /* 0x000fc400048070ff */
[----:B------:R-:W-:Y:S02]  /*45b0*/  LOP3.LUT R4, R37, 0xffff, R4, 0xf8, !PT ;  /* 0x0000ffff25047812 */ /* 0x000fe400078ef804 */
[----:B------:R-:W-:Y:S01]  /*45c0*/  F2FP.SATFINITE.E4M3.F32.PACK_AB_MERGE_C R65, RZ, R62, RZ ;  /* 0x0000003eff41723e */ /* 0x000fe200048070ff */
[----:B------:R-:W-:Y:S01]  /*45d0*/  IMAD.SHL.U32 R37, R43, 0x100, RZ ;  /* 0x000001002b257824 */ /* 0x000fe200078e00ff */
[----:B------:R-:W-:Y:S01]  /*45e0*/  F2FP.SATFINITE.E4M3.F32.PACK_AB_MERGE_C R63, RZ, R42, RZ ;  /* 0x0000002aff3f723e */ /* 0x000fe200048070ff */
[----:B------:R-:W-:Y:S01]  /*45f0*/  IMAD.U32 R62, R18, 0x10000, RZ ;  /* 0x00010000123e7824 */ /* 0x000fe200078e00ff */
[----:B------:R-:W-:Y:S01]  /*4600*/  F2FP.SATFINITE.E4M3.F32.PACK_AB_MERGE_C R67, RZ, R64, RZ ;  /* 0x00000040ff43723e */ /* 0x000fe200048070ff */
[----:B------:R-:W-:Y:S01]  /*4610*/  IMAD.U32 R42, R13, 0x10000, RZ ;  /* 0x000100000d2a7824 */ /* 0x000fe200078e00ff */
[----:B------:R-:W-:Y:S01]  /*4620*/  LOP3.LUT R8, R8, 0xffff, R37, 0xf8, !PT ;  /* 0x0000ffff08087812 */ /* 0x000fe200078ef825 */
[----:B------:R-:W-:Y:S01]  /*4630*/  FMUL R13, R62, R61 ;  /* 0x0000003d3e0d7220 */ /* 0x000fe20000400000 */
[----:B------:R-:W0:Y:S01]  /*4640*/  LDC.64 R36, c[0x0][0x218] ;  /* 0x00008600ff247b82 */ /* 0x000e220000000a00 */
[----:B------:R-:W-:Y:S01]  /*4650*/  LOP3.LUT R73, R52, 0xffff00ff, RZ, 0xc0, !PT ;  /* 0xffff00ff34497812 */ /* 0x000fe200078ec0ff */
[----:B------:R-:W-:Y:S01]  /*4660*/  IMAD.SHL.U32 R71, R65, 0x100, RZ ;  /* 0x0000010041477824 */ /* 0x000fe200078e00ff */
[----:B------:R-:W-:Y:S01]  /*4670*/  LOP3.LUT R44, R44, 0xffff00ff, RZ, 0xc0, !PT ;  /* 0xffff00ff2c2c7812 */ /* 0x000fe200078ec0ff */
[----:B------:R-:W-:-:S02]  /*4680*/  IMAD.SHL.U32 R52, R67, 0x100, RZ ;  /* 0x0000010043347824 */ /* 0x000fc400078e00ff */
[----:B------:R-:W-:Y:S01]  /*4690*/  FMUL R42, R42, R61 ;  /* 0x0000003d2a2a7220 */ /* 0x000fe20000400000 */
[----:B------:R-:W-:Y:S01]  /*46a0*/  F2FP.SATFINITE.E4M3.F32.PACK_AB_MERGE_C R13, RZ, R13, RZ ;  /* 0x0000000dff0d723e */ /* 0x000fe200048070ff */
[----:B------:R-:W-:Y:S01]  /*46b0*/  IMAD.U32 R64, R19, 0x10000, RZ ;  /* 0x0001000013407824 */ /* 0x000fe200078e00ff */
[----:B------:R-:W-:Y:S01]  /*46c0*/  LOP3.LUT R44, R44, 0xffff, R71, 0xf8, !PT ;  /* 0x0000ffff2c2c7812 */ /* 0x000fe200078ef847 */
[----:B------:R-:W-:Y:S01]  /*46d0*/  IMAD.SHL.U32 R69, R63, 0x100, RZ ;  /* 0x000001003f457824 */ /* 0x000fe200078e00ff */
[----:B------:R-:W-:Y:S01]  /*46e0*/  LOP3.LUT R52, R73, 0xffff, R52, 0xf8, !PT ;  /* 0x0000ffff49347812 */ /* 0x000fe200078ef834 */
[----:B------:R-:W-:Y:S01]  /*46f0*/  FMUL R64, R64, R61 ;  /* 0x0000003d40407220 */ /* 0x000fe20000400000 */
[----:B------:R-:W-:Y:S02]  /*4700*/  F2FP.SATFINITE.E4M3.F32.PACK_AB_MERGE_C R71, RZ, R42, RZ ;  /* 0x0000002aff47723e */ /* 0x000fe400048070ff */
[----:B------:R-:W-:Y:S01]  /*4710*/  LOP3.LUT R73, R54, 0xffff00ff, RZ, 0xc0, !PT ;  /* 0xffff00ff36497812 */ /* 0x000fe200078ec0ff */
[----:B------:R-:W-:Y:S01]  /*4720*/  IMAD.SHL.U32 R54, R13, 0x100, RZ ;  /* 0x000001000d367824 */ /* 0x000fe200078e00ff */
[----:B------:R-:W-:Y:S01]  /*4730*/  LOP3.LUT R62, R7, 0xffff00ff, RZ, 0xc0, !PT ;  /* 0xffff00ff073e7812 */ /* 0x000fe200078ec0ff */
[----:B------:R-:W-:Y:S01]  /*4740*/  IMAD.SHL.U32 R7, R71, 0x100, RZ ;  /* 0x0000010047077824 */ /* 0x000fe200078e00ff */
[----:B------:R-:W-:-:S02]  /*4750*/  PRMT R15, R15, 0x7632, R15 ;  /* 0x000076320f0f7816 */ /* 0x000fc4000000000f */
[----:B------:R-:W-:Y:S02]  /*4760*/  PRMT R17, R17, 0x7632, R17 ;  /* 0x0000763211117816 */ /* 0x000fe40000000011 */
[----:B------:R-:W-:Y:S01]  /*4770*/  LOP3.LUT R54, R73, 0xffff, R54, 0xf8, !PT ;  /* 0x0000ffff49367812 */ /* 0x000fe200078ef836 */
[----:B------:R-:W-:Y:S01]  /*4780*/  IMAD.U32 R42, R15, 0x10000, RZ ;  /* 0x000100000f2a7824 */ /* 0x000fe200078e00ff */
[----:B------:R-:W-:Y:S02]  /*4790*/  IADD3 R73, P3, R48, UR4, RZ ;  /* 0x0000000430497c10 */ /* 0x000fe4000ff7e0ff */
[----:B------:R-:W-:Y:S01]  /*47a0*/  LOP3.LUT R7, R62, 0xffff, R7, 0xf8, !PT ;  /* 0x0000ffff3e077812 */ /* 0x000fe200078ef807 */
[----:B------:R-:W-:Y:S01]  /*47b0*/  IMAD.U32 R62, R17, 0x10000, RZ ;  /* 0x00010000113e7824 */ /* 0x000fe200078e00ff */
[----:B0-----:R-:W-:Y:S01]  /*47c0*/  IADD3 R36, P2, R73, R36, RZ ;  /* 0x0000002449247210 */ /* 0x001fe20007f5e0ff */
[-C--:B------:R-:W-:Y:S01]  /*47d0*/  FMUL R15, R42, R61.reuse ;  /* 0x0000003d2a0f7220 */ /* 0x080fe20000400000 */
[----:B------:R-:W-:Y:S01]  /*47e0*/  LOP3.LUT R10, R10, 0xffff00ff, RZ, 0xc0, !PT ;  /* 0xffff00ff0a0a7812 */ /* 0x000fe200078ec0ff */
[----:B------:R-:W-:Y:S01]  /*47f0*/  FMUL R17, R62, R61 ;  /* 0x0000003d3e117220 */ /* 0x000fe20000400000 */
[----:B------:R-:W-:-:S02]  /*4800*/  IADD3.X R37, R37, UR5, R47, P2, P3 ;  /* 0x0000000525257c10 */ /* 0x000fc400097e642f */
[----:B------:R-:W-:Y:S02]  /*4810*/  PRMT R12, R12, 0x7632, R12 ;  /* 0x000076320c0c7816 */ /* 0x000fe4000000000c */
[----:B------:R-:W-:Y:S02]  /*4820*/  PRMT R14, R14, 0x7632, R14 ;  /* 0x000076320e0e7816 */ /* 0x000fe4000000000e */
[----:B------:R-:W-:Y:S01]  /*4830*/  PRMT R19, R19, 0x7632, R19 ;  /* 0x0000763213137816 */ /* 0x000fe20000000013 */
[----:B------:R-:W-:Y:S01]  /*4840*/  IMAD.U32 R12, R12, 0x10000, RZ ;  /* 0x000100000c0c7824 */ /* 0x000fe200078e00ff */
[----:B------:R-:W-:Y:S01]  /*4850*/  PRMT R16, R16, 0x7632, R16 ;  /* 0x0000763210107816 */ /* 0x000fe20000000010 */
[----:B------:R-:W-:Y:S01]  /*4860*/  IMAD.U32 R14, R14, 0x10000, RZ ;  /* 0x000100000e0e7824 */ /* 0x000fe200078e00ff */
[----:B------:R-:W-:Y:S01]  /*4870*/  PRMT R18, R18, 0x7632, R18 ;  /* 0x0000763212127816 */ /* 0x000fe20000000012 */
[----:B------:R-:W-:Y:S01]  /*4880*/  FMUL R12, R12, R61 ;  /* 0x0000003d0c0c7220 */ /* 0x000fe20000400000 */
[----:B------:R-:W-:Y:S01]  /*4890*/  ISETP.GE.U32.AND P2, PT, R58, 0x10, PT ;  /* 0x000000103a00780c */ /* 0x000fe20003f46070 */
[----:B------:R-:W-:Y:S01]  /*48a0*/  IMAD.U32 R16, R16, 0x10000, RZ ;  /* 0x0001000010107824 */ /* 0x000fe200078e00ff */
[----:B------:R-:W-:Y:S01]  /*48b0*/  LOP3.LUT R10, R10, 0xffff, R69, 0xf8, !PT ;  /* 0x0000ffff0a0a7812 */ /* 0x000fe200078ef845 */
[----:B------:R-:W-:Y:S01]  /*48c0*/  IMAD.U32 R18, R18, 0x10000, RZ ;  /* 0x0001000012127824 */ /* 0x000fe200078e00ff */
[----:B------:R-:W-:Y:S01]  /*48d0*/  F2FP.SATFINITE.E4M3.F32.PACK_AB_MERGE_C R69, RZ, R64, RZ ;  /* 0x00000040ff45723e */ /* 0x000fe200048070ff */
[----:B------:R-:W-:Y:S01]  /*48e0*/  IMAD.U32 R64, R19, 0x10000, RZ ;  /* 0x0001000013407824 */ /* 0x000fe200078e00ff */
[----:B------:R-:W-:Y:S01]  /*48f0*/  F2FP.SATFINITE.E4M3.F32.PACK_AB_MERGE_C R15, RZ, R15, RZ ;  /* 0x0000000fff0f723e */ /* 0x000fe200048070ff */
[----:B------:R-:W-:Y:S01]  /*4900*/  FMUL R14, R14, R61 ;  /* 0x0000003d0e0e7220 */ /* 0x000fe20000400000 */
[----:B------:R-:W-:Y:S01]  /*4910*/  F2FP.SATFINITE.E4M3.F32.PACK_AB_MERGE_C R17, RZ, R17, RZ ;  /* 0x00000011ff11723e */ /* 0x000fe200048070ff */
[-C--:B------:R-:W-:Y:S01]  /*4920*/  FMUL R19, R64, R61.reuse ;  /* 0x0000003d40137220 */ /* 0x080fe20000400000 */
[----:B------:R-:W-:Y:S01]  /*4930*/  ISETP.GE.U32.AND.EX P3, PT, R59, RZ, PT, P2 ;  /* 0x000000ff3b00720c */ /* 0x000fe20003f66120 */
[-C--:B------:R-:W-:Y:S01]  /*4940*/  FMUL R16, R16, R61.reuse ;  /* 0x0000003d10107220 */ /* 0x080fe20000400000 */
[----:B------:R-:W-:Y:S01]  /*4950*/  LOP3.LUT P2, RZ, R36, 0xf, RZ, 0xc0, !PT ;  /* 0x0000000f24ff7812 */ /* 0x000fe2000784c0ff */
[----:B------:R-:W-:Y:S01]  /*4960*/  FMUL R18, R18, R61 ;  /* 0x0000003d12127220 */ /* 0x000fe20000400000 */
[----:B------:R-:W-:Y:S01]  /*4970*/  LOP3.LUT R75, R56, 0xffff00ff, RZ, 0xc0, !PT ;  /* 0xffff00ff384b7812 */ /* 0x000fe200078ec0ff */
[----:B------:R-:W-:Y:S01]  /*4980*/  IMAD.SHL.U32 R56, R69, 0x100, RZ ;  /* 0x0000010045387824 */ /* 0x000fe200078e00ff */
[----:B------:R-:W-:Y:S01]  /*4990*/  LOP3.LUT R42, R11, 0xffff00ff, RZ, 0xc0, !PT ;  /* 0xffff00ff0b2a7812 */ /* 0x000fe200078ec0ff */
[----:B------:R-:W-:Y:S01]  /*49a0*/  IMAD.SHL.U32 R11, R15, 0x100, RZ ;  /* 0x000001000f0b7824 */ /* 0x000fe200078e00ff */
[----:B------:R-:W-:Y:S01]  /*49b0*/  LOP3.LUT R62, R53, 0xffff00ff, RZ, 0xc0, !PT ;  /* 0xffff00ff353e7812 */ /* 0x000fe200078ec0ff */
[----:B------:R-:W-:Y:S01]  /*49c0*/  IMAD.SHL.U32 R53, R17, 0x100, RZ ;  /* 0x0000010011357824 */ /* 0x000fe200078e00ff */
[----:B------:R-:W-:-:S02]  /*49d0*/  PLOP3.LUT P2, PT, P3, P2, PT, 0x8a, 0x0 ;  /* 0x000000000000781c */ /* 0x000fc40001f45172 */
[----:B------:R-:W-:Y:S02]  /*49e0*/  LOP3.LUT R56, R75, 0xffff, R56, 0xf8, !PT ;  /* 0x0000ffff4b387812 */ /* 0x000fe400078ef838 */
[----:B------:R-:W-:Y:S02]  /*49f0*/  LOP3.LUT R11, R42, 0xffff, R11, 0xf8, !PT ;  /* 0x0000ffff2a0b7812 */ /* 0x000fe400078ef80b */
[----:B------:R-:W-:Y:S02]  /*4a00*/  LOP3.LUT R53, R62, 0xffff, R53, 0xf8, !PT ;  /* 0x0000ffff3e357812 */ /* 0x000fe400078ef835 */
[----:B------:R-:W-:Y:S02]  /*4a10*/  F2FP.SATFINITE.E4M3.F32.PACK_AB_MERGE_C R19, RZ, R19, RZ ;  /* 0x00000013ff13723e */ /* 0x000fe400048070ff */
[----:B------:R-:W-:Y:S02]  /*4a20*/  F2FP.SATFINITE.E4M3.F32.PACK_AB_MERGE_C R73, RZ, R12, RZ ;  /* 0x0000000cff49723e */ /* 0x000fe400048070ff */
[----:B------:R-:W-:-:S02]  /*4a30*/  F2FP.SATFINITE.E4M3.F32.PACK_AB_MERGE_C R75, RZ, R14, RZ ;  /* 0x0000000eff4b723e */ /* 0x000fc400048070ff */
[----:B------:R-:W-:Y:S01]  /*4a40*/  F2FP.SATFINITE.E4M3.F32.PACK_AB_MERGE_C R42, RZ, R16, RZ ;  /* 0x00000010ff2a723e */ /* 0x000fe200048070ff */
[----:B------:R-:W-:Y:S01]  /*4a50*/  IMAD.SHL.U32 R14, R73, 0x100, RZ ;  /* 0x00000100490e7824 */ /* 0x000fe200078e00ff */
[----:B------:R-:W-:Y:S01]  /*4a60*/  F2FP.SATFINITE.E4M3.F32.PACK_AB_MERGE_C R62, RZ, R18, RZ ;  /* 0x00000012ff3e723e */ /* 0x000fe200048070ff */
[----:B------:R-:W-:Y:S01]  /*4a70*/  IMAD.SHL.U32 R16, R75, 0x100, RZ ;  /* 0x000001004b107824 */ /* 0x000fe200078e00ff */
[----:B------:R-:W-:Y:S01]  /*4a80*/  LOP3.LUT R64, R57, 0xffff00ff, RZ, 0xc0, !PT ;  /* 0xffff00ff39407812 */ /* 0x000fe200078ec0ff */
[----:B------:R-:W-:Y:S01]  /*4a90*/  IMAD.SHL.U32 R57, R19, 0x100, RZ ;  /* 0x0000010013397824 */ /* 0x000fe200078e00ff */
[----:B------:R-:W-:Y:S01]  /*4aa0*/  LOP3.LUT R5, R5, 0xffff00ff, RZ, 0xc0, !PT ;  /* 0xffff00ff05057812 */ /* 0x000fe200078ec0ff */
[----:B------:R-:W-:Y:S01]  /*4ab0*/  IMAD.SHL.U32 R18, R42, 0x100, RZ ;  /* 0x000001002a127824 */ /* 0x000fe200078e00ff */
[----:B------:R-:W-:Y:S01]  /*4ac0*/  LOP3.LUT R9, R9, 0xffff00ff, RZ, 0xc0, !PT ;  /* 0xffff00ff09097812 */ /* 0x000fe200078ec0ff */
[----:B------:R-:W-:Y:S01]  /*4ad0*/  IMAD.SHL.U32 R12, R62, 0x100, RZ ;  /* 0x000001003e0c7824 */ /* 0x000fe200078e00ff */
[----:B------:R-:W-:-:S02]  /*4ae0*/  LOP3.LUT R45, R45, 0xffff00ff, RZ, 0xc0, !PT ;  /* 0xffff00ff2d2d7812 */ /* 0x000fc400078ec0ff */
[----:B------:R-:W-:Y:S02]  /*4af0*/  LOP3.LUT R55, R55, 0xffff00ff, RZ, 0xc0, !PT ;  /* 0xffff00ff37377812 */ /* 0x000fe400078ec0ff */
[----:B------:R-:W-:Y:S02]  /*4b00*/  LOP3.LUT R57, R64, 0xffff, R57, 0xf8, !PT ;  /* 0x0000ffff40397812 */ /* 0x000fe400078ef839 */
[----:B------:R-:W-:Y:S02]  /*4b10*/  LOP3.LUT R5, R5, 0xffff, R14, 0xf8, !PT ;  /* 0x0000ffff05057812 */ /* 0x000fe400078ef80e */
[----:B------:R-:W-:Y:S02]  /*4b20*/  LOP3.LUT R9, R9, 0xffff, R16, 0xf8, !PT ;  /* 0x0000ffff09097812 */ /* 0x000fe400078ef810 */
[----:B------:R-:W-:Y:S02]  /*4b30*/  LOP3.LUT R45, R45, 0xffff, R18, 0xf8, !PT ;  /* 0x0000ffff2d2d7812 */ /* 0x000fe400078ef812 */
[----:B------:R-:W-:Y:S01]  /*4b40*/  LOP3.LUT R55, R55, 0xffff, R12, 0xf8, !PT ;  /* 0x0000ffff37377812 */ /* 0x000fe200078ef80c */
[----:B------:R-:W-:Y:S06]  /*4b50*/  @P2 BRA `(.L_x_123) ;  /* 0x0000000000682947 */ /* 0x000fec0003800000 */
[----:B------:R-:W-:Y:S02]  /*4b60*/  LOP3.LUT R39, R14, 0xff, R39, 0xf8, !PT ;  /* 0x000000ff0e277812 */ /* 0x000fe400078ef827 */
[----:B------:R-:W-:Y:S02]  /*4b70*/  LOP3.LUT R43, R16, 0xff, R43, 0xf8, !PT ;  /* 0x000000ff102b7812 */ /* 0x000fe400078ef82b */
[----:B------:R-:W-:Y:S02]  /*4b80*/  LOP3.LUT R14, R63, 0xff, RZ, 0xc0, !PT ;  /* 0x000000ff3f0e7812 */ /* 0x000fe400078ec0ff */
[----:B------:R-:W-:Y:S02]  /*4b90*/  LOP3.LUT R65, R18, 0xff, R65, 0xf8, !PT ;  /* 0x000000ff12417812 */ /* 0x000fe400078ef841 */
[----:B------:R-:W-:Y:S02]  /*4ba0*/  LOP3.LUT R16, R67, 0xff, RZ, 0xc0, !PT ;  /* 0x000000ff43107812 */ /* 0x000fe400078ec0ff */
[----:B------:R-:W-:-:S02]  /*4bb0*/  LOP3.LUT R19, R19, 0xffff, RZ, 0xc0, !PT ;  /* 0x0000ffff13137812 */ /* 0x000fc400078ec0ff */
[----:B------:R-:W-:Y:S02]  /*4bc0*/  LOP3.LUT R17, R17, 0xffff, RZ, 0xc0, !PT ;  /* 0x0000ffff11117812 */ /* 0x000fe400078ec0ff */
[----:B------:R-:W-:Y:S01]  /*4bd0*/  LOP3.LUT R15, R15, 0xffff, RZ, 0xc0, !PT ;  /* 0x0000ffff0f0f7812 */ /* 0x000fe200078ec0ff */
[----:B------:R-:W-:Y:S01]  /*4be0*/  IMAD.SHL.U32 R19, R19, 0x1000000, RZ ;  /* 0x0100000013137824 */ /* 0x000fe200078e00ff */
[----:B------:R-:W-:Y:S01]  /*4bf0*/  LOP3.LUT R71, R71, 0xffff, RZ, 0xc0, !PT ;  /* 0x0000ffff47477812 */ /* 0x000fe200078ec0ff */
[----:B------:R-:W-:Y:S01]  /*4c00*/  IMAD.SHL.U32 R17, R17, 0x1000000, RZ ;  /* 0x0100000011117824 */ /* 0x000fe200078e00ff */
[----:B------:R-:W-:Y:S02]  /*4c10*/  LOP3.LUT R18, R12, 0xff, R13, 0xf8, !PT ;  /* 0x000000ff0c127812 */ /* 0x000fe400078ef80d */
[----:B------:R-:W-:Y:S01]  /*4c20*/  LOP3.LUT R12, R41, 0xff, RZ, 0xc0, !PT ;  /* 0x000000ff290c7812 */ /* 0x000fe200078ec0ff */
[----:B------:R-:W-:Y:S01]  /*4c30*/  IMAD.SHL.U32 R71, R71, 0x1000000, RZ ;  /* 0x0100000047477824 */ /* 0x000fe200078e00ff */
[----:B------:R-:W-:-:S02]  /*4c40*/  LOP3.LUT R69, R69, 0xff, RZ, 0xc0, !PT ;  /* 0x000000ff45457812 */ /* 0x000fc400078ec0ff */
[----:B------:R-:W-:Y:S02]  /*4c50*/  PRMT R13, R43, 0x5410, R14 ;  /* 0x000054102b0d7816 */ /* 0x000fe4000000000e */
[----:B------:R-:W-:Y:S01]  /*4c60*/  PRMT R14, R65, 0x5410, R16 ;  /* 0x00005410410e7816 */ /* 0x000fe20000000010 */
[----:B------:R-:W-:Y:S01]  /*4c70*/  IMAD.SHL.U32 R16, R15, 0x1000000, RZ ;  /* 0x010000000f107824 */ /* 0x000fe200078e00ff */
[----:B------:R-:W-:Y:S02]  /*4c80*/  PRMT R12, R39, 0x5410, R12 ;  /* 0x00005410270c7816 */ /* 0x000fe4000000000c */
[----:B------:R-:W-:Y:S02]  /*4c90*/  PRMT R18, R18, 0x5410, R69 ;  /* 0x0000541012127816 */ /* 0x000fe40000000045 */
[----:B------:R-:W-:Y:S02]  /*4ca0*/  LOP3.LUT R14, R14, R17, RZ, 0xfc, !PT ;  /* 0x000000110e0e7212 */ /* 0x000fe400078efcff */
[----:B------:R-:W-:-:S02]  /*4cb0*/  LOP3.LUT R15, R18, R19, RZ, 0xfc, !PT ;  /* 0x00000013120f7212 */ /* 0x000fc400078efcff */
[----:B------:R-:W-:Y:S02]  /*4cc0*/  LOP3.LUT R13, R13, R16, RZ, 0xfc, !PT ;  /* 0x000000100d0d7212 */ /* 0x000fe400078efcff */
[----:B------:R-:W-:-:S05]  /*4cd0*/  LOP3.LUT R12, R12, R71, RZ, 0xfc, !PT ;  /* 0x000000470c0c7212 */ /* 0x000fca00078efcff */
[----:B------:R1:W-:Y:S01]  /*4ce0*/  STG.E.128 desc[UR6][R36.64], R12 ;  /* 0x0000000c24007986 */ /* 0x0003e2000c101d06 */
[----:B------:R-:W-:Y:S05]  /*4cf0*/  BRA `(.L_x_122) ;  /* 0x0000000000c07947 */ /* 0x000fea0003800000 */
.L_x_123:
        /* <DEDUP_REMOVED lines=29> */
[C---:B------:R-:W-:Y:S01]  /*4ed0*/  ISETP.NE.U32.AND P5, PT, R2.reuse, RZ, PT ;  /* 0x000000ff0200720c */ /* 0x040fe20003fa5070 */
[----:B------:R0:W-:Y:S01]  /*4ee0*/  @P6 STG.E.U8 desc[UR6][R36.64+0x9], R42 ;  /* 0x0000092a24006986 */ /* 0x0001e2000c101106 */
[C---:B------:R-:W-:Y:S02]  /*4ef0*/  ISETP.GE.U32.AND P6, PT, R2.reuse, 0xf, PT ;  /* 0x0000000f0200780c */ /* 0x040fe40003fc6070 */
[----:B------:R-:W-:Y:S01]  /*4f00*/  ISETP.NE.AND.EX P5, PT, R3, RZ, PT, P5 ;  /* 0x000000ff0300720c */ /* 0x000fe20003fa5350 */
[----:B------:R0:W-:Y:S01]  /*4f10*/  @P3 STG.E.U8 desc[UR6][R36.64+0xb], R17 ;  /* 0x00000b1124003986 */ /* 0x0001e2000c101106 */
[----:B------:R-:W-:-:S02]  /*4f20*/  ISETP.GE.U32.AND P3, PT, R2, 0x10, PT ;  /* 0x000000100200780c */ /* 0x000fc40003f66070 */
[C---:B------:R-:W-:Y:S01]  /*4f30*/  ISETP.GE.U32.AND.EX P6, PT, R3.reuse, RZ, PT, P6 ;  /* 0x000000ff0300720c */ /* 0x040fe20003fc6160 */
[----:B------:R0:W-:Y:S01]  /*4f40*/  @P2 STG.E.U8 desc[UR6][R36.64+0x7], R15 ;  /* 0x0000070f24002986 */ /* 0x0001e2000c101106 */
[C---:B------:R-:W-:Y:S02]  /*4f50*/  ISETP.GE.U32.AND P2, PT, R2.reuse, 0xd, PT ;  /* 0x0000000d0200780c */ /* 0x040fe40003f46070 */
[C---:B------:R-:W-:Y:S01]  /*4f60*/  ISETP.GE.U32.AND.EX P3, PT, R3.reuse, RZ, PT, P3 ;  /* 0x000000ff0300720c */ /* 0x040fe20003f66130 */
[----:B------:R0:W-:Y:S01]  /*4f70*/  @P4 STG.E.U8 desc[UR6][R36.64+0x8], R65 ;  /* 0x0000084124004986 */ /* 0x0001e2000c101106 */
[----:B------:R-:W-:Y:S02]  /*4f80*/  ISETP.GE.U32.AND P4, PT, R2, 0xe, PT ;  /* 0x0000000e0200780c */ /* 0x000fe40003f86070 */
[C---:B------:R-:W-:Y:S01]  /*4f90*/  ISETP.GE.U32.AND.EX P2, PT, R3.reuse, RZ, PT, P2 ;  /* 0x000000ff0300720c */ /* 0x040fe20003f46120 */
[----:B------:R0:W-:Y:S01]  /*4fa0*/  @P5 STG.E.U8 desc[UR6][R36.64], R39 ;  /* 0x0000002724005986 */ /* 0x0001e2000c101106 */
[----:B------:R-:W-:-:S03]  /*4fb0*/  ISETP.GE.U32.AND.EX P4, PT, R3, RZ, PT, P4 ;  /* 0x000000ff0300720c */ /* 0x000fc60003f86140 */
[----:B------:R0:W-:Y:S04]  /*4fc0*/  @P6 STG.E.U8 desc[UR6][R36.64+0xe], R69 ;  /* 0x00000e4524006986 */ /* 0x0001e8000c101106 */
[----:B------:R0:W-:Y:S04]  /*4fd0*/  @P3 STG.E.U8 desc[UR6][R36.64+0xf], R19 ;  /* 0x00000f1324003986 */ /* 0x0001e8000c101106 */
[----:B------:R0:W-:Y:S04]  /*4fe0*/  @P2 STG.E.U8 desc[UR6][R36.64+0xc], R13 ;  /* 0x00000c0d24002986 */ /* 0x0001e8000c101106 */
[----:B------:R0:W-:Y:S02]  /*4ff0*/  @P4 STG.E.U8 desc[UR6][R36.64+0xd], R62 ;  /* 0x00000d3e24004986 */ /* 0x0001e4000c101106 */
.L_x_122:
[----:B------:R-:W-:Y:S05]  /*5000*/  BSYNC B0 ;  /* 0x0000000000007941 */ /* 0x000fea0003800000 */
.L_x_121:
[C---:B------:R-:W-:Y:S01]  /*5010*/  ISETP.GE.U32.AND P2, PT, R40.reuse, 0x3, PT ;  /* 0x000000032800780c */ /* 0x040fe20003f46070 */
[----:B------:R-:W-:Y:S01]  /*5020*/  BSSY B0, `(.L_x_124) ;  /* 0x00000c9000007945 */ /* 0x000fe20003800000 */
[----:B------:R-:W-:Y:S02]  /*5030*/  ISETP.GE.U32.AND P3, PT, R40, 0x4, PT ;  /* 0x000000042800780c */ /* 0x000fe40003f66070 */
[C---:B------:R-:W-:Y:S02]  /*5040*/  ISETP.GE.U32.AND.EX P2, PT, R38.reuse, RZ, PT, P2 ;  /* 0x000000ff2600720c */ /* 0x040fe40003f46120 */
[----:B------:R-:W-:-:S11]  /*5050*/  ISETP.GE.U32.AND.EX P3, PT, R38, RZ, PT, P3 ;  /* 0x000000ff2600720c */ /* 0x000fd60003f66130 */
[----:B------:R-:W-:Y:S05]  /*5060*/  @!P2 BRA `(.L_x_125) ;  /* 0x0000000c0010a947 */ /* 0x000fea0003800000 */
[C---:B-1----:R-:W-:Y:S01]  /*5070*/  PRMT R14, R20.reuse, 0x7632, R14 ;  /* 0x00007632140e7816 */ /* 0x042fe2000000000e */
[----:B------:R-:W-:Y:S01]  /*5080*/  IMAD.U32 R20, R20, 0x10000, RZ ;  /* 0x0001000014147824 */ /* 0x000fe200078e00ff */
[C---:B0-----:R-:W-:Y:S01]  /*5090*/  PRMT R17, R22.reuse, 0x7632, R17 ;  /* 0x0000763216117816 */ /* 0x041fe20000000011 */
[----:B------:R-:W-:Y:S01]  /*50a0*/  IMAD.U32 R22, R22, 0x10000, RZ ;  /* 0x0001000016167824 */ /* 0x000fe200078e00ff */
[----:B------:R-:W-:Y:S01]  /*50b0*/  LOP3.LUT R13, R4, 0xff00ffff, RZ, 0xc0, !PT ;  /* 0xff00ffff040d7812 */ /* 0x000fe200078ec0ff */
[-C--:B------:R-:W-:Y:S01]  /*50c0*/  FMUL R20, R20, R61.reuse ;  /* 0x0000003d14147220 */ /* 0x080fe20000400000 */
[----:B------:R-:W-:Y:S02]  /*50d0*/  IMAD.U32 R12, R21, 0x10000, RZ ;  /* 0x00010000150c7824 */ /* 0x000fe400078e00ff */
[-C--:B------:R-:W-:Y:S01]  /*50e0*/  FMUL R22, R22, R61.reuse ;  /* 0x0000003d16167220 */ /* 0x080fe20000400000 */
[----:B------:R-:W-:Y:S01]  /*50f0*/  IMAD.U32 R18, R23, 0x10000, RZ ;  /* 0x0001000017127824 */ /* 0x000fe200078e00ff */
[----:B------:R-:W-:Y:S01]  /*5100*/  PRMT R15, R24, 0x7632, R15 ;  /* 0x00007632180f7816 */ /* 0x000fe2000000000f */
[----:B------:R-:W-:Y:S01]  /*5110*/  FMUL R12, R12, R61 ;  /* 0x0000003d0c0c7220 */ /* 0x000fe20000400000 */
[----:B------:R-:W-:Y:S01]  /*5120*/  F2FP.SATFINITE.E4M3.F32.PACK_AB_MERGE_C R43, RZ, R20, RZ ;  /* 0x00000014ff2b723e */ /* 0x000fe200048070ff */
[C---:B------:R-:W-:Y:S01]  /*5130*/  IMAD.U32 R64, R25.reuse, 0x10000, RZ ;  /* 0x0001000019407824 */ /* 0x040fe200078e00ff */
[----:B------:R-:W-:Y:S01]  /*5140*/  F2FP.SATFINITE.E4M3.F32.PACK_AB_MERGE_C R39, RZ, R22, RZ ;  /* 0x00000016ff27723e */ /* 0x000fe200048070ff */
[----:B------:R-:W-:Y:S01]  /*5150*/  IMAD.U32 R24, R24, 0x10000, RZ ;  /* 0x0001000018187824 */ /* 0x000fe200078e00ff */
[----:B------:R-:W-:Y:S01]  /*5160*/  PRMT R38, R25, 0x7632, R38 ;  /* 0x0000763219267816 */ /* 0x000fe20000000026 */
[----:B------:R-:W-:-:S02]  /*5170*/  IMAD.U32 R4, R43, 0x10000, RZ ;  /* 0x000100002b047824 */ /* 0x000fc400078e00ff */
[-C--:B------:R-:W-:Y:S01]  /*5180*/  FMUL R18, R18, R61.reuse ;  /* 0x0000003d12127220 */ /* 0x080fe20000400000 */
[----:B------:R-:W-:Y:S01]  /*5190*/  F2FP.SATFINITE.E4M3.F32.PACK_AB_MERGE_C R41, RZ, R12, RZ ;  /* 0x0000000cff29723e */ /* 0x000fe200048070ff */
[-C--:B------:R-:W-:Y:S01]  /*51a0*/  FMUL R25, R64, R61.reuse ;  /* 0x0000003d40197220 */ /* 0x080fe20000400000 */
[----:B------:R-:W-:Y:S01]  /*51b0*/  PRMT R16, R21, 0x7632, R16 ;  /* 0x0000763215107816 */ /* 0x000fe20000000010 */
[----:B------:R-:W-:Y:S01]  /*51c0*/  FMUL R24, R24, R61 ;  /* 0x0000003d18187220 */ /* 0x000fe20000400000 */
[----:B------:R-:W-:Y:S01]  /*51d0*/  LOP3.LUT R4, R13, 0xff0000, R4, 0xf8, !PT ;  /* 0x00ff00000d047812 */ /* 0x000fe200078ef804 */
[----:B------:R-:W-:Y:S01]  /*51e0*/  IMAD.U32 R14, R14, 0x10000, RZ ;  /* 0x000100000e0e7824 */ /* 0x000fe200078e00ff */
[----:B------:R-:W0:Y:S01]  /*51f0*/  LDC.64 R12, c[0x0][0x238] ;  /* 0x00008e00ff0c7b82 */ /* 0x000e220000000a00 */
[----:B------:R-:W-:Y:S01]  /*5200*/  LOP3.LUT R21, R8, 0xff00ffff, RZ, 0xc0, !PT ;  /* 0xff00ffff08157812 */ /* 0x000fe200078ec0ff */
[----:B------:R-:W-:Y:S01]  /*5210*/  IMAD.U32 R8, R39, 0x10000, RZ ;  /* 0x0001000027087824 */ /* 0x000fe200078e00ff */
[----:B------:R-:W-:Y:S01]  /*5220*/  F2FP.SATFINITE.E4M3.F32.PACK_AB_MERGE_C R37, RZ, R18, RZ ;  /* 0x00000012ff25723e */ /* 0x000fe200048070ff */
[----:B------:R-:W-:Y:S01]  /*5230*/  IMAD.U32 R62, R27, 0x10000, RZ ;  /* 0x000100001b3e7824 */ /* 0x000fe200078e00ff */
[----:B------:R-:W-:Y:S01]  /*5240*/  LOP3.LUT R19, R6, 0xff00ffff, RZ, 0xc0, !PT ;  /* 0xff00ffff06137812 */ /* 0x000fe200078ec0ff */
[----:B------:R-:W-:Y:S01]  /*5250*/  IMAD.U32 R6, R41, 0x10000, RZ ;  /* 0x0001000029067824 */ /* 0x000fe200078e00ff */
[----:B------:R-:W-:Y:S01]  /*5260*/  F2FP.SATFINITE.E4M3.F32.PACK_AB_MERGE_C R25, RZ, R25, RZ ;  /* 0x00000019ff19723e */ /* 0x000fe200048070ff */
[----:B------:R-:W-:Y:S01]  /*5270*/  IMAD.U32 R18, R17, 0x10000, RZ ;  /* 0x0001000011127824 */ /* 0x000fe200078e00ff */
[----:B------:R-:W-:Y:S01]  /*5280*/  PRMT R36, R23, 0x7632, R36 ;  /* 0x0000763217247816 */ /* 0x000fe20000000024 */
[----:B------:R-:W-:Y:S01]  /*5290*/  IMAD.U32 R20, R15, 0x10000, RZ ;  /* 0x000100000f147824 */ /* 0x000fe200078e00ff */
[----:B------:R-:W-:Y:S01]  /*52a0*/  PRMT R42, R27, 0x7632, R42 ;  /* 0x000076321b2a7816 */ /* 0x000fe2000000002a */
[-C--:B------:R-:W-:Y:S01]  /*52b0*/  FMUL R14, R14, R61.reuse ;  /* 0x0000003d0e0e7220 */ /* 0x080fe20000400000 */
[----:B------:R-:W-:Y:S01]  /*52c0*/  LOP3.LUT R23, R10, 0xff00ffff, RZ, 0xc0, !PT ;  /* 0xff00ffff0a177812 */ /* 0x000fe200078ec0ff */
[----:B------:R-:W-:Y:S01]  /*52d0*/  IMAD.U32 R10, R37, 0x10000, RZ ;  /* 0x00010000250a7824 */ /* 0x000fe200078e00ff */
[----:B------:R-:W-:Y:S01]  /*52e0*/  LOP3.LUT R8, R21, 0xff0000, R8, 0xf8, !PT ;  /* 0x00ff000015087812 */ /* 0x000fe200078ef808 */
[-C--:B------:R-:W-:Y:S01]  /*52f0*/  FMUL R18, R18, R61.reuse ;  /* 0x0000003d12127220 */ /* 0x080fe20000400000 */
[----:B------:R-:W-:Y:S01]  /*5300*/  F2FP.SATFINITE.E4M3.F32.PACK_AB_MERGE_C R27, RZ, R24, RZ ;  /* 0x00000018ff1b723e */ /* 0x000fe200048070ff */
[-C--:B------:R-:W-:Y:S01]  /*5310*/  FMUL R20, R20, R61.reuse ;  /* 0x0000003d14147220 */ /* 0x080fe20000400000 */
[----:B------:R-:W-:Y:S01]  /*5320*/  LOP3.LUT R21, R52, 0xff00ffff, RZ, 0xc0, !PT ;  /* 0xff00ffff34157812 */ /* 0x000fe200078ec0ff */
[----:B------:R-:W-:Y:S01]  /*5330*/  IMAD.U32 R52, R25, 0x10000, RZ ;  /* 0x0001000019347824 */ /* 0x000fe200078e00ff */
[----:B------:R-:W-:Y:S01]  /*5340*/  LOP3.LUT R6, R19, 0xff0000, R6, 0xf8, !PT ;  /* 0x00ff000013067812 */ /* 0x000fe200078ef806 */
[----:B------:R-:W-:Y:S01]  /*5350*/  IMAD.U32 R16, R16, 0x10000, RZ ;  /* 0x0001000010107824 */ /* 0x000fe200078e00ff */
[----:B------:R-:W-:Y:S01]  /*5360*/  LOP3.LUT R19, R44, 0xff00ffff, RZ, 0xc0, !PT ;  /* 0xff00ffff2c137812 */ /* 0x000fe200078ec0ff */
[----:B------:R-:W-:Y:S01]  /*5370*/  IMAD.U32 R44, R27, 0x10000, RZ ;  /* 0x000100001b2c7824 */ /* 0x000fe200078e00ff */
[----:B------:R-:W-:Y:S01]  /*5380*/  LOP3.LUT R10, R23, 0xff0000, R10, 0xf8, !PT ;  /* 0x00ff0000170a7812 */ /* 0x000fe200078ef80a */
[----:B------:R-:W-:Y:S01]  /*5390*/  IMAD.U32 R36, R36, 0x10000, RZ ;  /* 0x0001000024247824 */ /* 0x000fe200078e00ff */
[----:B------:R-:W-:Y:S01]  /*53a0*/  LOP3.LUT R52, R21, 0xff0000, R52, 0xf8, !PT ;  /* 0x00ff000015347812 */ /* 0x000fe200078ef834 */
[----:B------:R-:W-:Y:S01]  /*53b0*/  ULDC.64 UR4, c[0x0][0x218] ;  /* 0x0000860000047ab9 */ /* 0x000fe20000000a00 */
[----:B------:R-:W-:Y:S01]  /*53c0*/  F2FP.SATFINITE.E4M3.F32.PACK_AB_MERGE_C R23, RZ, R14, RZ ;  /* 0x0000000eff17723e */ /* 0x000fe200048070ff */
[-C--:B------:R-:W-:Y:S01]  /*53d0*/  FMUL R71, R16, R61.reuse ;  /* 0x0000003d10477220 */ /* 0x080fe20000400000 */
[----:B------:R-:W-:Y:S01]  /*53e0*/  F2FP.SATFINITE.E4M3.F32.PACK_AB_MERGE_C R21, RZ, R18, RZ ;  /* 0x00000012ff15723e */ /* 0x000fe200048070ff */
[-C--:B------:R-:W-:Y:S01]  /*53f0*/  FMUL R62, R62, R61.reuse ;  /* 0x0000003d3e3e7220 */ /* 0x080fe20000400000 */
[C---:B------:R-:W-:Y:S01]  /*5400*/  PRMT R40, R26.reuse, 0x7632, R40 ;  /* 0x000076321a287816 */ /* 0x040fe20000000028 */
[----:B------:R-:W-:Y:S01]  /*5410*/  IMAD.U32 R26, R26, 0x10000, RZ ;  /* 0x000100001a1a7824 */ /* 0x000fe200078e00ff */
[----:B------:R-:W-:Y:S01]  /*5420*/  LOP3.LUT R44, R19, 0xff0000, R44, 0xf8, !PT ;  /* 0x00ff0000132c7812 */ /* 0x000fe200078ef82c */
[-C--:B------:R-:W-:Y:S01]  /*5430*/  FMUL R36, R36, R61.reuse ;  /* 0x0000003d24247220 */ /* 0x080fe20000400000 */
[----:B------:R-:W-:Y:S01]  /*5440*/  F2FP.SATFINITE.E4M3.F32.PACK_AB_MERGE_C R19, RZ, R20, RZ ;  /* 0x00000014ff13723e */ /* 0x000fe200048070ff */
[----:B------:R-:W-:Y:S01]  /*5450*/  IMAD.U32 R40, R40, 0x10000, RZ ;  /* 0x0001000028287824 */ /* 0x000fe200078e00ff */
[----:B------:R-:W-:Y:S01]  /*5460*/  LOP3.LUT R15, R43, 0xff, RZ, 0xc0, !PT ;  /* 0x000000ff2b0f7812 */ /* 0x000fe200078ec0ff */
[-C--:B------:R-:W-:Y:S01]  /*5470*/  FMUL R26, R26, R61.reuse ;  /* 0x0000003d1a1a7220 */ /* 0x080fe20000400000 */
[----:B------:R-:W-:Y:S01]  /*5480*/  LOP3.LUT R18, R23, 0xffff, RZ, 0xc0, !PT ;  /* 0x0000ffff17127812 */ /* 0x000fe200078ec0ff */
[-C--:B------:R-:W-:Y:S01]  /*5490*/  FMUL R40, R40, R61.reuse ;  /* 0x0000003d28287220 */ /* 0x080fe20000400000 */
        /* <DEDUP_REMOVED lines=8> */
[----:B------:R-:W-:-:S02]  /*5520*/  LOP3.LUT R14, R37, 0xff, RZ, 0xc0, !PT ;  /* 0x000000ff250e7812 */ /* 0x000fc400078ec0ff */
[----:B------:R-:W-:Y:S02]  /*5530*/  PRMT R17, R20, 0x7604, R17 ;  /* 0x0000760414117816 */ /* 0x000fe40000000011 */
[----:B0-----:R-:W-:Y:S02]  /*5540*/  LEA R64, P5, R12, R48, 0x1 ;  /* 0x000000300c407211 */ /* 0x001fe400078a08ff */
[----:B------:R-:W-:Y:S02]  /*5550*/  LOP3.LUT R63, R27, 0xff, RZ, 0xc0, !PT ;  /* 0x000000ff1b3f7812 */ /* 0x000fe400078ec0ff */
[----:B------:R-:W-:Y:S02]  /*5560*/  LOP3.LUT R22, R19, 0xffff, RZ, 0xc0, !PT ;  /* 0x0000ffff13167812 */ /* 0x000fe400078ec0ff */
[----:B------:R-:W-:Y:S02]  /*5570*/  PRMT R24, R15, 0x5410, R24 ;  /* 0x000054100f187816 */ /* 0x000fe40000000018 */
[----:B------:R-:W-:-:S02]  /*5580*/  PRMT R15, R17, 0x5410, R14 ;  /* 0x00005410110f7816 */ /* 0x000fc4000000000e */
[----:B------:R-:W-:Y:S02]  /*5590*/  ISETP.GE.U32.AND P4, PT, R58, 0x10, PT ;  /* 0x000000103a00780c */ /* 0x000fe40003f86070 */
[----:B------:R-:W-:Y:S02]  /*55a0*/  LEA.HI.X R17, R12, R47, R13, 0x1, P5 ;  /* 0x0000002f0c117211 */ /* 0x000fe400028f0c0d */
[----:B------:R-:W-:Y:S02]  /*55b0*/  LOP3.LUT R66, R25, 0xff, RZ, 0xc0, !PT ;  /* 0x000000ff19427812 */ /* 0x000fe400078ec0ff */
[C---:B------:R-:W-:Y:S01]  /*55c0*/  PRMT R63, R22.reuse, 0x7604, R63 ;  /* 0x00007604163f7816 */ /* 0x040fe2000000003f */
[----:B------:R-:W-:Y:S01]  /*55d0*/  IMAD.U32 R22, R22, 0x10000, RZ ;  /* 0x0001000016167824 */ /* 0x000fe200078e00ff */
[----:B------:R-:W-:Y:S02]  /*55e0*/  IADD3 R16, P5, R64, UR4, RZ ;  /* 0x0000000440107c10 */ /* 0x000fe4000ffbe0ff */
[----:B------:R-:W-:-:S02]  /*55f0*/  F2FP.SATFINITE.E4M3.F32.PACK_AB_MERGE_C R67, RZ, R26, RZ ;  /* 0x0000001aff43723e */ /* 0x000fc400048070ff */
[----:B------:R-:W-:Y:S02]  /*5600*/  F2FP.SATFINITE.E4M3.F32.PACK_AB_MERGE_C R65, RZ, R40, RZ ;  /* 0x00000028ff41723e */ /* 0x000fe400048070ff */
[----:B------:R-:W-:Y:S02]  /*5610*/  ISETP.GE.U32.AND.EX P6, PT, R59, RZ, PT, P4 ;  /* 0x000000ff3b00720c */ /* 0x000fe40003fc6140 */
[----:B------:R-:W-:Y:S02]  /*5620*/  PRMT R14, R63, 0x5410, R66 ;  /* 0x000054103f0e7816 */ /* 0x000fe40000000042 */
[----:B------:R-:W-:Y:S02]  /*5630*/  LOP3.LUT P4, RZ, R16, 0xf, RZ, 0xc0, !PT ;  /* 0x0000000f10ff7812 */ /* 0x000fe4000788c0ff */
[----:B------:R-:W-:Y:S02]  /*5640*/  F2FP.SATFINITE.E4M3.F32.PACK_AB_MERGE_C R63, RZ, R62, RZ ;  /* 0x0000003eff3f723e */ /* 0x000fe400048070ff */
[----:B------:R-:W-:-:S02]  /*5650*/  LOP3.LUT R13, R67, 0xff, RZ, 0xc0, !PT ;  /* 0x000000ff430d7812 */ /* 0x000fc400078ec0ff */
[----:B------:R-:W-:Y:S02]  /*5660*/  LOP3.LUT R26, R65, 0xffff, RZ, 0xc0, !PT ;  /* 0x0000ffff411a7812 */ /* 0x000fe400078ec0ff */
[----:B------:R-:W-:Y:S02]  /*5670*/  F2FP.SATFINITE.E4M3.F32.PACK_AB_MERGE_C R71, RZ, R71, RZ ;  /* 0x00000047ff47723e */ /* 0x000fe400048070ff */
[----:B------:R-:W-:Y:S02]  /*5680*/  F2FP.SATFINITE.E4M3.F32.PACK_AB_MERGE_C R73, RZ, R36, RZ ;  /* 0x00000024ff49723e */ /* 0x000fe400048070ff */
[----:B------:R-:W-:Y:S02]  /*5690*/  PLOP3.LUT P4, PT, P6, P4, PT, 0x8a, 0x0 ;  /* 0x000000000000781c */ /* 0x000fe40003789172 */
[----:B------:R-:W-:Y:S02]  /*56a0*/  LOP3.LUT R62, R63, 0xff, RZ, 0xc0, !PT ;  /* 0x000000ff3f3e7812 */ /* 0x000fe400078ec0ff */
[C---:B------:R-:W-:Y:S01]  /*56b0*/  PRMT R13, R26.reuse, 0x7604, R13 ;  /* 0x000076041a0d7816 */ /* 0x040fe2000000000d */
[----:B------:R-:W-:Y:S01]  /*56c0*/  IMAD.U32 R26, R26, 0x10000, RZ ;  /* 0x000100001a1a7824 */ /* 0x000fe200078e00ff */
[----:B------:R-:W-:-:S02]  /*56d0*/  LOP3.LUT R42, R71, 0xffff, RZ, 0xc0, !PT ;  /* 0x0000ffff472a7812 */ /* 0x000fc400078ec0ff */
[----:B------:R-:W-:Y:S02]  /*56e0*/  LOP3.LUT R36, R73, 0xffff, RZ, 0xc0, !PT ;  /* 0x0000ffff49247812 */ /* 0x000fe400078ec0ff */
[----:B------:R-:W-:Y:S02]  /*56f0*/  F2FP.SATFINITE.E4M3.F32.PACK_AB_MERGE_C R75, RZ, R38, RZ ;  /* 0x00000026ff4b723e */ /* 0x000fe400048070ff */
[----:B------:R-:W-:Y:S01]  /*5700*/  F2FP.SATFINITE.E4M3.F32.PACK_AB_MERGE_C R69, RZ, R69, RZ ;  /* 0x00000045ff45723e */ /* 0x000fe200048070ff */
[----:B------:R-:W-:Y:S01]  /*5710*/  IMAD.SHL.U32 R64, R36, 0x1000000, RZ ;  /* 0x0100000024407824 */ /* 0x000fe200078e00ff */
[----:B------:R-:W-:Y:S01]  /*5720*/  PRMT R62, R13, 0x5410, R62 ;  /* 0x000054100d3e7816 */ /* 0x000fe2000000003e */
[----:B------:R-:W-:Y:S01]  /*5730*/  IMAD.SHL.U32 R13, R42, 0x1000000, RZ ;  /* 0x010000002a0d7824 */ /* 0x000fe200078e00ff */
[----:B------:R-:W-:Y:S02]  /*5740*/  LOP3.LUT R40, R75, 0xffff, RZ, 0xc0, !PT ;  /* 0x0000ffff4b287812 */ /* 0x000fe400078ec0ff */
[----:B------:R-:W-:-:S02]  /*5750*/  LOP3.LUT R38, R69, 0xffff, RZ, 0xc0, !PT ;  /* 0x0000ffff45267812 */ /* 0x000fc400078ec0ff */
[----:B------:R-:W-:Y:S01]  /*5760*/  LOP3.LUT R12, R24, R13, RZ, 0xfc, !PT ;  /* 0x0000000d180c7212 */ /* 0x000fe200078efcff */
[----:B------:R-:W-:Y:S01]  /*5770*/  IMAD.SHL.U32 R24, R40, 0x1000000, RZ ;  /* 0x0100000028187824 */ /* 0x000fe200078e00ff */
[----:B------:R-:W-:Y:S01]  /*5780*/  LOP3.LUT R13, R15, R64, RZ, 0xfc, !PT ;  /* 0x000000400f0d7212 */ /* 0x000fe200078efcff */
[----:B------:R-:W-:Y:S01]  /*5790*/  @!P4 IMAD.SHL.U32 R15, R38, 0x1000000, RZ ;  /* 0x01000000260fc824 */ /* 0x000fe200078e00ff */
[----:B------:R-:W-:Y:S01]  /*57a0*/  IADD3.X R17, R17, UR5, RZ, P5, !PT ;  /* 0x0000000511117c10 */ /* 0x000fe2000affe4ff */
[----:B------:R-:W-:Y:S01]  /*57b0*/  IMAD.U32 R40, R40, 0x10000, RZ ;  /* 0x0001000028287824 */ /* 0x000fe200078e00ff */
[----:B------:R-:W-:Y:S01]  /*57c0*/  LOP3.LUT R14, R14, R24, RZ, 0xfc, !PT ;  /* 0x000000180e0e7212 */ /* 0x000fe200078efcff */
[----:B------:R-:W-:Y:S01]  /*57d0*/  IMAD.U32 R38, R38, 0x10000, RZ ;  /* 0x0001000026267824 */ /* 0x000fe200078e00ff */
[----:B------:R-:W-:Y:S02]  /*57e0*/  @!P4 LOP3.LUT R15, R62, R15, RZ, 0xfc, !PT ;  /* 0x0000000f3e0fc212 */ /* 0x000fe400078efcff */
[----:B------:R-:W-:Y:S01]  /*57f0*/  LOP3.LUT R24, R54, 0xff00ffff, RZ, 0xc0, !PT ;  /* 0xff00ffff36187812 */ /* 0x000fe200078ec0ff */
[----:B------:R-:W-:Y:S01]  /*5800*/  IMAD.U32 R54, R67, 0x10000, RZ ;  /* 0x0001000043367824 */ /* 0x000fe200078e00ff */
[----:B------:R-:W-:Y:S01]  /*5810*/  LOP3.LUT R62, R56, 0xff00ffff, RZ, 0xc0, !PT ;  /* 0xff00ffff383e7812 */ /* 0x000fe200078ec0ff */
[----:B------:R2:W-:Y:S01]  /*5820*/  @!P4 STG.E.128 desc[UR6][R16.64], R12 ;  /* 0x0000000c1000c986 */ /* 0x0005e2000c101d06 */
[----:B------:R-:W-:Y:S01]  /*5830*/  IMAD.U32 R56, R63, 0x10000, RZ ;  /* 0x000100003f387824 */ /* 0x000fe200078e00ff */
[----:B------:R-:W-:Y:S01]  /*5840*/  LOP3.LUT R64, R9, 0xff00ffff, RZ, 0xc0, !PT ;  /* 0xff00ffff09407812 */ /* 0x000fe200078ec0ff */
[----:B------:R-:W-:Y:S01]  /*5850*/  IMAD.U32 R9, R20, 0x10000, RZ ;  /* 0x0001000014097824 */ /* 0x000fe200078e00ff */
[----:B------:R-:W-:-:S02]  /*5860*/  LOP3.LUT R54, R24, 0xff0000, R54, 0xf8, !PT ;  /* 0x00ff000018367812 */ /* 0x000fc400078ef836 */
[----:B------:R-:W-:Y:S02]  /*5870*/  LOP3.LUT R56, R62, 0xff0000, R56, 0xf8, !PT ;  /* 0x00ff00003e387812 */ /* 0x000fe400078ef838 */
[----:B------:R-:W-:Y:S01]  /*5880*/  LOP3.LUT R24, R5, 0xff00ffff, RZ, 0xc0, !PT ;  /* 0xff00ffff05187812 */ /* 0x000fe200078ec0ff */
[----:B------:R-:W-:Y:S01]  /*5890*/  IMAD.U32 R5, R18, 0x10000, RZ ;  /* 0x0001000012057824 */ /* 0x000fe200078e00ff */
[----:B------:R-:W-:Y:S01]  /*58a0*/  LOP3.LUT R62, R7, 0xff00ffff, RZ, 0xc0, !PT ;  /* 0xff00ffff073e7812 */ /* 0x000fe200078ec0ff */
[----:B------:R-:W-:Y:S01]  /*58b0*/  IMAD.U32 R7, R42, 0x10000, RZ ;  /* 0x000100002a077824 */ /* 0x000fe200078e00ff */
[----:B------:R-:W-:Y:S01]  /*58c0*/  LOP3.LUT R66, R11, 0xff00ffff, RZ, 0xc0, !PT ;  /* 0xff00ffff0b427812 */ /* 0x000fe200078ec0ff */
[----:B------:R-:W-:Y:S01]  /*58d0*/  IMAD.U32 R11, R36, 0x10000, RZ ;  /* 0x00010000240b7824 */ /* 0x000fe200078e00ff */
[----:B------:R-:W-:Y:S02]  /*58e0*/  LOP3.LUT R45, R45, 0xff00ffff, RZ, 0xc0, !PT ;  /* 0xff00ffff2d2d7812 */ /* 0x000fe400078ec0ff */
[----:B------:R-:W-:-:S02]  /*58f0*/  LOP3.LUT R53, R53, 0xff00ffff, RZ, 0xc0, !PT ;  /* 0xff00ffff35357812 */ /* 0x000fc400078ec0ff */
[----:B------:R-:W-:Y:S02]  /*5900*/  LOP3.LUT R55, R55, 0xff00ffff, RZ, 0xc0, !PT ;  /* 0xff00ffff37377812 */ /* 0x000fe400078ec0ff */
[----:B------:R-:W-:Y:S02]  /*5910*/  LOP3.LUT R57, R57, 0xff00ffff, RZ, 0xc0, !PT ;  /* 0xff00ffff39397812 */ /* 0x000fe400078ec0ff */
[----:B------:R-:W-:Y:S02]  /*5920*/  LOP3.LUT R5, R24, 0xff0000, R5, 0xf8, !PT ;  /* 0x00ff000018057812 */ /* 0x000fe400078ef805 */
[----:B------:R-:W-:Y:S02]  /*5930*/  LOP3.LUT R7, R62, 0xff0000, R7, 0xf8, !PT ;  /* 0x00ff00003e077812 */ /* 0x000fe400078ef807 */
[----:B------:R-:W-:Y:S02]  /*5940*/  LOP3.LUT R9, R64, 0xff0000, R9, 0xf8, !PT ;  /* 0x00ff000040097812 */ /* 0x000fe400078ef809 */
[----:B------:R-:W-:-:S02]  /*5950*/  LOP3.LUT R11, R66, 0xff0000, R11, 0xf8, !PT ;  /* 0x00ff0000420b7812 */ /* 0x000fc400078ef80b */
[----:B------:R-:W-:Y:S02]  /*5960*/  LOP3.LUT R45, R45, 0xff0000, R22, 0xf8, !PT ;  /* 0x00ff00002d2d7812 */ /* 0x000fe400078ef816 */
[----:B------:R-:W-:Y:S02]  /*5970*/  LOP3.LUT R53, R53, 0xff0000, R40, 0xf8, !PT ;  /* 0x00ff000035357812 */ /* 0x000fe400078ef828 */
[----:B------:R-:W-:Y:S02]  /*5980*/  LOP3.LUT R55, R55, 0xff0000, R26, 0xf8, !PT ;  /* 0x00ff000037377812 */ /* 0x000fe400078ef81a */
[----:B------:R-:W-:Y:S01]  /*5990*/  LOP3.LUT R57, R57, 0xff0000, R38, 0xf8, !PT ;  /* 0x00ff000039397812 */ /* 0x000fe200078ef826 */
[----:B--2---:R-:W-:Y:S06]  /*59a0*/  @!P4 BRA `(.L_x_125) ;  /* 0x0000000000c0c947 */ /* 0x004fec0003800000 */
[C---:B------:R-:W-:Y:S02]  /*59b0*/  ISETP.GE.U32.AND P4, PT, R2.reuse, 0x2, PT ;  /* 0x000000020200780c */ /* 0x040fe40003f86070 */
[C---:B------:R-:W-:Y:S02]  /*59c0*/  ISETP.GE.U32.AND P6, PT, R2.reuse, 0x3, PT ;  /* 0x000000030200780c */ /* 0x040fe40003fc6070 */
[C---:B------:R-:W-:Y:S02]  /*59d0*/  ISETP.GE.U32.AND.EX P5, PT, R3.reuse, RZ, PT, P4 ;  /* 0x000000ff0300720c */ /* 0x040fe40003fa6140 */
[----:B------:R-:W-:Y:S02]  /*59e0*/  ISETP.GE.U32.AND P4, PT, R2, 0x4, PT ;  /* 0x000000040200780c */ /* 0x000fe40003f86070 */
[C---:B------:R-:W-:Y:S02]  /*59f0*/  ISETP.GE.U32.AND.EX P6, PT, R3.reuse, RZ, PT, P6 ;  /* 0x000000ff0300720c */ /* 0x040fe40003fc6160 */
[----:B------:R-:W-:-:S07]  /*5a00*/  ISETP.GE.U32.AND.EX P4, PT, R3, RZ, PT, P4 ;  /* 0x000000ff0300720c */ /* 0x000fce0003f86140 */
[----:B------:R2:W-:Y:S01]  /*5a10*/  @P5 STG.E.U8 desc[UR6][R16.64+0x1], R23 ;  /* 0x0000011710005986 */ /* 0x0005e2000c101106 */
[----:B------:R-:W-:-:S03]  /*5a20*/  ISETP.GE.U32.AND P5, PT, R2, 0x5, PT ;  /* 0x000000050200780c */ /* 0x000fc60003fa6070 */
[----:B------:R2:W-:Y:S01]  /*5a30*/  @P6 STG.E.U8 desc[UR6][R16.64+0x2], R41 ;  /* 0x0000022910006986 */ /* 0x0005e2000c101106 */
[C---:B------:R-:W-:Y:S02]  /*5a40*/  ISETP.GE.U32.AND.EX P5, PT, R3.reuse, RZ, PT, P5 ;  /* 0x000000ff0300720c */ /* 0x040fe40003fa6150 */
[C---:B------:R-:W-:Y:S01]  /*5a50*/  ISETP.GE.U32.AND P6, PT, R2.reuse, 0x7, PT ;  /* 0x000000070200780c */ /* 0x040fe20003fc6070 */
[----:B------:R2:W-:Y:S01]  /*5a60*/  @P4 STG.E.U8 desc[UR6][R16.64+0x3], R71 ;  /* 0x0000034710004986 */ /* 0x0005e2000c101106 */
[----:B------:R-:W-:Y:S02]  /*5a70*/  ISETP.GE.U32.AND P4, PT, R2, 0x6, PT ;  /* 0x000000060200780c */ /* 0x000fe40003f86070 */
[C---:B------:R-:W-:Y:S02]  /*5a80*/  ISETP.GE.U32.AND.EX P6, PT, R3.reuse, RZ, PT, P6 ;  /* 0x000000ff0300720c */ /* 0x040fe40003fc6160 */
[----:B------:R-:W-:-:S05]  /*5a90*/  ISETP.GE.U32.AND.EX P4, PT, R3, RZ, PT, P4 ;  /* 0x000000ff0300720c */ /* 0x000fca0003f86140 */
[----:B------:R2:W-:Y:S01]  /*5aa0*/  @P5 STG.E.U8 desc[UR6][R16.64+0x4], R39 ;  /* 0x0000042710005986 */ /* 0x0005e2000c101106 */
[----:B------:R-:W-:-:S04]  /*5ab0*/  ISETP.GE.U32.AND P5, PT, R2, 0x8, PT ;  /* 0x000000080200780c */ /* 0x000fc80003fa6070 */
[----:B------:R-:W-:Y:S01]  /*5ac0*/  ISETP.GE.U32.AND.EX P5, PT, R3, RZ, PT, P5 ;  /* 0x000000ff0300720c */ /* 0x000fe20003fa6150 */
[----:B------:R2:W-:Y:S01]  /*5ad0*/  @P6 STG.E.U8 desc[UR6][R16.64+0x6], R37 ;  /* 0x0000062510006986 */ /* 0x0005e2000c101106 */
[----:B------:R-:W-:-:S03]  /*5ae0*/  ISETP.GE.U32.AND P6, PT, R2, 0xa, PT ;  /* 0x0000000a0200780c */ /* 0x000fc60003fc6070 */
[----:B------:R2:W-:Y:S01]  /*5af0*/  @P4 STG.E.U8 desc[UR6][R16.64+0x5], R21 ;  /* 0x0000051510004986 */ /* 0x0005e2000c101106 */
[----:B------:R-:W-:Y:S02]  /*5b00*/  ISETP.GE.U32.AND P4, PT, R2, 0x9, PT ;  /* 0x000000090200780c */ /* 0x000fe40003f86070 */
[C---:B------:R-:W-:Y:S02]  /*5b10*/  ISETP.GE.U32.AND.EX P6, PT, R3.reuse, RZ, PT, P6 ;  /* 0x000000ff0300720c */ /* 0x040fe40003fc6160 */
[----:B------:R-:W-:-:S03]  /*5b20*/  ISETP.GE.U32.AND.EX P4, PT, R3, RZ, PT, P4 ;  /* 0x000000ff0300720c */ /* 0x000fc60003f86140 */
[----:B------:R2:W-:Y:S01]  /*5b30*/  @P5 STG.E.U8 desc[UR6][R16.64+0x7], R73 ;  /* 0x0000074910005986 */ /* 0x0005e2000c101106 */
[----:B------:R-:W-:-:S04]  /*5b40*/  ISETP.GE.U32.AND P5, PT, R2, 0xb, PT ;  /* 0x0000000b0200780c */ /* 0x000fc80003fa6070 */
[----:B------:R-:W-:-:S03]  /*5b50*/  ISETP.GE.U32.AND.EX P5, PT, R3, RZ, PT, P5 ;  /* 0x000000ff0300720c */ /* 0x000fc60003fa6150 */
[----:B------:R2:W-:Y:S01]  /*5b60*/  @P6 STG.E.U8 desc[UR6][R16.64+0x9], R19 ;  /* 0x0000091310006986 */ /* 0x0005e2000c101106 */
[----:B------:R-:W-:-:S03]  /*5b70*/  ISETP.GE.U32.AND P6, PT, R2, 0xd, PT ;  /* 0x0000000d0200780c */ /* 0x000fc60003fc6070 */
[----:B------:R2:W-:Y:S01]  /*5b80*/  @P4 STG.E.U8 desc[UR6][R16.64+0x8], R27 ;  /* 0x0000081b10004986 */ /* 0x0005e2000c101106 */
[C---:B------:R-:W-:Y:S02]  /*5b90*/  ISETP.GE.U32.AND P4, PT, R2.reuse, 0xc, PT ;  /* 0x0000000c0200780c */ /* 0x040fe40003f86070 */
[C---:B------:R-:W-:Y:S02]  /*5ba0*/  ISETP.GE.U32.AND.EX P6, PT, R3.reuse, RZ, PT, P6 ;  /* 0x000000ff0300720c */ /* 0x040fe40003fc6160 */
[----:B------:R-:W-:Y:S01]  /*5bb0*/  ISETP.GE.U32.AND.EX P4, PT, R3, RZ, PT, P4 ;  /* 0x000000ff0300720c */ /* 0x000fe20003f86140 */
[----:B------:R2:W-:Y:S01]  /*5bc0*/  @P5 STG.E.U8 desc[UR6][R16.64+0xa], R25 ;  /* 0x00000a1910005986 */ /* 0x0005e2000c101106 */
[----:B------:R-:W-:-:S04]  /*5bd0*/  ISETP.GE.U32.AND P5, PT, R2, 0xe, PT ;  /* 0x0000000e0200780c */ /* 0x000fc80003fa6070 */
[----:B------:R-:W-:-:S05]  /*5be0*/  ISETP.GE.U32.AND.EX P5, PT, R3, RZ, PT, P5 ;  /* 0x000000ff0300720c */ /* 0x000fca0003fa6150 */
[----:B------:R2:W-:Y:S01]  /*5bf0*/  @P6 STG.E.U8 desc[UR6][R16.64+0xc], R67 ;  /* 0x00000c4310006986 */ /* 0x0005e2000c101106 */
[----:B------:R-:W-:-:S03]  /*5c00*/  ISETP.NE.U32.AND P6, PT, R2, RZ, PT ;  /* 0x000000ff0200720c */ /* 0x000fc60003fc5070 */
[----:B------:R2:W-:Y:S01]  /*5c10*/  @P4 STG.E.U8 desc[UR6][R16.64+0xb], R75 ;  /* 0x00000b4b10004986 */ /* 0x0005e2000c101106 */
[C---:B------:R-:W-:Y:S02]  /*5c20*/  ISETP.GE.U32.AND P4, PT, R2.reuse, 0xf, PT ;  /* 0x0000000f0200780c */ /* 0x040fe40003f86070 */
[C---:B------:R-:W-:Y:S01]  /*5c30*/  ISETP.NE.AND.EX P6, PT, R3.reuse, RZ, PT, P6 ;  /* 0x000000ff0300720c */ /* 0x040fe20003fc5360 */
[----:B------:R2:W-:Y:S01]  /*5c40*/  @P5 STG.E.U8 desc[UR6][R16.64+0xd], R65 ;  /* 0x00000d4110005986 */ /* 0x0005e2000c101106 */
[----:B------:R-:W-:Y:S02]  /*5c50*/  ISETP.GE.U32.AND P5, PT, R2, 0x10, PT ;  /* 0x000000100200780c */ /* 0x000fe40003fa6070 */
[C---:B------:R-:W-:Y:S02]  /*5c60*/  ISETP.GE.U32.AND.EX P4, PT, R3.reuse, RZ, PT, P4 ;  /* 0x000000ff0300720c */ /* 0x040fe40003f86140 */
[----:B------:R-:W-:-:S07]  /*5c70*/  ISETP.GE.U32.AND.EX P5, PT, R3, RZ, PT, P5 ;  /* 0x000000ff0300720c */ /* 0x000fce0003fa6150 */
[----:B------:R2:W-:Y:S04]  /*5c80*/  @P6 STG.E.U8 desc[UR6][R16.64], R43 ;  /* 0x0000002b10006986 */ /* 0x0005e8000c101106 */
[----:B------:R2:W-:Y:S04]  /*5c90*/  @P4 STG.E.U8 desc[UR6][R16.64+0xe], R63 ;  /* 0x00000e3f10004986 */ /* 0x0005e8000c101106 */
[----:B------:R2:W-:Y:S02]  /*5ca0*/  @P5 STG.E.U8 desc[UR6][R16.64+0xf], R69 ;  /* 0x00000f4510005986 */ /* 0x0005e4000c101106 */
.L_x_125:
[----:B------:R-:W-:Y:S05]  /*5cb0*/  BSYNC B0 ;  /* 0x0000000000007941 */ /* 0x000fea0003800000 */
.L_x_124:
[----:B------:R-:W-:Y:S04]  /*5cc0*/  BSSY B0, `(.L_x_126) ;  /* 0x00000bc000007945 */ /* 0x000fe80003800000 */
[----:B------:R-:W-:Y:S05]  /*5cd0*/  @!P3 BRA `(.L_x_127) ;  /* 0x0000000800e8b947 */ /* 0x000fea0003800000 */
[----:B01----:R-:W0:Y:S01]  /*5ce0*/  LDC.64 R12, c[0x0][0x238] ;  /* 0x00008e00ff0c7b82 */ /* 0x003e220000000a00 */
[C---:B------:R-:W-:Y:S01]  /*5cf0*/  PRMT R14, R28.reuse, 0x7632, R14 ;  /* 0x000076321c0e7816 */ /* 0x040fe2000000000e */
[----:B------:R-:W-:Y:S01]  /*5d00*/  IMAD.U32 R28, R28, 0x10000, RZ ;  /* 0x000100001c1c7824 */ /* 0x000fe200078e00ff */
[----:B--2---:R-:W-:Y:S01]  /*5d10*/  PRMT R17, R30, 0x7632, R17 ;  /* 0x000076321e117816 */ /* 0x004fe20000000011 */
[C---:B------:R-:W-:Y:S01]  /*5d20*/  IMAD.U32 R20, R31.reuse, 0x10000, RZ ;  /* 0x000100001f147824 */ /* 0x040fe200078e00ff */
[----:B------:R-:W-:Y:S01]  /*5d30*/  PRMT R19, R31, 0x7632, R19 ;  /* 0x000076321f137816 */ /* 0x000fe20000000013 */
[----:B------:R-:W-:Y:S01]  /*5d40*/  FMUL R15, R28, R61 ;  /* 0x0000003d1c0f7220 */ /* 0x000fe20000400000 */
[----:B------:R-:W-:Y:S01]  /*5d50*/  LOP3.LUT R23, R4, 0xffffff, RZ, 0xc0, !PT ;  /* 0x00ffffff04177812 */ /* 0x000fe200078ec0ff */
[C---:B------:R-:W-:Y:S01]  /*5d60*/  IMAD.U32 R18, R29.reuse, 0x10000, RZ ;  /* 0x000100001d127824 */ /* 0x040fe200078e00ff */
[----:B------:R-:W-:Y:S01]  /*5d70*/  PRMT R16, R29, 0x7632, R16 ;  /* 0x000076321d107816 */ /* 0x000fe20000000010 */
[----:B------:R-:W-:Y:S01]  /*5d80*/  IMAD.U32 R4, R17, 0x10000, RZ ;  /* 0x0001000011047824 */ /* 0x000fe200078e00ff */
[----:B------:R-:W-:Y:S01]  /*5d90*/  F2FP.SATFINITE.E4M3.F32.PACK_AB_MERGE_C R15, RZ, R15, RZ ;  /* 0x0000000fff0f723e */ /* 0x000fe200048070ff */
[----:B------:R-:W-:-:S02]  /*5da0*/  IMAD.U32 R36, R33, 0x10000, RZ ;  /* 0x0001000021247824 */ /* 0x000fc400078e00ff */
[-C--:B------:R-:W-:Y:S01]  /*5db0*/  FMUL R26, R20, R61.reuse ;  /* 0x0000003d141a7220 */ /* 0x080fe20000400000 */
[----:B------:R-:W-:Y:S01]  /*5dc0*/  IMAD.MOV.U32 R46, RZ, RZ, R48 ;  /* 0x000000ffff2e7224 */ /* 0x000fe200078e0030 */
[----:B------:R-:W-:Y:S01]  /*5dd0*/  PRMT R21, R32, 0x7632, R21 ;  /* 0x0000763220157816 */ /* 0x000fe20000000015 */
[----:B------:R-:W-:Y:S02]  /*5de0*/  IMAD.U32 R20, R19, 0x10000, RZ ;  /* 0x0001000013147824 */ /* 0x000fe400078e00ff */
[-C--:B------:R-:W-:Y:S01]  /*5df0*/  FMUL R25, R18, R61.reuse ;  /* 0x0000003d12197220 */ /* 0x080fe20000400000 */
[----:B------:R-:W-:Y:S02]  /*5e00*/  IMAD.U32 R30, R30, 0x10000, RZ ;  /* 0x000100001e1e7824 */ /* 0x000fe400078e00ff */
[----:B------:R-:W-:Y:S01]  /*5e10*/  FMUL R19, R4, R61 ;  /* 0x0000003d04137220 */ /* 0x000fe20000400000 */
[----:B------:R-:W-:Y:S01]  /*5e20*/  IMAD.U32 R32, R32, 0x10000, RZ ;  /* 0x0001000020207824 */ /* 0x000fe200078e00ff */
[----:B------:R-:W-:Y:S01]  /*5e30*/  PRMT R31, R34, 0x7632, R31 ;  /* 0x00007632221f7816 */ /* 0x000fe2000000001f */
[----:B------:R-:W-:Y:S01]  /*5e40*/  IMAD.U32 R18, R16, 0x10000, RZ ;  /* 0x0001000010127824 */ /* 0x000fe200078e00ff */
[----:B------:R-:W-:Y:S01]  /*5e50*/  LOP3.LUT R4, R15, 0xffff, RZ, 0xc0, !PT ;  /* 0x0000ffff0f047812 */ /* 0x000fe200078ec0ff */
[----:B------:R-:W-:-:S02]  /*5e60*/  IMAD.U32 R34, R34, 0x10000, RZ ;  /* 0x0001000022227824 */ /* 0x000fc400078e00ff */
[----:B------:R-:W-:Y:S01]  /*5e70*/  FMUL R16, R36, R61 ;  /* 0x0000003d24107220 */ /* 0x000fe20000400000 */
[----:B------:R-:W-:Y:S01]  /*5e80*/  ISETP.GE.U32.AND P4, PT, R58, 0x10, PT ;  /* 0x000000103a00780c */ /* 0x000fe20003f86070 */
[----:B0-----:R-:W-:-:S04]  /*5e90*/  IMAD.WIDE.U32 R46, R12, 0x3, R46 ;  /* 0x000000030c2e7825 */ /* 0x001fc800078e002e */
[-C--:B------:R-:W-:Y:S01]  /*5ea0*/  FMUL R27, R30, R61.reuse ;  /* 0x0000003d1e1b7220 */ /* 0x080fe20000400000 */
[-C--:B------:R-:W-:Y:S01]  /*5eb0*/  FMUL R29, R32, R61.reuse ;  /* 0x0000003d201d7220 */ /* 0x080fe20000400000 */
[----:B------:R-:W-:Y:S01]  /*5ec0*/  PRMT R24, R33, 0x7632, R24 ;  /* 0x0000763221187816 */ /* 0x000fe20000000018 */
[C---:B------:R-:W-:Y:S01]  /*5ed0*/  IMAD.U32 R38, R35.reuse, 0x10000, RZ ;  /* 0x0001000023267824 */ /* 0x040fe200078e00ff */
[----:B------:R-:W-:Y:S01]  /*5ee0*/  PRMT R4, R4, 0x654, R23 ;  /* 0x0000065404047816 */ /* 0x000fe20000000017 */
[----:B------:R-:W-:Y:S01]  /*5ef0*/  FMUL R17, R34, R61 ;  /* 0x0000003d22117220 */ /* 0x000fe20000400000 */
[----:B------:R-:W-:Y:S01]  /*5f00*/  PRMT R33, R35, 0x7632, R33 ;  /* 0x0000763223217816 */ /* 0x000fe20000000021 */
[----:B------:R-:W-:Y:S01]  /*5f10*/  IMAD R39, R13, 0x3, RZ ;  /* 0x000000030d277824 */ /* 0x000fe200078e02ff */
[----:B------:R-:W-:Y:S01]  /*5f20*/  F2FP.SATFINITE.E4M3.F32.PACK_AB_MERGE_C R23, RZ, R25, RZ ;  /* 0x00000019ff17723e */ /* 0x000fe200048070ff */
[----:B------:R-:W-:Y:S01]  /*5f30*/  ULDC.64 UR4, c[0x0][0x218] ;  /* 0x0000860000047ab9 */ /* 0x000fe20000000a00 */
[----:B------:R-:W-:Y:S01]  /*5f40*/  ISETP.GE.U32.AND.EX P5, PT, R59, RZ, PT, P4 ;  /* 0x000000ff3b00720c */ /* 0x000fe20003fa6140 */
[----:B------:R-:W-:Y:S01]  /*5f50*/  IMAD.U32 R28, R31, 0x10000, RZ ;  /* 0x000100001f1c7824 */ /* 0x000fe200078e00ff */
[----:B------:R-:W-:Y:S01]  /*5f60*/  F2FP.SATFINITE.E4M3.F32.PACK_AB_MERGE_C R13, RZ, R16, RZ ;  /* 0x00000010ff0d723e */ /* 0x000fe200048070ff */
[----:B------:R-:W-:Y:S01]  /*5f70*/  FMUL R38, R38, R61 ;  /* 0x0000003d26267220 */ /* 0x000fe20000400000 */
[----:B------:R-:W-:Y:S01]  /*5f80*/  IADD3 R16, P4, R46, UR4, RZ ;  /* 0x000000042e107c10 */ /* 0x000fe2000ff9e0ff */
[----:B------:R-:W-:Y:S01]  /*5f90*/  IMAD.U32 R30, R33, 0x10000, RZ ;  /* 0x00010000211e7824 */ /* 0x000fe200078e00ff */
[----:B------:R-:W-:Y:S01]  /*5fa0*/  LOP3.LUT R31, R6, 0xffffff, RZ, 0xc0, !PT ;  /* 0x00ffffff061f7812 */ /* 0x000fe200078ec0ff */
[----:B------:R-:W-:Y:S01]  /*5fb0*/  IMAD.U32 R22, R21, 0x10000, RZ ;  /* 0x0001000015167824 */ /* 0x000fe200078e00ff */
[----:B------:R-:W-:Y:S01]  /*5fc0*/  F2FP.SATFINITE.E4M3.F32.PACK_AB_MERGE_C R27, RZ, R27, RZ ;  /* 0x0000001bff1b723e */ /* 0x000fe200048070ff */
[----:B------:R-:W-:Y:S01]  /*5fd0*/  IMAD.U32 R24, R24, 0x10000, RZ ;  /* 0x0001000018187824 */ /* 0x000fe200078e00ff */
[----:B------:R-:W-:Y:S01]  /*5fe0*/  F2FP.SATFINITE.E4M3.F32.PACK_AB_MERGE_C R25, RZ, R26, RZ ;  /* 0x0000001aff19723e */ /* 0x000fe200048070ff */
[----:B------:R-:W-:Y:S01]  /*5ff0*/  IMAD.U32 R14, R14, 0x10000, RZ ;  /* 0x000100000e0e7824 */ /* 0x000fe200078e00ff */
[----:B------:R-:W-:Y:S01]  /*6000*/  F2FP.SATFINITE.E4M3.F32.PACK_AB_MERGE_C R29, RZ, R29, RZ ;  /* 0x0000001dff1d723e */ /* 0x000fe200048070ff */
[-C--:B------:R-:W-:Y:S01]  /*6010*/  FMUL R21, R22, R61.reuse ;  /* 0x0000003d16157220 */ /* 0x080fe20000400000 */
[----:B------:R-:W-:Y:S01]  /*6020*/  LOP3.LUT R6, R23, 0xffff, RZ, 0xc0, !PT ;  /* 0x0000ffff17067812 */ /* 0x000fe200078ec0ff */
[----:B------:R-:W-:Y:S01]  /*6030*/  FMUL R22, R24, R61 ;  /* 0x0000003d18167220 */ /* 0x000fe20000400000 */
[----:B------:R-:W-:Y:S01]  /*6040*/  F2FP.SATFINITE.E4M3.F32.PACK_AB_MERGE_C R41, RZ, R17, RZ ;  /* 0x00000011ff29723e */ /* 0x000fe200048070ff */
[-C--:B------:R-:W-:Y:S01]  /*6050*/  FMUL R14, R14, R61.reuse ;  /* 0x0000003d0e0e7220 */ /* 0x080fe20000400000 */
[----:B------:R-:W-:Y:S01]  /*6060*/  LOP3.LUT R33, R8, 0xffffff, RZ, 0xc0, !PT ;  /* 0x00ffffff08217812 */ /* 0x000fe200078ec0ff */
[-C--:B------:R-:W-:Y:S01]  /*6070*/  FMUL R18, R18, R61.reuse ;  /* 0x0000003d12127220 */ /* 0x080fe20000400000 */
[----:B------:R-:W-:Y:S01]  /*6080*/  LOP3.LUT R35, R10, 0xffffff, RZ, 0xc0, !PT ;  /* 0x00ffffff0a237812 */ /* 0x000fe200078ec0ff */
[-C--:B------:R-:W-:Y:S01]  /*6090*/  FMUL R20, R20, R61.reuse ;  /* 0x0000003d14147220 */ /* 0x080fe20000400000 */
[----:B------:R-:W-:Y:S01]  /*60a0*/  LOP3.LUT R37, R44, 0xffffff, RZ, 0xc0, !PT ;  /* 0x00ffffff2c257812 */ /* 0x000fe200078ec0ff */
[-C--:B------:R-:W-:Y:S01]  /*60b0*/  FMUL R24, R28, R61.reuse ;  /* 0x0000003d1c187220 */ /* 0x080fe20000400000 */
[----:B------:R-:W-:Y:S01]  /*60c0*/  IADD3.X R17, R47, UR5, R39, P4, !PT ;  /* 0x000000052f117c10 */ /* 0x000fe2000a7fe427 */
[----:B------:R-:W-:Y:S01]  /*60d0*/  FMUL R61, R30, R61 ;  /* 0x0000003d1e3d7220 */ /* 0x000fe20000400000 */
[----:B------:R-:W-:-:S02]  /*60e0*/  LOP3.LUT R8, R27, 0xffff, RZ, 0xc0, !PT ;  /* 0x0000ffff1b087812 */ /* 0x000fc400078ec0ff */
[----:B------:R-:W-:Y:S02]  /*60f0*/  LOP3.LUT R10, R25, 0xffff, RZ, 0xc0, !PT ;  /* 0x0000ffff190a7812 */ /* 0x000fe400078ec0ff */
[----:B------:R-:W-:Y:S02]  /*6100*/  LOP3.LUT R44, R29, 0xffff, RZ, 0xc0, !PT ;  /* 0x0000ffff1d2c7812 */ /* 0x000fe400078ec0ff */
[----:B------:R-:W-:Y:S02]  /*6110*/  LOP3.LUT P4, RZ, R16, 0xf, RZ, 0xc0, !PT ;  /* 0x0000000f10ff7812 */ /* 0x000fe4000788c0ff */
[----:B------:R-:W-:Y:S02]  /*6120*/  PRMT R6, R6, 0x654, R31 ;  /* 0x0000065406067816 */ /* 0x000fe4000000001f */
[----:B------:R-:W-:Y:S02]  /*6130*/  F2FP.SATFINITE.E4M3.F32.PACK_AB_MERGE_C R31, RZ, R38, RZ ;  /* 0x00000026ff1f723e */ /* 0x000fe400048070ff */
[----:B------:R-:W-:-:S02]  /*6140*/  PRMT R8, R8, 0x654, R33 ;  /* 0x0000065408087816 */ /* 0x000fc40000000021 */
[----:B------:R-:W-:Y:S02]  /*6150*/  PRMT R10, R10, 0x654, R35 ;  /* 0x000006540a0a7816 */ /* 0x000fe40000000023 */
[----:B------:R-:W-:Y:S02]  /*6160*/  PRMT R44, R44, 0x654, R37 ;  /* 0x000006542c2c7816 */ /* 0x000fe40000000025 */
[----:B------:R-:W-:Y:S02]  /*6170*/  PLOP3.LUT P4, PT, P5, P4, PT, 0x8a, 0x0 ;  /* 0x000000000000781c */ /* 0x000fe40002f89172 */
[----:B------:R-:W-:Y:S02]  /*6180*/  LOP3.LUT R33, R52, 0xffffff, RZ, 0xc0, !PT ;  /* 0x00ffffff34217812 */ /* 0x000fe400078ec0ff */
[----:B------:R-:W-:Y:S02]  /*6190*/  LOP3.LUT R35, R54, 0xffffff, RZ, 0xc0, !PT ;  /* 0x00ffffff36237812 */ /* 0x000fe400078ec0ff */
[----:B------:R-:W-:-:S02]  /*61a0*/  LOP3.LUT R37, R56, 0xffffff, RZ, 0xc0, !PT ;  /* 0x00ffffff38257812 */ /* 0x000fc400078ec0ff */
[----:B------:R-:W-:Y:S02]  /*61b0*/  LOP3.LUT R52, R13, 0xffff, RZ, 0xc0, !PT ;  /* 0x0000ffff0d347812 */ /* 0x000fe400078ec0ff */
[----:B------:R-:W-:Y:S02]  /*61c0*/  LOP3.LUT R54, R41, 0xffff, RZ, 0xc0, !PT ;  /* 0x0000ffff29367812 */ /* 0x000fe400078ec0ff */
[----:B------:R-:W-:Y:S02]  /*61d0*/  LOP3.LUT R56, R31, 0xffff, RZ, 0xc0, !PT ;  /* 0x0000ffff1f387812 */ /* 0x000fe400078ec0ff */
[----:B------:R-:W-:Y:S02]  /*61e0*/  PRMT R52, R52, 0x654, R33 ;  /* 0x0000065434347816 */ /* 0x000fe40000000021 */
[----:B------:R-:W-:Y:S02]  /*61f0*/  PRMT R54, R54, 0x654, R35 ;  /* 0x0000065436367816 */ /* 0x000fe40000000023 */
[----:B------:R-:W-:-:S02]  /*6200*/  PRMT R56, R56, 0x654, R37 ;  /* 0x0000065438387816 */ /* 0x000fc40000000025 */
        /* <DEDUP_REMOVED lines=8> */
[----:B------:R-:W-:Y:S02]  /*6290*/  LOP3.LUT R5, R5, 0xffffff, RZ, 0xc0, !PT ;  /* 0x00ffffff05057812 */ /* 0x000fe400078ec0ff */
[----:B------:R-:W-:Y:S02]  /*62a0*/  LOP3.LUT R9, R9, 0xffffff, RZ, 0xc0, !PT ;  /* 0x00ffffff09097812 */ /* 0x000fe400078ec0ff */
[----:B------:R-:W-:Y:S02]  /*62b0*/  LOP3.LUT R45, R45, 0xffffff, RZ, 0xc0, !PT ;  /* 0x00ffffff2d2d7812 */ /* 0x000fe400078ec0ff */
[----:B------:R-:W-:-:S02]  /*62c0*/  LOP3.LUT R55, R55, 0xffffff, RZ, 0xc0, !PT ;  /* 0x00ffffff37377812 */ /* 0x000fc400078ec0ff */
        /* <DEDUP_REMOVED lines=10> */
[----:B------:R-:W-:Y:S02]  /*6370*/  PRMT R9, R24, 0x654, R9 ;  /* 0x0000065418097816 */ /* 0x000fe40000000009 */
[----:B------:R-:W-:-:S02]  /*6380*/  PRMT R11, R14, 0x654, R11 ;  /* 0x000006540e0b7816 */ /* 0x000fc4000000000b */
[----:B------:R-:W-:Y:S02]  /*6390*/  PRMT R45, R26, 0x654, R45 ;  /* 0x000006541a2d7816 */ /* 0x000fe4000000002d */
[----:B------:R-:W-:Y:S02]  /*63a0*/  PRMT R53, R18, 0x654, R53 ;  /* 0x0000065412357816 */ /* 0x000fe40000000035 */
[----:B------:R-:W-:Y:S02]  /*63b0*/  PRMT R55, R28, 0x654, R55 ;  /* 0x000006541c377816 */ /* 0x000fe40000000037 */
[----:B------:R-:W-:Y:S01]  /*63c0*/  PRMT R57, R20, 0x654, R57 ;  /* 0x0000065414397816 */ /* 0x000fe20000000039 */
[----:B------:R-:W-:Y:S06]  /*63d0*/  @P4 BRA `(.L_x_128) ;  /* 0x0000000000684947 */ /* 0x000fec0003800000 */
[----:B------:R-:W-:Y:S01]  /*63e0*/  LOP3.LUT R15, R15, 0xff, RZ, 0xc0, !PT ;  /* 0x000000ff0f0f7812 */ /* 0x000fe200078ec0ff */
[----:B------:R-:W-:Y:S01]  /*63f0*/  IMAD.SHL.U32 R21, R18, 0x1000000, RZ ;  /* 0x0100000012157824 */ /* 0x000fe200078e00ff */
[----:B------:R-:W-:Y:S01]  /*6400*/  LOP3.LUT R19, R41, 0xff, RZ, 0xc0, !PT ;  /* 0x000000ff29137812 */ /* 0x000fe200078ec0ff */
[----:B------:R-:W-:Y:S01]  /*6410*/  IMAD.SHL.U32 R20, R20, 0x1000000, RZ ;  /* 0x0100000014147824 */ /* 0x000fe200078e00ff */
[----:B------:R-:W-:Y:S01]  /*6420*/  LOP3.LUT R27, R27, 0xff, RZ, 0xc0, !PT ;  /* 0x000000ff1b1b7812 */ /* 0x000fe200078ec0ff */
[----:B------:R-:W-:Y:S01]  /*6430*/  IMAD.SHL.U32 R18, R14, 0x1000000, RZ ;  /* 0x010000000e127824 */ /* 0x000fe200078e00ff */
[----:B------:R-:W-:Y:S02]  /*6440*/  LOP3.LUT R29, R29, 0xff, RZ, 0xc0, !PT ;  /* 0x000000ff1d1d7812 */ /* 0x000fe400078ec0ff */
[----:B------:R-:W-:Y:S02]  /*6450*/  PRMT R15, R22, 0x7604, R15 ;  /* 0x00007604160f7816 */ /* 0x000fe4000000000f */
[----:B------:R-:W-:-:S02]  /*6460*/  PRMT R19, R28, 0x7604, R19 ;  /* 0x000076041c137816 */ /* 0x000fc40000000013 */
[----:B------:R-:W-:Y:S02]  /*6470*/  LOP3.LUT R22, R23, 0xff, RZ, 0xc0, !PT ;  /* 0x000000ff17167812 */ /* 0x000fe400078ec0ff */
[----:B------:R-:W-:Y:S02]  /*6480*/  LOP3.LUT R28, R31, 0xff, RZ, 0xc0, !PT ;  /* 0x000000ff1f1c7812 */ /* 0x000fe400078ec0ff */
[----:B------:R-:W-:Y:S02]  /*6490*/  PRMT R27, R24, 0x7604, R27 ;  /* 0x00007604181b7816 */ /* 0x000fe4000000001b */
[----:B------:R-:W-:Y:S02]  /*64a0*/  PRMT R29, R26, 0x7604, R29 ;  /* 0x000076041a1d7816 */ /* 0x000fe4000000001d */
[----:B------:R-:W-:Y:S02]  /*64b0*/  LOP3.LUT R24, R25, 0xff, RZ, 0xc0, !PT ;  /* 0x000000ff19187812 */ /* 0x000fe400078ec0ff */
        /* <DEDUP_REMOVED lines=12> */
.L_x_128:
        /* <DEDUP_REMOVED lines=48> */
.L_x_127:
[----:B------:R-:W-:Y:S05]  /*6880*/  BSYNC B0 ;  /* 0x0000000000007941 */ /* 0x000fea0003800000 */
.L_x_126:
[----:B------:R-:W-:-:S04]  /*6890*/  ISETP.NE.U32.AND P4, PT, R2, RZ, PT ;  /* 0x000000ff0200720c */ /* 0x000fc80003f85070 */
[----:B------:R-:W-:-:S13]  /*68a0*/  ISETP.NE.AND.EX P4, PT, R3, RZ, PT, P4 ;  /* 0x000000ff0300720c */ /* 0x000fda0003f85340 */
[----:B------:R-:W-:Y:S05]  /*68b0*/  @!P4 EXIT ;  /* 0x000000000000c94d */ /* 0x000fea0003800000 */
[----:B-1-3--:R-:W1:Y:S01]  /*68c0*/  S2R R14, SR_TID.X ;  /* 0x00000000000e7919 */ /* 0x00ae620000002100 */
[----:B0---4-:R-:W-:Y:S01]  /*68d0*/  IMAD.MOV.U32 R13, RZ, RZ, RZ ;  /* 0x000000ffff0d7224 */ /* 0x011fe200078e00ff */
[----:B------:R-:W-:Y:S01]  /*68e0*/  ULDC.64 UR8, c[0x0][0x240] ;  /* 0x0000900000087ab9 */ /* 0x000fe20000000a00 */
[----:B------:R-:W-:Y:S01]  /*68f0*/  ULDC.64 UR4, c[0x0][0x220] ;  /* 0x0000880000047ab9 */ /* 0x000fe20000000a00 */
[----:B------:R-:W-:Y:S01]  /*6900*/  ISETP.GE.U32.AND P4, PT, R0, 0x4, PT ;  /* 0x000000040000780c */ /* 0x000fe20003f86070 */
[----:B------:R-:W-:Y:S03]  /*6910*/  BSSY B0, `(.L_x_129) ;  /* 0x000001a000007945 */ /* 0x000fe60003800000 */
[----:B------:R-:W-:Y:S02]  /*6920*/  ISETP.GE.U32.AND.EX P4, PT, R60, RZ, PT, P4 ;  /* 0x000000ff3c00720c */ /* 0x000fe40003f86140 */
[----:B-1----:R-:W-:Y:S01]  /*6930*/  SHF.R.U32.HI R12, RZ, 0x1, R14 ;  /* 0x00000001ff0c7819 */ /* 0x002fe2000001160e */
[----:B------:R-:W-:-:S03]  /*6940*/  IMAD.SHL.U32 R15, R14, 0x2, RZ ;  /* 0x000000020e0f7824 */ /* 0x000fc600078e00ff */
[----:B------:R-:W-:-:S05]  /*6950*/  LOP3.LUT R12, R12, 0x7fffffc0, RZ, 0xc0, !PT ;  /* 0x7fffffc00c0c7812 */ /* 0x000fca00078ec0ff */
[----:B------:R-:W-:-:S03]  /*6960*/  IMAD.WIDE R12, R77, 0x80, R12 ;  /* 0x000000804d0c7825 */ /* 0x000fc600078e020c */
[----:B------:R-:W-:Y:S01]  /*6970*/  LOP3.LUT R12, R12, 0x3c, R15, 0xf8, !PT ;  /* 0x0000003c0c0c7812 */ /* 0x000fe200078ef80f */
[----:B------:R-:W-:-:S04]  /*6980*/  IMAD.HI R15, R76, 0x80, RZ ;  /* 0x000000804c0f7827 */ /* 0x000fc800078e02ff */
[----:B------:R-:W-:-:S04]  /*6990*/  IMAD.WIDE.U32 R12, R50, UR8, R12 ;  /* 0x00000008320c7c25 */ /* 0x000fc8000f8e000c */
[----:B------:R-:W-:Y:S01]  /*69a0*/  IMAD R15, R15, UR8, RZ ;  /* 0x000000080f0f7c24 */ /* 0x000fe2000f8e02ff */
[----:B------:R-:W-:-:S03]  /*69b0*/  IADD3 R12, P6, R12, UR4, RZ ;  /* 0x000000040c0c7c10 */ /* 0x000fc6000ffde0ff */
[----:B------:R-:W-:Y:S01]  /*69c0*/  IMAD R15, R50, UR9, R15 ;  /* 0x00000009320f7c24 */ /* 0x000fe2000f8e020f */
[----:B------:R-:W-:-:S04]  /*69d0*/  LOP3.LUT P5, RZ, R12, 0x3, RZ, 0xc0, !PT ;  /* 0x000000030cff7812 */ /* 0x000fc800078ac0ff */
[----:B------:R-:W-:Y:S02]  /*69e0*/  PLOP3.LUT P5, PT, P4, P5, PT, 0x8a, 0x0 ;  /* 0x000000000000781c */ /* 0x000fe400027ab172 */
[----:B------:R-:W-:Y:S02]  /*69f0*/  IADD3.X R13, R13, UR5, R15, P6, !PT ;  /* 0x000000050d0d7c10 */ /* 0x000fe4000b7fe40f */
[----:B------:R-:W-:-:S04]  /*6a00*/  ISETP.GE.U32.AND P6, PT, R2, 0x2, PT ;  /* 0x000000020200780c */ /* 0x000fc80003fc6070 */
[----:B------:R-:W-:-:S05]  /*6a10*/  ISETP.GE.U32.AND.EX P6, PT, R3, RZ, PT, P6 ;  /* 0x000000ff0300720c */ /* 0x000fca0003fc6160 */
[----:B------:R0:W-:Y:S01]  /*6a20*/  @!P5 STG.E desc[UR6][R12.64], R4 ;  /* 0x000000040c00d986 */ /* 0x0001e2000c101906 */
[----:B------:R-:W-:Y:S07]  /*6a30*/  @!P5 BRA `(.L_x_130) ;  /* 0x00000000001cd947 */ /* 0x000fee0003800000 */
[--C-:B------:R-:W-:Y:S01]  /*6a40*/  @P1 SHF.R.U32.HI R15, RZ, 0x8, R4.reuse ;  /* 0x00000008ff0f1819 */ /* 0x100fe20000011604 */
[----:B------:R1:W-:Y:S01]  /*6a50*/  @P0 STG.E.U8 desc[UR6][R12.64], R4 ;  /* 0x000000040c000986 */ /* 0x0003e2000c101106 */
[--C-:B--2---:R-:W-:Y:S02]  /*6a60*/  @P2 SHF.R.U32.HI R17, RZ, 0x10, R4.reuse ;  /* 0x00000010ff112819 */ /* 0x104fe40000011604 */
[----:B------:R-:W-:Y:S01]  /*6a70*/  @P3 SHF.R.U32.HI R19, RZ, 0x18, R4 ;  /* 0x00000018ff133819 */ /* 0x000fe20000011604 */
[----:B------:R1:W-:Y:S04]  /*6a80*/  @P1 STG.E.U8 desc[UR6][R12.64+0x1], R15 ;  /* 0x0000010f0c001986 */ /* 0x0003e8000c101106 */
[----:B------:R1:W-:Y:S04]  /*6a90*/  @P2 STG.E.U8 desc[UR6][R12.64+0x2], R17 ;  /* 0x000002110c002986 */ /* 0x0003e8000c101106 */
[----:B------:R1:W-:Y:S02]  /*6aa0*/  @P3 STG.E.U8 desc[UR6][R12.64+0x3], R19 ;  /* 0x000003130c003986 */ /* 0x0003e4000c101106 */
.L_x_130:
[----:B------:R-:W-:Y:S05]  /*6ab0*/  BSYNC B0 ;  /* 0x0000000000007941 */ /* 0x000fea0003800000 */
.L_x_129:
[----:B------:R-:W-:Y:S05]  /*6ac0*/  @!P6 EXIT ;  /* 0x000000000000e94d */ /* 0x000fea0003800000 */
[----:B01----:R-:W-:Y:S01]  /*6ad0*/  IADD3 R12, P6, R12, UR8, RZ ;  /* 0x000000080c0c7c10 */ /* 0x003fe2000ffde0ff */
[----:B------:R-:W-:Y:S03]  /*6ae0*/  BSSY B0, `(.L_x_131) ;  /* 0x000000f000007945 */ /* 0x000fe60003800000 */
[----:B------:R-:W-:Y:S02]  /*6af0*/  LOP3.LUT P5, RZ, R12, 0x3, RZ, 0xc0, !PT ;  /* 0x000000030cff7812 */ /* 0x000fe400078ac0ff */
[----:B------:R-:W-:Y:S02]  /*6b00*/  IADD3.X R13, R13, UR9, RZ, P6, !PT ;  /* 0x000000090d0d7c10 */ /* 0x000fe4000b7fe4ff */
[----:B------:R-:W-:Y:S02]  /*6b10*/  PLOP3.LUT P5, PT, P4, P5, PT, 0x8a, 0x0 ;  /* 0x000000000000781c */ /* 0x000fe400027ab172 */
[----:B------:R-:W-:-:S04]  /*6b20*/  ISETP.GE.U32.AND P6, PT, R2, 0x3, PT ;  /* 0x000000030200780c */ /* 0x000fc80003fc6070 */
[----:B------:R-:W-:-:S07]  /*6b30*/  ISETP.GE.U32.AND.EX P6, PT, R3, RZ, PT, P6 ;  /* 0x000000ff0300720c */ /* 0x000fce0003fc6160 */
[----:B------:R0:W-:Y:S01]  /*6b40*/  @!P5 STG.E desc[UR6][R12.64], R5 ;  /* 0x000000050c00d986 */ /* 0x0001e2000c101906 */
[----:B------:R-:W-:Y:S05]  /*6b50*/  @!P5 BRA `(.L_x_132) ;  /* 0x00000000001cd947 */ /* 0x000fea0003800000 */
[--C-:B------:R-:W-:Y:S01]  /*6b60*/  @P1 SHF.R.U32.HI R15, RZ, 0x8, R5.reuse ;  /* 0x00000008ff0f1819 */ /* 0x100fe20000011605 */
[----:B------:R1:W-:Y:S01]  /*6b70*/  @P0 STG.E.U8 desc[UR6][R12.64], R5 ;  /* 0x000000050c000986 */ /* 0x0003e2000c101106 */
[--C-:B--2---:R-:W-:Y:S02]  /*6b80*/  @P2 SHF.R.U32.HI R17, RZ, 0x10, R5.reuse ;  /* 0x00000010ff112819 */ /* 0x104fe40000011605 */
[----:B------:R-:W-:Y:S01]  /*6b90*/  @P3 SHF.R.U32.HI R19, RZ, 0x18, R5 ;  /* 0x00000018ff133819 */ /* 0x000fe20000011605 */
[----:B------:R1:W-:Y:S04]  /*6ba0*/  @P1 STG.E.U8 desc[UR6][R12.64+0x1], R15 ;  /* 0x0000010f0c001986 */ /* 0x0003e8000c101106 */
[----:B------:R1:W-:Y:S04]  /*6bb0*/  @P2 STG.E.U8 desc[UR6][R12.64+0x2], R17 ;  /* 0x000002110c002986 */ /* 0x0003e8000c101106 */
[----:B------:R1:W-:Y:S02]  /*6bc0*/  @P3 STG.E.U8 desc[UR6][R12.64+0x3], R19 ;  /* 0x000003130c003986 */ /* 0x0003e4000c101106 */
.L_x_132:
[----:B------:R-:W-:Y:S05]  /*6bd0*/  BSYNC B0 ;  /* 0x0000000000007941 */ /* 0x000fea0003800000 */
.L_x_131:
[----:B------:R-:W-:Y:S05]  /*6be0*/  @!P6 EXIT ;  /* 0x000000000000e94d */ /* 0x000fea0003800000 */
[----:B------:R-:W-:Y:S01]  /*6bf0*/  IADD3 R4, P6, R12, UR8, RZ ;  /* 0x000000080c047c10 */ /* 0x000fe2000ffde0ff */
[----:B------:R-:W-:Y:S03]  /*6c00*/  BSSY B0, `(.L_x_133) ;  /* 0x000000f000007945 */ /* 0x000fe60003800000 */
[----:B------:R-:W-:Y:S02]  /*6c10*/  LOP3.LUT P5, RZ, R4, 0x3, RZ, 0xc0, !PT ;  /* 0x0000000304ff7812 */ /* 0x000fe400078ac0ff */
[----:B01----:R-:W-:Y:S02]  /*6c20*/  IADD3.X R5, R13, UR9, RZ, P6, !PT ;  /* 0x000000090d057c10 */ /* 0x003fe4000b7fe4ff */
[----:B------:R-:W-:Y:S02]  /*6c30*/  PLOP3.LUT P5, PT, P4, P5, PT, 0x8a, 0x0 ;  /* 0x000000000000781c */ /* 0x000fe400027ab172 */
[----:B------:R-:W-:-:S04]  /*6c40*/  ISETP.GE.U32.AND P6, PT, R2, 0x4, PT ;  /* 0x000000040200780c */ /* 0x000fc80003fc6070 */
[----:B------:R-:W-:-:S07]  /*6c50*/  ISETP.GE.U32.AND.EX P6, PT, R3, RZ, PT, P6 ;  /* 0x000000ff0300720c */ /* 0x000fce0003fc6160 */
[----:B------:R0:W-:Y:S01]  /*6c60*/  @!P5 STG.E desc[UR6][R4.64], R6 ;  /* 0x000000060400d986 */ /* 0x0001e2000c101906 */
[----:B------:R-:W-:Y:S05]  /*6c70*/  @!P5 BRA `(.L_x_134) ;  /* 0x00000000001cd947 */ /* 0x000fea0003800000 */
[--C-:B------:R-:W-:Y:S01]  /*6c80*/  @P1 SHF.R.U32.HI R13, RZ, 0x8, R6.reuse ;  /* 0x00000008ff0d1819 */ /* 0x100fe20000011606 */
[----:B------:R1:W-:Y:S01]  /*6c90*/  @P0 STG.E.U8 desc[UR6][R4.64], R6 ;  /* 0x0000000604000986 */ /* 0x0003e2000c101106 */
[--C-:B------:R-:W-:Y:S02]  /*6ca0*/  @P2 SHF.R.U32.HI R15, RZ, 0x10, R6.reuse ;  /* 0x00000010ff0f2819 */ /* 0x100fe40000011606 */
[----:B--2---:R-:W-:Y:S01]  /*6cb0*/  @P3 SHF.R.U32.HI R17, RZ, 0x18, R6 ;  /* 0x00000018ff113819 */ /* 0x004fe20000011606 */
[----:B------:R1:W-:Y:S04]  /*6cc0*/  @P1 STG.E.U8 desc[UR6][R4.64+0x1], R13 ;  /* 0x0000010d04001986 */ /* 0x0003e8000c101106 */
[----:B------:R1:W-:Y:S04]  /*6cd0*/  @P2 STG.E.U8 desc[UR6][R4.64+0x2], R15 ;  /* 0x0000020f04002986 */ /* 0x0003e8000c101106 */
[----:B------:R1:W-:Y:S02]  /*6ce0*/  @P3 STG.E.U8 desc[UR6][R4.64+0x3], R17 ;  /* 0x0000031104003986 */ /* 0x0003e4000c101106 */
.L_x_134:
[----:B------:R-:W-:Y:S05]  /*6cf0*/  BSYNC B0 ;  /* 0x0000000000007941 */ /* 0x000fea0003800000 */
.L_x_133:
        /* <DEDUP_REMOVED lines=17> */
.L_x_136:
[----:B------:R-:W-:Y:S05]  /*6e10*/  BSYNC B0 ;  /* 0x0000000000007941 */ /* 0x000fea0003800000 */
.L_x_135:
        /* <DEDUP_REMOVED lines=13> */
[----:B------:R-:W-:Y:S01]  /*6ef0*/  @P3 SHF.R.U32.HI R15, RZ, 0x18, R8 ;  /* 0x00000018ff0f3819 */ /* 0x000fe20000011608 */
[----:B------:R1:W-:Y:S04]  /*6f00*/  @P1 STG.E.U8 desc[UR6][R4.64+0x1], R7 ;  /* 0x0000010704001986 */ /* 0x0003e8000c101106 */
[----:B------:R1:W-:Y:S04]  /*6f10*/  @P2 STG.E.U8 desc[UR6][R4.64+0x2], R13 ;  /* 0x0000020d04002986 */ /* 0x0003e8000c101106 */
[----:B------:R1:W-:Y:S02]  /*6f20*/  @P3 STG.E.U8 desc[UR6][R4.64+0x3], R15 ;  /* 0x0000030f04003986 */ /* 0x0003e4000c101106 */
.L_x_138:
[----:B------:R-:W-:Y:S05]  /*6f30*/  BSYNC B0 ;  /* 0x0000000000007941 */ /* 0x000fea0003800000 */
.L_x_137:
        /* <DEDUP_REMOVED lines=17> */
.L_x_140:
[----:B------:R-:W-:Y:S05]  /*7050*/  BSYNC B0 ;  /* 0x0000000000007941 */ /* 0x000fea0003800000 */
.L_x_139:
        /* <DEDUP_REMOVED lines=17> */
.L_x_142:
[----:B------:R-:W-:Y:S05]  /*7170*/  BSYNC B0 ;  /* 0x0000000000007941 */ /* 0x000fea0003800000 */
.L_x_141:
        /* <DEDUP_REMOVED lines=17> */
.L_x_144:
[----:B------:R-:W-:Y:S05]  /*7290*/  BSYNC B0 ;  /* 0x0000000000007941 */ /* 0x000fea0003800000 */
.L_x_143:
        /* <DEDUP_REMOVED lines=17> */
.L_x_146:
[----:B------:R-:W-:Y:S05]  /*73b0*/  BSYNC B0 ;  /* 0x0000000000007941 */ /* 0x000fea0003800000 */
.L_x_145:
        /* <DEDUP_REMOVED lines=17> */
.L_x_148:
[----:B------:R-:W-:Y:S05]  /*74d0*/  BSYNC B0 ;  /* 0x0000000000007941 */ /* 0x000fea0003800000 */
.L_x_147:
        /* <DEDUP_REMOVED lines=17> */
.L_x_150:
[----:B------:R-:W-:Y:S05]  /*75f0*/  BSYNC B0 ;  /* 0x0000000000007941 */ /* 0x000fea0003800000 */
.L_x_149:
        /* <DEDUP_REMOVED lines=17> */
.L_x_152:
[----:B------:R-:W-:Y:S05]  /*7710*/  BSYNC B0 ;  /* 0x0000000000007941 */ /* 0x000fea0003800000 */
.L_x_151:
        /* <DEDUP_REMOVED lines=17> */
.L_x_154:
[----:B------:R-:W-:Y:S05]  /*7830*/  BSYNC B0 ;  /* 0x0000000000007941 */ /* 0x000fea0003800000 */
.L_x_153:
        /* <DEDUP_REMOVED lines=17> */
.L_x_156:
[----:B------:R-:W-:Y:S05]  /*7950*/  BSYNC B0 ;  /* 0x0000000000007941 */ /* 0x000fea0003800000 */
.L_x_155:
        /* <DEDUP_REMOVED lines=17> */
.L_x_158:
[----:B------:R-:W-:Y:S05]  /*7a70*/  BSYNC B0 ;  /* 0x0000000000007941 */ /* 0x000fea0003800000 */
.L_x_157:
[----:B------:R-:W-:Y:S05]  /*7a80*/  @!P6 EXIT ;  /* 0x000000000000e94d */ /* 0x000fea0003800000 */
[----:B------:R-:W-:-:S04]  /*7a90*/  IADD3 R2, P6, R4, UR8, RZ ;  /* 0x0000000804027c10 */ /* 0x000fc8000ffde0ff */
[----:B------:R-:W-:Y:S02]  /*7aa0*/  LOP3.LUT P5, RZ, R2, 0x3, RZ, 0xc0, !PT ;  /* 0x0000000302ff7812 */ /* 0x000fe400078ac0ff */
[----:B-1----:R-:W-:Y:S02]  /*7ab0*/  IADD3.X R3, R5, UR9, RZ, P6, !PT ;  /* 0x0000000905037c10 */ /* 0x002fe4000b7fe4ff */
[----:B------:R-:W-:-:S13]  /*7ac0*/  PLOP3.LUT P5, PT, P4, P5, PT, 0x8a, 0x0 ;  /* 0x000000000000781c */ /* 0x000fda00027ab172 */
[----:B------:R1:W-:Y:S01]  /*7ad0*/  @!P5 STG.E desc[UR6][R2.64], R57 ;  /* 0x000000390200d986 */ /* 0x0003e2000c101906 */
[----:B------:R-:W-:Y:S05]  /*7ae0*/  @!P5 EXIT ;  /* 0x000000000000d94d */ /* 0x000fea0003800000 */
[--C-:B0-----:R-:W-:Y:S01]  /*7af0*/  @P1 SHF.R.U32.HI R5, RZ, 0x8, R57.reuse ;  /* 0x00000008ff051819 */ /* 0x101fe20000011639 */
[----:B------:R0:W-:Y:S01]  /*7b00*/  @P0 STG.E.U8 desc[UR6][R2.64], R57 ;  /* 0x0000003902000986 */ /* 0x0001e2000c101106 */
[----:B------:R-:W-:-:S03]  /*7b10*/  @P2 SHF.R.U32.HI R7, RZ, 0x10, R57 ;  /* 0x00000010ff072819 */ /* 0x000fc60000011639 */
[----:B------:R0:W-:Y:S04]  /*7b20*/  @P1 STG.E.U8 desc[UR6][R2.64+0x1], R5 ;  /* 0x0000010502001986 */ /* 0x0001e8000c101106 */
[----:B------:R0:W-:Y:S01]  /*7b30*/  @P2 STG.E.U8 desc[UR6][R2.64+0x2], R7 ;  /* 0x0000020702002986 */ /* 0x0001e2000c101106 */
[----:B------:R-:W-:Y:S05]  /*7b40*/  @!P3 EXIT ;  /* 0x000000000000b94d */ /* 0x000fea0003800000 */
[----:B01----:R-:W-:-:S05]  /*7b50*/  SHF.R.U32.HI R57, RZ, 0x18, R57 ;  /* 0x00000018ff397819 */ /* 0x003fca0000011639 */
[----:B------:R-:W-:Y:S01]  /*7b60*/  STG.E.U8 desc[UR6][R2.64+0x3], R57 ;  /* 0x0000033902007986 */ /* 0x000fe2000c101106 */
[----:B------:R-:W-:Y:S05]  /*7b70*/  EXIT ;  /* 0x000000000000794d */ /* 0x000fea0003800000 */
        .weak           $__internal_4_$__cuda_sm20_rcp_rn_f32_slowpath
        .type           $__internal_4_$__cuda_sm20_rcp_rn_f32_slowpath,@function
        .size           $__internal_4_$__cuda_sm20_rcp_rn_f32_slowpath,($__internal_5_$__cuda_sm3x_div_rn_noftz_f32_slowpath - $__internal_4_$__cuda_sm20_rcp_rn_f32_slowpath)
$__internal_4_$__cuda_sm20_rcp_rn_f32_slowpath:
[----:B------:R-:W-:-:S05]  /*7b80*/  IMAD.SHL.U32 R4, R61, 0x2, RZ ;  /* 0x000000023d047824 */ /* 0x000fca00078e00ff */
[----:B------:R-:W-:-:S04]  /*7b90*/  SHF.R.U32.HI R11, RZ, 0x18, R4 ;  /* 0x00000018ff0b7819 */ /* 0x000fc80000011604 */
[----:B------:R-:W-:-:S13]  /*7ba0*/  ISETP.NE.U32.AND P1, PT, R11, RZ, PT ;  /* 0x000000ff0b00720c */ /* 0x000fda0003f25070 */
[----:B------:R-:W-:Y:S05]  /*7bb0*/  @P1 BRA `(.L_x_159) ;  /* 0x00000000002c1947 */ /* 0x000fea0003800000 */
[----:B------:R-:W-:-:S05]  /*7bc0*/  IMAD.SHL.U32 R4, R61, 0x2, RZ ;  /* 0x000000023d047824 */ /* 0x000fca00078e00ff */
[----:B------:R-:W-:-:S13]  /*7bd0*/  ISETP.NE.AND P1, PT, R4, RZ, PT ;  /* 0x000000ff0400720c */ /* 0x000fda0003f25270 */
[----:B------:R0:W1:Y:S01]  /*7be0*/  @!P1 MUFU.RCP R4, R61 ;  /* 0x0000003d00049308 */ /* 0x0000620000001000 */
[----:B------:R-:W-:Y:S05]  /*7bf0*/  @!P1 BRA `(.L_x_160) ;  /* 0x0000000000a49947 */ /* 0x000fea0003800000 */
[----:B------:R-:W-:-:S04]  /*7c00*/  FFMA R5, R61, 1.84467440737095516160e+19, RZ ;  /* 0x5f8000003d057823 */ /* 0x000fc800000000ff */
[----:B-1----:R-:W1:Y:S02]  /*7c10*/  MUFU.RCP R4, R5 ;  /* 0x0000000500047308 */ /* 0x002e640000001000 */
[----:B-1----:R-:W-:-:S04]  /*7c20*/  FFMA R7, R5, R4, -1 ;  /* 0xbf80000005077423 */ /* 0x002fc80000000004 */
[----:B------:R-:W-:-:S04]  /*7c30*/  FADD.FTZ R7, -R7, -RZ ;  /* 0x800000ff07077221 */ /* 0x000fc80000010100 */
[----:B------:R-:W-:-:S04]  /*7c40*/  FFMA R4, R4, R7, R4 ;  /* 0x0000000704047223 */ /* 0x000fc80000000004 */
[----:B------:R-:W-:Y:S01]  /*7c50*/  FFMA R4, R4, 1.84467440737095516160e+19, RZ ;  /* 0x5f80000004047823 */ /* 0x000fe200000000ff */
[----:B------:R-:W-:Y:S06]  /*7c60*/  BRA `(.L_x_160) ;  /* 0x0000000000887947 */ /* 0x000fec0003800000 */
.L_x_159:
[----:B------:R-:W-:-:S05]  /*7c70*/  VIADD R45, R11, 0xffffff03 ;  /* 0xffffff030b2d7836 */ /* 0x000fca0000000000 */
[----:B------:R-:W-:-:S13]  /*7c80*/  ISETP.GT.U32.AND P1, PT, R45, 0x1, PT ;  /* 0x000000012d00780c */ /* 0x000fda0003f24070 */
[----:B------:R-:W-:Y:S05]  /*7c90*/  @P1 BRA `(.L_x_161) ;  /* 0x0000000000781947 */ /* 0x000fea0003800000 */
[----:B------:R-:W-:Y:S01]  /*7ca0*/  LOP3.LUT R4, R61, 0x7fffff, RZ, 0xc0, !PT ;  /* 0x007fffff3d047812 */ /* 0x000fe200078ec0ff */
[----:B------:R-:W-:-:S03]  /*7cb0*/  IMAD.MOV.U32 R44, RZ, RZ, 0x3 ;  /* 0x00000003ff2c7424 */ /* 0x000fc600078e00ff */
[----:B------:R-:W-:Y:S02]  /*7cc0*/  LOP3.LUT R4, R4, 0x3f800000, RZ, 0xfc, !PT ;  /* 0x3f80000004047812 */ /* 0x000fe400078efcff */
[----:B------:R-:W-:Y:S02]  /*7cd0*/  SHF.L.U32 R44, R44, R45, RZ ;  /* 0x0000002d2c2c7219 */ /* 0x000fe400000006ff */
[----:B------:R-:W0:Y:S02]  /*7ce0*/  MUFU.RCP R5, R4 ;  /* 0x0000000400057308 */ /* 0x000e240000001000 */
[----:B0-----:R-:W-:-:S04]  /*7cf0*/  FFMA R7, R4, R5, -1 ;  /* 0xbf80000004077423 */ /* 0x001fc80000000005 */
[----:B------:R-:W-:-:S04]  /*7d00*/  FADD.FTZ R10, -R7, -RZ ;  /* 0x800000ff070a7221 */ /* 0x000fc80000010100 */
[CCC-:B------:R-:W-:Y:S01]  /*7d10*/  FFMA.RM R7, R5.reuse, R10.reuse, R5.reuse ;  /* 0x0000000a05077223 */ /* 0x1c0fe20000004005 */
[----:B------:R-:W-:-:S04]  /*7d20*/  FFMA.RP R10, R5, R10, R5 ;  /* 0x0000000a050a7223 */ /* 0x000fc80000008005 */
[C---:B------:R-:W-:Y:S02]  /*7d30*/  LOP3.LUT R5, R7.reuse, 0x7fffff, RZ, 0xc0, !PT ;  /* 0x007fffff07057812 */ /* 0x040fe400078ec0ff */
[----:B------:R-:W-:Y:S02]  /*7d40*/  FSETP.NEU.FTZ.AND P1, PT, R7, R10, PT ;  /* 0x0000000a0700720b */ /* 0x000fe40003f3d000 */
[----:B------:R-:W-:Y:S02]  /*7d50*/  LOP3.LUT R5, R5, 0x800000, RZ, 0xfc, !PT ;  /* 0x0080000005057812 */ /* 0x000fe400078efcff */
[----:B------:R-:W-:Y:S02]  /*7d60*/  SEL R7, RZ, 0xffffffff, !P1 ;  /* 0xffffffffff077807 */ /* 0x000fe40004800000 */
[----:B------:R-:W-:-:S03]  /*7d70*/  LOP3.LUT R44, R44, R5, RZ, 0xc0, !PT ;  /* 0x000000052c2c7212 */ /* 0x000fc600078ec0ff */
[----:B------:R-:W-:Y:S01]  /*7d80*/  IMAD.MOV R4, RZ, RZ, -R7 ;  /* 0x000000ffff047224 */ /* 0x000fe200078e0a07 */
[----:B------:R-:W-:-:S04]  /*7d90*/  SHF.R.U32.HI R44, RZ, R45, R44 ;  /* 0x0000002dff2c7219 */ /* 0x000fc8000001162c */
[----:B------:R-:W-:Y:S02]  /*7da0*/  LOP3.LUT P2, RZ, R4, R45, R5, 0xf8, !PT ;  /* 0x0000002d04ff7212 */ /* 0x000fe4000784f805 */
[C---:B------:R-:W-:Y:S02]  /*7db0*/  LOP3.LUT P1, RZ, R44.reuse, 0x1, RZ, 0xc0, !PT ;  /* 0x000000012cff7812 */ /* 0x040fe4000782c0ff */
[----:B------:R-:W-:-:S04]  /*7dc0*/  LOP3.LUT P3, RZ, R44, 0x2, RZ, 0xc0, !PT ;  /* 0x000000022cff7812 */ /* 0x000fc8000786c0ff */
[----:B------:R-:W-:Y:S02]  /*7dd0*/  PLOP3.LUT P1, PT, P1, P2, P3, 0xe0, 0x0 ;  /* 0x000000000000781c */ /* 0x000fe40000f25c30 */
[----:B------:R-:W-:Y:S02]  /*7de0*/  LOP3.LUT P2, RZ, R61, 0x7fffff, RZ, 0xc0, !PT ;  /* 0x007fffff3dff7812 */ /* 0x000fe4000784c0ff */
[----:B------:R-:W-:-:S05]  /*7df0*/  SEL R4, RZ, 0x1, !P1 ;  /* 0x00000001ff047807 */ /* 0x000fca0004800000 */
[----:B------:R-:W-:-:S05]  /*7e00*/  IMAD.MOV R4, RZ, RZ, -R4 ;  /* 0x000000ffff047224 */ /* 0x000fca00078e0a04 */
[----:B------:R-:W-:Y:S01]  /*7e10*/  ISETP.GE.AND P1, PT, R4, RZ, PT ;  /* 0x000000ff0400720c */ /* 0x000fe20003f26270 */
[----:B------:R-:W-:-:S05]  /*7e20*/  VIADD R4, R11, 0xffffff04 ;  /* 0xffffff040b047836 */ /* 0x000fca0000000000 */
[----:B------:R-:W-:-:S07]  /*7e30*/  SHF.R.U32.HI R4, RZ, R4, R5 ;  /* 0x00000004ff047219 */ /* 0x000fce0000011605 */
[----:B------:R-:W-:-:S04]  /*7e40*/  @!P1 VIADD R4, R4, 0x1 ;  /* 0x0000000104049836 */ /* 0x000fc80000000000 */
[----:B------:R-:W-:-:S05]  /*7e50*/  @!P2 IMAD.SHL.U32 R4, R4, 0x2, RZ ;  /* 0x000000020404a824 */ /* 0x000fca00078e00ff */
[----:B------:R-:W-:Y:S01]  /*7e60*/  LOP3.LUT R4, R4, 0x80000000, R61, 0xf8, !PT ;  /* 0x8000000004047812 */ /* 0x000fe200078ef83d */
[----:B------:R-:W-:Y:S06]  /*7e70*/  BRA `(.L_x_160) ;  /* 0x0000000000047947 */ /* 0x000fec0003800000 */
.L_x_161:
[----:B------:R2:W3:Y:S02]  /*7e80*/  MUFU.RCP R4, R61 ;  /* 0x0000003d00047308 */ /* 0x0004e40000001000 */
.L_x_160:
[----:B------:R-:W-:-:S04]  /*7e90*/  IMAD.MOV.U32 R7, RZ, RZ, 0x0 ;  /* 0x00000000ff077424 */ /* 0x000fc800078e00ff */
[----:B0123--:R-:W-:Y:S05]  /*7ea0*/  RET.REL.NODEC R6 `(_ZN18transformer_engine71_GLOBAL__N__76556b6a_38_quantize_transpose_square_blockwise_cu_108e784945block_scaled_cast_transpose_kernel_notalignedILb1Ef13__nv_bfloat1613__nv_fp8_e4m3EEvPKT1_PT2_S8_PT0_SA_mmmmmmfbPKf) ;  /* 0xffffff8006547950 */ /* 0x00ffea0003c3ffff */
        .weak           $__internal_5_$__cuda_sm3x_div_rn_noftz_f32_slowpath
        .type           $__internal_5_$__cuda_sm3x_div_rn_noftz_f32_slowpath,@function
        .size           $__internal_5_$__cuda_sm3x_div_rn_noftz_f32_slowpath,(.L_x_1102 - $__internal_5_$__cuda_sm3x_div_rn_noftz_f32_slowpath)
$__internal_5_$__cuda_sm3x_div_rn_noftz_f32_slowpath:
        /* <DEDUP_REMOVED lines=23> */
.L_x_162:
        /* <DEDUP_REMOVED lines=27> */
[CC--:B------:R-:W-:Y:S01]  /*81d0*/  FFMA.RZ R5, R4.reuse, R44.reuse, R11 ;  /* 0x0000002c04057223 */ /* 0x0c0fe2000000c00b */
[C---:B------:R-:W-:Y:S01]  /*81e0*/  VIADD R10, R9.reuse, 0x20 ;  /* 0x00000020090a7836 */ /* 0x040fe20000000000 */
[C---:B------:R-:W-:Y:S02]  /*81f0*/  ISETP.NE.AND P5, PT, R9.reuse, RZ, PT ;  /* 0x000000ff0900720c */ /* 0x040fe40003fa5270 */
[----:B------:R-:W-:Y:S01]  /*8200*/  ISETP.NE.AND P2, PT, R9, RZ, PT ;  /* 0x000000ff0900720c */ /* 0x000fe20003f45270 */
[----:B------:R-:W-:Y:S01]  /*8210*/  IMAD.MOV R9, RZ, RZ, -R9 ;  /* 0x000000ffff097224 */ /* 0x000fe200078e0a09 */
[----:B------:R-:W-:Y:S01]  /*8220*/  LOP3.LUT R7, R5, 0x7fffff, RZ, 0xc0, !PT ;  /* 0x007fffff05077812 */ /* 0x000fe200078ec0ff */
[CCC-:B------:R-:W-:Y:S01]  /*8230*/  FFMA.RP R5, R4.reuse, R44.reuse, R11.reuse ;  /* 0x0000002c04057223 */ /* 0x1c0fe2000000800b */
[----:B------:R-:W-:Y:S02]  /*8240*/  FFMA.RM R4, R4, R44, R11 ;  /* 0x0000002c04047223 */ /* 0x000fe4000000400b */
[----:B------:R-:W-:-:S03]  /*8250*/  LOP3.LUT R7, R7, 0x800000, RZ, 0xfc, !PT ;  /* 0x0080000007077812 */ /* 0x000fc600078efcff */
        /* <DEDUP_REMOVED lines=13> */
.L_x_168:
[----:B------:R-:W-:-:S04]  /*8330*/  LOP3.LUT R8, R8, 0x80000000, RZ, 0xc0, !PT ;  /* 0x8000000008087812 */ /* 0x000fc800078ec0ff */
[----:B------:R-:W-:Y:S01]  /*8340*/  LOP3.LUT R8, R8, 0x7f800000, RZ, 0xfc, !PT ;  /* 0x7f80000008087812 */ /* 0x000fe200078efcff */
[----:B------:R-:W-:Y:S06]  /*8350*/  BRA `(.L_x_169) ;  /* 0x0000000000287947 */ /* 0x000fec0003800000 */
.L_x_167:
[----:B------:R-:W-:Y:S01]  /*8360*/  IMAD R8, R7, 0x800000, R8 ;  /* 0x0080000007087824 */ /* 0x000fe200078e0208 */
[----:B------:R-:W-:Y:S06]  /*8370*/  BRA `(.L_x_169) ;  /* 0x0000000000207947 */ /* 0x000fec0003800000 */
.L_x_166:
[----:B------:R-:W-:-:S04]  /*8380*/  LOP3.LUT R8, R8, 0x80000000, R5, 0x48, !PT ;  /* 0x8000000008087812 */ /* 0x000fc800078e4805 */
[----:B------:R-:W-:Y:S01]  /*8390*/  LOP3.LUT R8, R8, 0x7f800000, RZ, 0xfc, !PT ;  /* 0x7f80000008087812 */ /* 0x000fe200078efcff */
[----:B------:R-:W-:Y:S06]  /*83a0*/  BRA `(.L_x_169) ;  /* 0x0000000000147947 */ /* 0x000fec0003800000 */
.L_x_165:
[----:B------:R-:W-:Y:S01]  /*83b0*/  LOP3.LUT R8, R8, 0x80000000, R5, 0x48, !PT ;  /* 0x8000000008087812 */ /* 0x000fe200078e4805 */
[----:B------:R-:W-:Y:S06]  /*83c0*/  BRA `(.L_x_169) ;  /* 0x00000000000c7947 */ /* 0x000fec0003800000 */
.L_x_164:
[----:B------:R-:W0:Y:S01]  /*83d0*/  MUFU.RSQ R8, -QNAN ;  /* 0xffc0000000087908 */ /* 0x000e220000001400 */
[----:B------:R-:W-:Y:S05]  /*83e0*/  BRA `(.L_x_169) ;  /* 0x0000000000047947 */ /* 0x000fea0003800000 */
.L_x_163:
[----:B------:R-:W-:-:S07]  /*83f0*/  FADD.FTZ R8, R4, 448 ;  /* 0x43e0000004087421 */ /* 0x000fce0000010000 */
.L_x_169:
[----:B------:R-:W-:-:S04]  /*8400*/  IMAD.MOV.U32 R7, RZ, RZ, 0x0 ;  /* 0x00000000ff077424 */ /* 0x000fc800078e00ff */
[----:B0-----:R-:W-:Y:S05]  /*8410*/  RET.REL.NODEC R6 `(_ZN18transformer_engine71_GLOBAL__N__76556b6a_38_quantize_transpose_square_blockwise_cu_108e784945block_scaled_cast_transpose_kernel_notalignedILb1Ef13__nv_bfloat1613__nv_fp8_e4m3EEvPKT1_PT2_S8_PT0_SA_mmmmmmfbPKf) ;  /* 0xffffff7806f87950 */ /* 0x001fea0003c3ffff */
.L_x_170:
        /* <DEDUP_REMOVED lines=14> */
.L_x_1102:


//--------------------- .text._ZN18transformer_engine71_GLOBAL__N__76556b6a_38_quantize_transpose_square_blockwise_cu_108e784934block_scaled_cast_transpose_kernelILb1Ef13__nv_bfloat1613__nv_fp8_e4m3EEvPKT1_PT2_S8_PT0_SA_mmmmmmf14CUtensorMap_stbPKf --------------------------
	.section	.text._ZN18transformer_engine71_GLOBAL__N__76556b6a_38_quantize_transpose_square_blockwise_cu_108e784934block_scaled_cast_transpose_kernelILb1Ef13__nv_bfloat1613__nv_fp8_e4m3EEvPKT1_PT2_S8_PT0_SA_mmmmmmf14CUtensorMap_stbPKf,"ax",@progbits
	.align	128
.text._ZN18transformer_engine71_GLOBAL__N__76556b6a_38_quantize_transpose_square_blockwise_cu_108e784934block_scaled_cast_transpose_kernelILb1Ef13__nv_bfloat1613__nv_fp8_e4m3EEvPKT1_PT2_S8_PT0_SA_mmmmmmf14CUtensorMap_stbPKf:
        .type           _ZN18transformer_engine71_GLOBAL__N__76556b6a_38_quantize_transpose_square_blockwise_cu_108e784934block_scaled_cast_transpose_kernelILb1Ef13__nv_bfloat1613__nv_fp8_e4m3EEvPKT1_PT2_S8_PT0_SA_mmmmmmf14CUtensorMap_stbPKf,@function
        .size           _ZN18transformer_engine71_GLOBAL__N__76556b6a_38_quantize_transpose_square_blockwise_cu_108e784934block_scaled_cast_transpose_kernelILb1Ef13__nv_bfloat1613__nv_fp8_e4m3EEvPKT1_PT2_S8_PT0_SA_mmmmmmf14CUtensorMap_stbPKf,(.L_x_1105 - _ZN18transformer_engine71_GLOBAL__N__76556b6a_38_quantize_transpose_square_blockwise_cu_108e784934block_scaled_cast_transpose_kernelILb1Ef13__nv_bfloat1613__nv_fp8_e4m3EEvPKT1_PT2_S8_PT0_SA_mmmmmmf14CUtensorMap_stbPKf)
        .other          _ZN18transformer_engine71_GLOBAL__N__76556b6a_38_quantize_transpose_square_blockwise_cu_108e784934block_scaled_cast_transpose_kernelILb1Ef13__nv_bfloat1613__nv_fp8_e4m3EEvPKT1_PT2_S8_PT0_SA_mmmmmmf14CUtensorMap_stbPKf,@"STO_CUDA_ENTRY STV_DEFAULT"
_ZN18transformer_engine71_GLOBAL__N__76556b6a_38_quantize_transpose_square_blockwise_cu_108e784934block_scaled_cast_transpose_kernelILb1Ef13__nv_bfloat1613__nv_fp8_e4m3EEvPKT1_PT2_S8_PT0_SA_mmmmmmf14CUtensorMap_stbPKf:
[----:B------:R-:W-:Y:S01]  /*0000*/  LDC R1, c[0x0][0x28] ;  /* 0x00000a00ff017b82 */ /* 0x000fe20000000800 */
[----:B------:R-:W-:Y:S01]  /*0010*/  ULDC.64 UR4, c[0x0][0x308] ;  /* 0x0000c20000047ab9 */ /* 0x000fe20000000a00 */
[----:B------:R-:W-:Y:S01]  /*0020*/  ULDC.64 UR6, c[0x0][0x208] ;  /* 0x0000820000067ab9 */ /* 0x000fe20000000a00 */
[----:B------:R-:W-:-:S04]  /*0030*/  ISETP.NE.U32.AND P0, PT, RZ, UR4, PT ;  /* 0x00000004ff007c0c */ /* 0x000fc8000bf05070 */
[----:B------:R-:W-:-:S13]  /*0040*/  ISETP.NE.AND.EX P0, PT, RZ, UR5, PT, P0 ;  /* 0x00000005ff007c0c */ /* 0x000fda000bf05300 */
[----:B------:R-:W-:Y:S05]  /*0050*/  @!P0 BRA `(.L_x_171) ;  /* 0x0000000000108947 */ /* 0x000fea0003800000 */
[----:B------:R-:W1:Y:S02]  /*0060*/  LDC.64 R2, c[0x0][0x308] ;  /* 0x0000c200ff027b82 */ /* 0x000e640000000a00 */
[----:B-1----:R-:W2:Y:S02]  /*0070*/  LDG.E R2, desc[UR6][R2.64] ;  /* 0x0000000602027981 */ /* 0x002ea4000c1e1900 */
[----:B--2---:R-:W-:-:S13]  /*0080*/  FSETP.NEU.AND P0, PT, R2, 1, PT ;  /* 0x3f8000000200780b */ /* 0x004fda0003f0d000 */
[----:B------:R-:W-:Y:S05]  /*0090*/  @!P0 EXIT ;  /* 0x000000000000894d */ /* 0x000fea0003800000 */
.L_x_171:
[----:B------:R-:W1:Y:S01]  /*00a0*/  S2R R36, SR_TID.X ;  /* 0x0000000000247919 */ /* 0x000e620000002100 */
[----:B------:R-:W-:Y:S01]  /*00b0*/  ULDC.64 UR4, c[0x0][0x238] ;  /* 0x00008e0000047ab9 */ /* 0x000fe20000000a00 */
[----:B------:R-:W-:Y:S01]  /*00c0*/  ULDC.64 UR8, c[0x0][0x210] ;  /* 0x0000840000087ab9 */ /* 0x000fe20000000a00 */
[----:B------:R-:W2:Y:S01]  /*00d0*/  S2R R4, SR_CTAID.X ;  /* 0x0000000000047919 */ /* 0x000ea20000002500 */
[----:B------:R-:W3:Y:S01]  /*00e0*/  S2R R7, SR_CTAID.Y ;  /* 0x0000000000077919 */ /* 0x000ee20000002600 */
[C---:B-1----:R-:W-:Y:S01]  /*00f0*/  LOP3.LUT R2, R36.reuse, 0x1f, RZ, 0xc0, !PT ;  /* 0x0000001f24027812 */ /* 0x042fe200078ec0ff */
[----:B------:R-:W-:Y:S01]  /*0100*/  IMAD.SHL.U32 R5, R36, 0x10, RZ ;  /* 0x0000001024057824 */ /* 0x000fe200078e00ff */
[----:B------:R-:W-:Y:S02]  /*0110*/  SHF.R.U32.HI R0, RZ, 0x7, R36 ;  /* 0x00000007ff007819 */ /* 0x000fe40000011624 */
[----:B------:R-:W-:-:S05]  /*0120*/  SHF.R.U32.HI R3, RZ, 0x1, R2 ;  /* 0x00000001ff037819 */ /* 0x000fca0000011602 */
[----:B------:R-:W-:Y:S02]  /*0130*/  IMAD R6, R0, 0x10, R3 ;  /* 0x0000001000067824 */ /* 0x000fe400078e0203 */
[----:B--2---:R-:W-:-:S04]  /*0140*/  IMAD.WIDE R2, R4, 0x80, RZ ;  /* 0x0000008004027825 */ /* 0x004fc800078e02ff */
[----:B------:R-:W-:Y:S01]  /*0150*/  IMAD.SHL.U32 R4, R6, 0x4, RZ ;  /* 0x0000000406047824 */ /* 0x000fe200078e00ff */
[----:B------:R-:W-:Y:S01]  /*0160*/  LOP3.LUT R9, R2, 0x10, R5, 0xf8, !PT ;  /* 0x0000001002097812 */ /* 0x000fe200078ef805 */
[----:B------:R-:W-:-:S03]  /*0170*/  IMAD.MOV.U32 R5, RZ, RZ, RZ ;  /* 0x000000ffff057224 */ /* 0x000fc600078e00ff */
[----:B------:R-:W-:Y:S01]  /*0180*/  LOP3.LUT R2, R9, 0x60, R36, 0xf8, !PT ;  /* 0x0000006009027812 */ /* 0x000fe200078ef824 */
[----:B---3--:R-:W-:-:S04]  /*0190*/  IMAD.WIDE R4, R7, 0x80, R4 ;  /* 0x0000008007047825 */ /* 0x008fc800078e0204 */
        /* <DEDUP_REMOVED lines=13> */
[----:B------:R1:W5:Y:S01]  /*0270*/  LDG.E.128 R28, desc[UR6][R40.64+0x10] ;  /* 0x00001006281c7981 */ /* 0x000362000c1e1d00 */
[----:B------:R-:W-:-:S04]  /*0280*/  IADD3 R42, P0, R40, UR8, RZ ;  /* 0x00000008282a7c10 */ /* 0x000fc8000ff1e0ff */
[----:B------:R-:W-:-:S05]  /*0290*/  IADD3.X R43, R41, UR4, RZ, P0, !PT ;  /* 0x00000004292b7c10 */ /* 0x000fca00087fe4ff */
[----:B------:R-:W5:Y:S04]  /*02a0*/  LDG.E.128 R4, desc[UR6][R42.64] ;  /* 0x000000062a047981 */ /* 0x000f68000c1e1d00 */
[----:B------:R-:W5:Y:S01]  /*02b0*/  LDG.E.128 R32, desc[UR6][R42.64+0x10] ;  /* 0x000010062a207981 */ /* 0x000f62000c1e1d00 */
[----:B------:R-:W-:-:S04]  /*02c0*/  IADD3 R38, P0, R42, UR8, RZ ;  /* 0x000000082a267c10 */ /* 0x000fc8000ff1e0ff */
[----:B------:R-:W-:-:S05]  /*02d0*/  IADD3.X R39, R43, UR4, RZ, P0, !PT ;  /* 0x000000042b277c10 */ /* 0x000fca00087fe4ff */
[----:B------:R-:W4:Y:S04]  /*02e0*/  LDG.E.128 R8, desc[UR6][R38.64] ;  /* 0x0000000626087981 */ /* 0x000f28000c1e1d00 */
[----:B------:R1:W5:Y:S01]  /*02f0*/  LDG.E.128 R12, desc[UR6][R38.64+0x10] ;  /* 0x00001006260c7981 */ /* 0x000362000c1e1d00 */
[C---:B------:R-:W-:Y:S01]  /*0300*/  LOP3.LUT P0, RZ, R36.reuse, 0x1f, RZ, 0xc0, !PT ;  /* 0x0000001f24ff7812 */ /* 0x040fe2000780c0ff */
[----:B------:R-:W-:Y:S01]  /*0310*/  BSSY B0, `(.L_x_172) ;  /* 0x00000c4000007945 */ /* 0x000fe20003800000 */
[----:B------:R-:W-:Y:S02]  /*0320*/  ISETP.NE.AND P1, PT, R36, RZ, PT ;  /* 0x000000ff2400720c */ /* 0x000fe40003f25270 */
[C---:B--2---:R-:W-:Y:S01]  /*0330*/  PRMT R44, R16.reuse, 0x7632, R44 ;  /* 0x00007632102c7816 */ /* 0x044fe2000000002c */
[----:B------:R-:W-:Y:S01]  /*0340*/  IMAD.U32 R45, R16, 0x10000, RZ ;  /* 0x00010000102d7824 */ /* 0x000fe200078e00ff */
[C---:B-1----:R-:W-:Y:S01]  /*0350*/  PRMT R40, R17.reuse, 0x7632, R40 ;  /* 0x0000763211287816 */ /* 0x042fe20000000028 */
[----:B------:R-:W-:Y:S01]  /*0360*/  IMAD.U32 R41, R17, 0x10000, RZ ;  /* 0x0001000011297824 */ /* 0x000fe200078e00ff */
[----:B------:R-:W-:Y:S01]  /*0370*/  PRMT R38, R18, 0x7632, R38 ;  /* 0x0000763212267816 */ /* 0x000fe20000000026 */
[----:B------:R-:W-:Y:S01]  /*0380*/  IMAD.U32 R44, R44, 0x10000, RZ ;  /* 0x000100002c2c7824 */ /* 0x000fe200078e00ff */
[----:B------:R-:W-:Y:S01]  /*0390*/  FMNMX R45, RZ, |R45|, !PT ;  /* 0x4000002dff2d7209 */ /* 0x000fe20007800000 */
[----:B------:R-:W-:-:S02]  /*03a0*/  IMAD.U32 R40, R40, 0x10000, RZ ;  /* 0x0001000028287824 */ /* 0x000fc400078e00ff */
[----:B------:R-:W-:Y:S01]  /*03b0*/  IMAD.U32 R39, R18, 0x10000, RZ ;  /* 0x0001000012277824 */ /* 0x000fe200078e00ff */
[----:B------:R-:W-:Y:S01]  /*03c0*/  FMNMX R44, R45, |R44|, !PT ;  /* 0x4000002c2d2c7209 */ /* 0x000fe20007800000 */
[----:B------:R-:W-:Y:S01]  /*03d0*/  IMAD.U32 R38, R38, 0x10000, RZ ;  /* 0x0001000026267824 */ /* 0x000fe200078e00ff */
[----:B------:R-:W1:Y:S02]  /*03e0*/  @!P0 S2R R45, SR_CgaCtaId ;  /* 0x00000000002d8919 */ /* 0x000e640000008800 */
[----:B------:R-:W-:Y:S02]  /*03f0*/  FMNMX R41, R44, |R41|, !PT ;  /* 0x400000292c297209 */ /* 0x000fe40007800000 */
[----:B------:R-:W-:Y:S02]  /*0400*/  @!P0 MOV R44, 0x400 ;  /* 0x00000400002c8802 */ /* 0x000fe40000000f00 */
[----:B------:R-:W-:Y:S01]  /*0410*/  FMNMX R40, R41, |R40|, !PT ;  /* 0x4000002829287209 */ /* 0x000fe20007800000 */
[----:B------:R-:W-:-:S03]  /*0420*/  IMAD.U32 R41, R19, 0x10000, RZ ;  /* 0x0001000013297824 */ /* 0x000fc600078e00ff */
[----:B------:R-:W-:-:S04]  /*0430*/  FMNMX R39, R40, |R39|, !PT ;  /* 0x4000002728277209 */ /* 0x000fc80007800000 */
        /* <DEDUP_REMOVED lines=9> */
[----:B-1----:R-:W-:Y:S01]  /*04d0*/  @!P0 LEA R44, R45, R44, 0x18 ;  /* 0x0000002c2d2c8211 */ /* 0x002fe200078ec0ff */
[----:B------:R-:W-:Y:S01]  /*04e0*/  IMAD.U32 R39, R39, 0x10000, RZ ;  /* 0x0001000027277824 */ /* 0x000fe200078e00ff */
[----:B----4-:R-:W-:-:S04]  /*04f0*/  PRMT R40, R8, 0x7632, R40 ;  /* 0x0000763208287816 */ /* 0x010fc80000000028 */
        /* <DEDUP_REMOVED lines=99> */
[C---:B------:R-:W-:Y:S02]  /*0b30*/  PRMT R39, R9.reuse, 0x7632, R39 ;  /* 0x0000763209277816 */ /* 0x040fe40000000027 */
        /* <DEDUP_REMOVED lines=37> */
[----:B------:R-:W1:Y:S02]  /*0d90*/  SHFL.DOWN PT, R40, R39, 0x8, 0x1f ;  /* 0x09001f0027287f89 */ /* 0x000e6400000e0000 */
[----:B-1----:R-:W-:Y:S02]  /*0da0*/  FMNMX R40, R39, R40, !PT ;  /* 0x0000002827287209 */ /* 0x002fe40007800000 */
[----:B------:R-:W-:-:S03]  /*0db0*/  @!P0 LOP3.LUT R39, R38, 0x3, RZ, 0xc0, !PT ;  /* 0x0000000326278812 */ /* 0x000fc600078ec0ff */
[----:B------:R-:W1:Y:S02]  /*0dc0*/  SHFL.DOWN PT, R41, R40, 0x4, 0x1f ;  /* 0x08801f0028297f89 */ /* 0x000e6400000e0000 */
[----:B------:R-:W-:-:S04]  /*0dd0*/  @!P0 IMAD R39, R0, 0x4, R39 ;  /* 0x0000000400278824 */ /* 0x000fc800078e0227 */
[----:B------:R-:W-:Y:S01]  /*0de0*/  @!P0 IMAD R44, R39, 0x4, R44 ;  /* 0x00000004272c8824 */ /* 0x000fe200078e022c */
[----:B-1----:R-:W-:-:S05]  /*0df0*/  FMNMX R41, R40, R41, !PT ;  /* 0x0000002928297209 */ /* 0x002fca0007800000 */
[----:B------:R-:W1:Y:S02]  /*0e00*/  SHFL.DOWN PT, R42, R41, 0x2, 0x1f ;  /* 0x08401f00292a7f89 */ /* 0x000e6400000e0000 */
[----:B-1----:R-:W-:-:S05]  /*0e10*/  FMNMX R42, R41, R42, !PT ;  /* 0x0000002a292a7209 */ /* 0x002fca0007800000 */
[----:B------:R-:W1:Y:S02]  /*0e20*/  SHFL.DOWN PT, R43, R42, 0x1, 0x1f ;  /* 0x08201f002a2b7f89 */ /* 0x000e6400000e0000 */
[----:B-1----:R-:W-:-:S06]  /*0e30*/  FMNMX R43, R42, R43, !PT ;  /* 0x0000002b2a2b7209 */ /* 0x002fcc0007800000 */
[----:B------:R-:W1:Y:S04]  /*0e40*/  SHFL.IDX PT, R43, R43, RZ, 0x1f ;  /* 0x00001fff2b2b7589 */ /* 0x000e6800000e0000 */
[----:B-1----:R1:W-:Y:S01]  /*0e50*/  @!P0 STS [R44], R43 ;  /* 0x0000002b2c008388 */ /* 0x0023e20000000800 */
[----:B------:R-:W-:Y:S06]  /*0e60*/  BAR.SYNC.DEFER_BLOCKING 0x0 ;  /* 0x0000000000007b1d */ /* 0x000fec0000010000 */
[----:B------:R-:W-:Y:S05]  /*0e70*/  @P1 BRA `(.L_x_173) ;  /* 0x0000000000341947 */ /* 0x000fea0003800000 */
[----:B------:R-:W2:Y:S01]  /*0e80*/  S2UR UR5, SR_CgaCtaId ;  /* 0x00000000000579c3 */ /* 0x000ea20000008800 */
[----:B------:R-:W-:Y:S02]  /*0e90*/  UMOV UR4, 0x400 ;  /* 0x0000040000047882 */ /* 0x000fe40000000000 */
[----:B--2---:R-:W-:-:S09]  /*0ea0*/  ULEA UR4, UR5, UR4, 0x18 ;  /* 0x0000000405047291 */ /* 0x004fd2000f8ec03f */
[----:B-1----:R-:W1:Y:S04]  /*0eb0*/  LDS.128 R40, [UR4] ;  /* 0x00000004ff287984 */ /* 0x002e680008000c00 */
[----:B------:R-:W2:Y:S01]  /*0ec0*/  LDS.128 R44, [UR4+0x10] ;  /* 0x00001004ff2c7984 */ /* 0x000ea20008000c00 */
[----:B-1----:R-:W-:-:S04]  /*0ed0*/  FMNMX R41, R40, R41, !PT ;  /* 0x0000002928297209 */ /* 0x002fc80007800000 */
[----:B------:R-:W-:-:S04]  /*0ee0*/  FMNMX R42, R41, R42, !PT ;  /* 0x0000002a292a7209 */ /* 0x000fc80007800000 */
[----:B------:R-:W-:-:S04]  /*0ef0*/  FMNMX R43, R42, R43, !PT ;  /* 0x0000002b2a2b7209 */ /* 0x000fc80007800000 */
[----:B--2---:R-:W-:-:S04]  /*0f00*/  FMNMX R44, R43, R44, !PT ;  /* 0x0000002c2b2c7209 */ /* 0x004fc80007800000 */
[----:B------:R-:W-:-:S04]  /*0f10*/  FMNMX R45, R44, R45, !PT ;  /* 0x0000002d2c2d7209 */ /* 0x000fc80007800000 */
[----:B------:R-:W-:-:S04]  /*0f20*/  FMNMX R46, R45, R46, !PT ;  /* 0x0000002e2d2e7209 */ /* 0x000fc80007800000 */
[----:B------:R-:W-:-:S05]  /*0f30*/  FMNMX R46, R46, R47, !PT ;  /* 0x0000002f2e2e7209 */ /* 0x000fca0007800000 */
[----:B------:R2:W-:Y:S02]  /*0f40*/  STS [UR4], R46 ;  /* 0x0000002eff007988 */ /* 0x0005e40008000804 */
.L_x_173:
[----:B------:R-:W-:Y:S05]  /*0f50*/  BSYNC B0 ;  /* 0x0000000000007941 */ /* 0x000fea0003800000 */
.L_x_172:
[----:B------:R-:W3:Y:S08]  /*0f60*/  S2UR UR5, SR_CgaCtaId ;  /* 0x00000000000579c3 */ /* 0x000ef00000008800 */
[----:B------:R-:W-:Y:S01]  /*0f70*/  BAR.SYNC.DEFER_BLOCKING 0x0 ;  /* 0x0000000000007b1d */ /* 0x000fe20000010000 */
[----:B--2---:R-:W-:-:S05]  /*0f80*/  IMAD.MOV.U32 R46, RZ, RZ, 0x3f800000 ;  /* 0x3f800000ff2e7424 */ /* 0x004fca00078e00ff */
[----:B------:R-:W-:Y:S02]  /*0f90*/  UMOV UR4, 0x400 ;  /* 0x0000040000047882 */ /* 0x000fe40000000000 */
[----:B---3--:R-:W-:-:S09]  /*0fa0*/  ULEA UR4, UR5, UR4, 0x18 ;  /* 0x0000000405047291 */ /* 0x008fd2000f8ec03f */
        /* <DEDUP_REMOVED lines=9> */
[----:B------:R-:W3:Y:S01]  /*1040*/  MUFU.RCP R39, R38 ;  /* 0x0000002600277308 */ /* 0x000ee20000001000 */
[----:B------:R-:W-:Y:S02]  /*1050*/  UMOV UR4, 0x43e00000 ;  /* 0x43e0000000047882 */ /* 0x000fe40000000000 */
[----:B------:R-:W-:-:S05]  /*1060*/  IMAD.U32 R41, RZ, RZ, UR4 ;  /* 0x00000004ff297e24 */ /* 0x000fca000f8e00ff */
[----:B------:R-:W4:Y:S01]  /*1070*/  FCHK P0, R41, R38 ;  /* 0x0000002629007302 */ /* 0x000f220000000000 */
[----:B---3--:R-:W-:-:S04]  /*1080*/  FFMA R0, -R38, R39, 1 ;  /* 0x3f80000026007423 */ /* 0x008fc80000000127 */
[----:B------:R-:W-:Y:S01]  /*1090*/  FFMA R0, R39, R0, R39 ;  /* 0x0000000027007223 */ /* 0x000fe20000000027 */
[----:B--2---:R-:W-:-:S03]  /*10a0*/  PRMT R36, R36, 0x8880, RZ ;  /* 0x0000888024247816 */ /* 0x004fc600000000ff */
[----:B------:R-:W-:Y:S01]  /*10b0*/  FFMA R39, R0, 448, RZ ;  /* 0x43e0000000277823 */ /* 0x000fe200000000ff */
[----:B------:R-:W-:-:S03]  /*10c0*/  ISETP.NE.AND P3, PT, R36, RZ, PT ;  /* 0x000000ff2400720c */ /* 0x000fc60003f65270 */
[----:B------:R-:W-:-:S04]  /*10d0*/  FFMA R36, -R38, R39, 448 ;  /* 0x43e0000026247423 */ /* 0x000fc80000000127 */
[----:B------:R-:W-:Y:S01]  /*10e0*/  FFMA R0, R0, R36, R39 ;  /* 0x0000002400007223 */ /* 0x000fe20000000027 */
[----:B----4-:R-:W-:Y:S06]  /*10f0*/  @!P0 BRA `(.L_x_175) ;  /* 0x00000000000c8947 */ /* 0x010fec0003800000 */
[----:B------:R-:W-:-:S07]  /*1100*/  MOV R36, 0x1120 ;  /* 0x0000112000247802 */ /* 0x000fce0000000f00 */
[----:B-1----:R-:W-:Y:S05]  /*1110*/  CALL.REL.NOINC `($__internal_7_$__cuda_sm3x_div_rn_noftz_f32_slowpath) ;  /* 0x00000024007c7944 */ /* 0x002fea0003c00000 */
[----:B------:R-:W-:-:S07]  /*1120*/  IMAD.MOV.U32 R0, RZ, RZ, R42 ;  /* 0x000000ffff007224 */ /* 0x000fce00078e002a */
.L_x_175:
[----:B------:R-:W-:-:S04]  /*1130*/  FSETP.NEU.AND P0, PT, |R0|, +INF , PT ;  /* 0x7f8000000000780b */ /* 0x000fc80003f0d200 */
[----:B------:R-:W-:-:S04]  /*1140*/  FSEL R46, R0, 3.38953138925153547590e+38, P0 ;  /* 0x7f7f0000002e7808 */ /* 0x000fc80000000000 */
[----:B------:R-:W-:-:S07]  /*1150*/  @P3 LOP3.LUT R46, R46, 0xff800000, RZ, 0xc0, !PT ;  /* 0xff8000002e2e3812 */ /* 0x000fce00078ec0ff */
.L_x_174:
[----:B------:R-:W-:Y:S01]  /*1160*/  BSSY B0, `(.L_x_176) ;  /* 0x000003f000007945 */ /* 0x000fe20003800000 */
[----:B------:R-:W-:Y:S02]  /*1170*/  PRMT R62, R16, 0x7632, R62 ;  /* 0x00007632103e7816 */ /* 0x000fe4000000003e */
[----:B-1----:R-:W-:Y:S02]  /*1180*/  PRMT R43, R17, 0x7632, R43 ;  /* 0x00007632112b7816 */ /* 0x002fe4000000002b */
        /* <DEDUP_REMOVED lines=16> */
[----:B------:R-:W1:Y:S01]  /*1290*/  S2R R55, SR_CTAID.Y ;  /* 0x0000000000377919 */ /* 0x000e620000002600 */
[----:B------:R-:W-:Y:S01]  /*12a0*/  VIADD R0, R46, 0x1800000 ;  /* 0x018000002e007836 */ /* 0x000fe20000000000 */
[----:B------:R-:W2:Y:S04]  /*12b0*/  S2R R63, SR_CTAID.X ;  /* 0x00000000003f7919 */ /* 0x000ea80000002500 */
[----:B------:R-:W-:-:S04]  /*12c0*/  LOP3.LUT R0, R0, 0x7f800000, RZ, 0xc0, !PT ;  /* 0x7f80000000007812 */ /* 0x000fc800078ec0ff */
[----:B------:R-:W-:Y:S02]  /*12d0*/  ISETP.GT.U32.AND P0, PT, R0, 0x1ffffff, PT ;  /* 0x01ffffff0000780c */ /* 0x000fe40003f04070 */
[----:B-1----:R-:W-:Y:S02]  /*12e0*/  SHF.R.S32.HI R54, RZ, 0x1f, R55 ;  /* 0x0000001fff367819 */ /* 0x002fe40000011437 */
[----:B--2---:R-:W-:-:S09]  /*12f0*/  SHF.R.S32.HI R64, RZ, 0x1f, R63 ;  /* 0x0000001fff407819 */ /* 0x004fd2000001143f */
[----:B------:R-:W-:Y:S05]  /*1300*/  @P0 BRA `(.L_x_178) ;  /* 0x0000000000100947 */ /* 0x000fea0003800000 */
[----:B------:R-:W-:Y:S01]  /*1310*/  IMAD.MOV.U32 R0, RZ, RZ, R46 ;  /* 0x000000ffff007224 */ /* 0x000fe200078e002e */
[----:B------:R-:W-:-:S07]  /*1320*/  MOV R50, 0x1340 ;  /* 0x0000134000327802 */ /* 0x000fce0000000f00 */
[----:B------:R-:W-:Y:S05]  /*1330*/  CALL.REL.NOINC `($__internal_6_$__cuda_sm20_rcp_rn_f32_slowpath) ;  /* 0x0000002000247944 */ /* 0x000fea0003c00000 */
[----:B------:R-:W-:Y:S05]  /*1340*/  BRA `(.L_x_179) ;  /* 0x0000000000107947 */ /* 0x000fea0003800000 */
.L_x_178:
[----:B------:R-:W1:Y:S02]  /*1350*/  MUFU.RCP R65, R46 ;  /* 0x0000002e00417308 */ /* 0x000e640000001000 */
[----:B-1----:R-:W-:-:S04]  /*1360*/  FFMA R0, R65, R46, -1 ;  /* 0xbf80000041007423 */ /* 0x002fc8000000002e */
[----:B------:R-:W-:-:S04]  /*1370*/  FADD.FTZ R0, -R0, -RZ ;  /* 0x800000ff00007221 */ /* 0x000fc80000010100 */
[----:B------:R-:W-:-:S07]  /*1380*/  FFMA R65, R65, R0, R65 ;  /* 0x0000000041417223 */ /* 0x000fce0000000041 */
.L_x_179:
[----:B------:R-:W-:Y:S02]  /*1390*/  ULDC.64 UR4, c[0x0][0x248] ;  /* 0x0000920000047ab9 */ /* 0x000fe40000000a00 */
[----:B------:R-:W-:Y:S02]  /*13a0*/  IMAD R0, R64, UR4, RZ ;  /* 0x0000000440007c24 */ /* 0x000fe4000f8e02ff */
[----:B------:R-:W-:-:S04]  /*13b0*/  IMAD.WIDE.U32 R50, R63, UR4, RZ ;  /* 0x000000043f327c25 */ /* 0x000fc8000f8e00ff */
[----:B------:R-:W-:Y:S01]  /*13c0*/  IMAD R57, R63, UR5, R0 ;  /* 0x000000053f397c24 */ /* 0x000fe2000f8e0200 */
[----:B------:R-:W-:Y:S02]  /*13d0*/  ULDC.64 UR4, c[0x0][0x258] ;  /* 0x0000960000047ab9 */ /* 0x000fe40000000a00 */
[----:B------:R-:W-:Y:S02]  /*13e0*/  IMAD R0, R54, UR4, RZ ;  /* 0x0000000436007c24 */ /* 0x000fe4000f8e02ff */
[----:B------:R-:W-:Y:S02]  /*13f0*/  IMAD.IADD R51, R51, 0x1, R57 ;  /* 0x0000000133337824 */ /* 0x000fe400078e0239 */
[C---:B------:R-:W-:Y:S02]  /*1400*/  IMAD R57, R55.reuse, UR5, R0 ;  /* 0x0000000537397c24 */ /* 0x040fe4000f8e0200 */
[----:B------:R-:W-:Y:S01]  /*1410*/  IMAD.WIDE.U32 R58, R55, UR4, RZ ;  /* 0x00000004373a7c25 */ /* 0x000fe2000f8e00ff */
[----:B------:R-:W-:-:S03]  /*1420*/  ULDC.64 UR4, c[0x0][0x250] ;  /* 0x0000940000047ab9 */ /* 0x000fc60000000a00 */
[----:B------:R-:W-:Y:S02]  /*1430*/  IMAD R54, R54, UR4, RZ ;  /* 0x0000000436367c24 */ /* 0x000fe4000f8e02ff */
[----:B------:R-:W-:-:S04]  /*1440*/  IMAD.WIDE.U32 R50, R55, UR4, R50 ;  /* 0x0000000437327c25 */ /* 0x000fc8000f8e0032 */
[----:B------:R-:W-:Y:S01]  /*1450*/  IMAD R67, R55, UR5, R54 ;  /* 0x0000000537437c24 */ /* 0x000fe2000f8e0236 */
[----:B------:R-:W-:Y:S01]  /*1460*/  ULDC.64 UR4, c[0x0][0x260] ;  /* 0x0000980000047ab9 */ /* 0x000fe20000000a00 */
[----:B------:R-:W1:Y:S01]  /*1470*/  LDC.64 R54, c[0x0][0x228] ;  /* 0x00008a00ff367b82 */ /* 0x000e620000000a00 */
[----:B------:R-:W-:Y:S02]  /*1480*/  IMAD.IADD R59, R59, 0x1, R57 ;  /* 0x000000013b3b7824 */ /* 0x000fe400078e0239 */
[----:B------:R-:W-:Y:S02]  /*1490*/  IMAD R64, R64, UR4, RZ ;  /* 0x0000000440407c24 */ /* 0x000fe4000f8e02ff */
[----:B------:R-:W-:Y:S02]  /*14a0*/  IMAD.IADD R0, R51, 0x1, R67 ;  /* 0x0000000133007824 */ /* 0x000fe400078e0243 */
[C---:B------:R-:W-:Y:S01]  /*14b0*/  IMAD R69, R63.reuse, UR5, R64 ;  /* 0x000000053f457c24 */ /* 0x040fe2000f8e0240 */
[----:B------:R-:W2:Y:S01]  /*14c0*/  LDC.64 R56, c[0x0][0x230] ;  /* 0x00008c00ff387b82 */ /* 0x000ea20000000a00 */
[----:B------:R-:W-:Y:S01]  /*14d0*/  IMAD.WIDE.U32 R58, R63, UR4, R58 ;  /* 0x000000043f3a7c25 */ /* 0x000fe2000f8e003a */
[----:B-1----:R-:W-:-:S04]  /*14e0*/  LEA R54, P0, R50, R54, 0x2 ;  /* 0x0000003632367211 */ /* 0x002fc800078010ff */
[----:B------:R-:W-:Y:S01]  /*14f0*/  LEA.HI.X R55, R50, R55, R0, 0x2, P0 ;  /* 0x0000003732377211 */ /* 0x000fe200000f1400 */
[----:B------:R-:W-:Y:S01]  /*1500*/  IMAD.IADD R0, R59, 0x1, R69 ;  /* 0x000000013b007824 */ /* 0x000fe200078e0245 */
[----:B--2---:R-:W-:-:S03]  /*1510*/  LEA R56, P0, R58, R56, 0x2 ;  /* 0x000000383a387211 */ /* 0x004fc600078010ff */
[----:B------:R1:W-:Y:S01]  /*1520*/  STG.E desc[UR6][R54.64], R65 ;  /* 0x0000004136007986 */ /* 0x0003e2000c101906 */
[----:B------:R-:W-:-:S05]  /*1530*/  LEA.HI.X R57, R58, R57, R0, 0x2, P0 ;  /* 0x000000393a397211 */ /* 0x000fca00000f1400 */
[----:B------:R1:W-:Y:S04]  /*1540*/  STG.E desc[UR6][R56.64], R65 ;  /* 0x0000004138007986 */ /* 0x0003e8000c101906 */
.L_x_177:
[----:B------:R-:W-:Y:S05]  /*1550*/  BSYNC B0 ;  /* 0x0000000000007941 */ /* 0x000fea0003800000 */
.L_x_176:
[----:B------:R-:W-:Y:S01]  /*1560*/  IMAD.U32 R71, R16, 0x10000, RZ ;  /* 0x0001000010477824 */ /* 0x000fe200078e00ff */
[----:B------:R-:W-:Y:S01]  /*1570*/  PRMT R0, R34, 0x7632, R0 ;  /* 0x0000763222007816 */ /* 0x000fe20000000000 */
[----:B------:R-:W-:Y:S01]  /*1580*/  IMAD.U32 R73, R62, 0x10000, RZ ;  /* 0x000100003e497824 */ /* 0x000fe200078e00ff */
[----:B------:R-:W-:Y:S01]  /*1590*/  PRMT R16, R32, 0x7632, R16 ;  /* 0x0000763220107816 */ /* 0x000fe20000000010 */
[----:B------:R-:W-:Y:S01]  /*15a0*/  IMAD.U32 R59, R21, 0x10000, RZ ;  /* 0x00010000153b7824 */ /* 0x000fe200078e00ff */
[----:B------:R-:W2:Y:S01]  /*15b0*/  S2UR UR5, SR_CgaCtaId ;  /* 0x00000000000579c3 */ /* 0x000ea20000008800 */
[----:B------:R-:W-:Y:S02]  /*15c0*/  IMAD.U32 R67, R20, 0x10000, RZ ;  /* 0x0001000014437824 */ /* 0x000fe400078e00ff */
[-C--:B------:R-:W-:Y:S01]  /*15d0*/  FMUL R20, R71, R46.reuse ;  /* 0x0000002e47147220 */ /* 0x080fe20000400000 */
[----:B------:R-:W-:Y:S02]  /*15e0*/  IMAD.U32 R21, R22, 0x10000, RZ ;  /* 0x0001000016157824 */ /* 0x000fe400078e00ff */
[----:B------:R-:W-:Y:S01]  /*15f0*/  FMUL R22, R73, R46 ;  /* 0x0000002e49167220 */ /* 0x000fe20000400000 */
[----:B------:R-:W-:-:S02]  /*1600*/  IMAD.U32 R75, R24, 0x10000, RZ ;  /* 0x00010000184b7824 */ /* 0x000fc400078e00ff */
[----:B------:R-:W-:Y:S01]  /*1610*/  FMUL R59, R59, R46 ;  /* 0x0000002e3b3b7220 */ /* 0x000fe20000400000 */
[----:B------:R-:W-:Y:S01]  /*1620*/  IMAD.U32 R61, R61, 0x10000, RZ ;  /* 0x000100003d3d7824 */ /* 0x000fe200078e00ff */
[----:B------:R-:W-:Y:S01]  /*1630*/  F2FP.SATFINITE.E4M3.F32.PACK_AB_MERGE_C R20, RZ, R20, RZ ;  /* 0x00000014ff14723e */ /* 0x000fe200048070ff */
[----:B------:R-:W-:Y:S01]  /*1640*/  FMUL R24, R75, R46 ;  /* 0x0000002e4b187220 */ /* 0x000fe20000400000 */
[----:B------:R-:W-:Y:S01]  /*1650*/  IMAD.U32 R69, R26, 0x10000, RZ ;  /* 0x000100001a457824 */ /* 0x000fe200078e00ff */
[----:B------:R-:W-:Y:S01]  /*1660*/  F2FP.SATFINITE.E4M3.F32.PACK_AB_MERGE_C R22, RZ, R22, RZ ;  /* 0x00000016ff16723e */ /* 0x000fe200048070ff */
[----:B------:R-:W-:Y:S01]  /*1670*/  FMUL R26, R61, R46 ;  /* 0x0000002e3d1a7220 */ /* 0x000fe20000400000 */
[----:B------:R-:W-:Y:S01]  /*1680*/  LOP3.LUT R20, R20, 0xff, RZ, 0xc0, !PT ;  /* 0x000000ff14147812 */ /* 0x000fe200078ec0ff */
[----:B-1----:R-:W-:Y:S01]  /*1690*/  IMAD.U32 R55, R17, 0x10000, RZ ;  /* 0x0001000011377824 */ /* 0x002fe200078e00ff */
[----:B------:R-:W-:Y:S01]  /*16a0*/  F2FP.SATFINITE.E4M3.F32.PACK_AB_MERGE_C R24, RZ, R24, RZ ;  /* 0x00000018ff18723e */ /* 0x000fe200048070ff */
[----:B------:R-:W-:Y:S01]  /*16b0*/  IMAD.U32 R17, R34, 0x10000, RZ ;  /* 0x0001000022117824 */ /* 0x000fe200078e00ff */
[----:B------:R-:W-:Y:S01]  /*16c0*/  LOP3.LUT R61, R22, 0xffff, RZ, 0xc0, !PT ;  /* 0x0000ffff163d7812 */ /* 0x000fe200078ec0ff */
[----:B------:R-:W-:Y:S01]  /*16d0*/  IMAD.U32 R51, R18, 0x10000, RZ ;  /* 0x0001000012337824 */ /* 0x000fe200078e00ff */
[----:B------:R-:W-:Y:S01]  /*16e0*/  F2FP.SATFINITE.E4M3.F32.PACK_AB_MERGE_C R26, RZ, R26, RZ ;  /* 0x0000001aff1a723e */ /* 0x000fe200048070ff */
[-C--:B------:R-:W-:Y:S01]  /*16f0*/  FMUL R69, R69, R46.reuse ;  /* 0x0000002e45457220 */ /* 0x080fe20000400000 */
[----:B------:R-:W-:Y:S01]  /*1700*/  LOP3.LUT R71, R24, 0xffff, RZ, 0xc0, !PT ;  /* 0x0000ffff18477812 */ /* 0x000fe200078ec0ff */
[-C--:B------:R-:W-:Y:S01]  /*1710*/  FMUL R51, R51, R46.reuse ;  /* 0x0000002e33337220 */ /* 0x080fe20000400000 */
[--C-:B------:R-:W-:Y:S01]  /*1720*/  PRMT R34, R61, 0x7604, R20.reuse ;  /* 0x000076043d227816 */ /* 0x100fe20000000014 */
[----:B------:R-:W-:Y:S01]  /*1730*/  IMAD.U32 R65, R27, 0x10000, RZ ;  /* 0x000100001b417824 */ /* 0x000fe200078e00ff */
[----:B------:R-:W-:Y:S01]  /*1740*/  LOP3.LUT R26, R26, 0xffff, RZ, 0xc0, !PT ;  /* 0x0000ffff1a1a7812 */ /* 0x000fe200078ec0ff */
[----:B------:R-:W-:Y:S01]  /*1750*/  IMAD.U32 R27, R28, 0x10000, RZ ;  /* 0x000100001c1b7824 */ /* 0x000fe200078e00ff */
[----:B------:R-:W-:Y:S01]  /*1760*/  LOP3.LUT R61, R24, 0xff, RZ, 0xc0, !PT ;  /* 0x000000ff183d7812 */ /* 0x000fe200078ec0ff */
[----:B------:R-:W-:Y:S01]  /*1770*/  IMAD.U32 R57, R19, 0x10000, RZ ;  /* 0x0001000013397824 */ /* 0x000fe200078e00ff */
[----:B------:R-:W-:Y:S01]  /*1780*/  PRMT R50, R71, 0x7604, R20 ;  /* 0x0000760447327816 */ /* 0x000fe20000000014 */
[----:B------:R-:W-:Y:S01]  /*1790*/  IMAD.U32 R71, R47, 0x10000, RZ ;  /* 0x000100002f477824 */ /* 0x000fe200078e00ff */
[----:B------:R-:W-:Y:S01]  /*17a0*/  PRMT R58, R26, 0x7604, R61 ;  /* 0x000076041a3a7816 */ /* 0x000fe2000000003d */
[----:B------:R-:W-:Y:S01]  /*17b0*/  IMAD.U32 R61, R60, 0x10000, RZ ;  /* 0x000100003c3d7824 */ /* 0x000fe200078e00ff */
[----:B------:R-:W-:Y:S01]  /*17c0*/  LOP3.LUT R47, R22, 0xff, RZ, 0xc0, !PT ;  /* 0x000000ff162f7812 */ /* 0x000fe200078ec0ff */
[-C--:B------:R-:W-:Y:S01]  /*17d0*/  FMUL R20, R71, R46.reuse ;  /* 0x0000002e47147220 */ /* 0x080fe20000400000 */
[----:B------:R-:W-:Y:S01]  /*17e0*/  F2FP.SATFINITE.E4M3.F32.PACK_AB_MERGE_C R51, RZ, R51, RZ ;  /* 0x00000033ff33723e */ /* 0x000fe200048070ff */
[----:B------:R-:W-:Y:S01]  /*17f0*/  FMUL R24, R61, R46 ;  /* 0x0000002e3d187220 */ /* 0x000fe20000400000 */
[----:B------:R-:W-:Y:S01]  /*1800*/  F2FP.SATFINITE.E4M3.F32.PACK_AB_MERGE_C R69, RZ, R69, RZ ;  /* 0x00000045ff45723e */ /* 0x000fe200048070ff */
        /* <DEDUP_REMOVED lines=8> */
[----:B------:R-:W-:Y:S01]  /*1890*/  IMAD.U32 R63, R25, 0x10000, RZ ;  /* 0x00010000193f7824 */ /* 0x000fe200078e00ff */
[----:B------:R-:W-:Y:S01]  /*18a0*/  LOP3.LUT R32, R20, 0xffff, RZ, 0xc0, !PT ;  /* 0x0000ffff14207812 */ /* 0x000fe200078ec0ff */
[----:B------:R-:W-:Y:S01]  /*18b0*/  IMAD.U32 R25, R30, 0x10000, RZ ;  /* 0x000100001e197824 */ /* 0x000fe200078e00ff */
[----:B------:R-:W-:Y:S01]  /*18c0*/  LOP3.LUT R22, R69, 0xffff, RZ, 0xc0, !PT ;  /* 0x0000ffff45167812 */ /* 0x000fe200078ec0ff */
[----:B------:R-:W-:Y:S01]  /*18d0*/  IMAD.U32 R49, R49, 0x10000, RZ ;  /* 0x0001000031317824 */ /* 0x000fe200078e00ff */
[----:B------:R-:W-:Y:S01]  /*18e0*/  LOP3.LUT R27, R20, 0xff, RZ, 0xc0, !PT ;  /* 0x000000ff141b7812 */ /* 0x000fe200078ec0ff */
[-C--:B------:R-:W-:Y:S01]  /*18f0*/  FMUL R25, R25, R46.reuse ;  /* 0x0000002e19197220 */ /* 0x080fe20000400000 */
[----:B------:R-:W-:Y:S01]  /*1900*/  LOP3.LUT R24, R24, 0xffff, RZ, 0xc0, !PT ;  /* 0x0000ffff18187812 */ /* 0x000fe200078ec0ff */
[-C--:B------:R-:W-:Y:S01]  /*1910*/  FMUL R28, R49, R46.reuse ;  /* 0x0000002e311c7220 */ /* 0x080fe20000400000 */
[----:B------:R-:W-:Y:S01]  /*1920*/  LOP3.LUT R69, R69, 0xff, RZ, 0xc0, !PT ;  /* 0x000000ff45457812 */ /* 0x000fe200078ec0ff */
[----:B------:R-:W-:Y:S01]  /*1930*/  IMAD.U32 R29, R29, 0x10000, RZ ;  /* 0x000100001d1d7824 */ /* 0x000fe200078e00ff */
[--C-:B------:R-:W-:Y:S01]  /*1940*/  PRMT R32, R32, 0x7604, R51.reuse ;  /* 0x0000760420207816 */ /* 0x100fe20000000033 */
[-C--:B------:R-:W-:Y:S01]  /*1950*/  FMUL R55, R55, R46.reuse ;  /* 0x0000002e37377220 */ /* 0x080fe20000400000 */
[----:B------:R-:W-:Y:S01]  /*1960*/  PRMT R51, R22, 0x7604, R51 ;  /* 0x0000760416337816 */ /* 0x000fe20000000033 */
[-C--:B------:R-:W-:Y:S01]  /*1970*/  FMUL R22, R53, R46.reuse ;  /* 0x0000002e35167220 */ /* 0x080fe20000400000 */
[----:B------:R-:W-:Y:S01]  /*1980*/  PRMT R27, R24, 0x7604, R27 ;  /* 0x00007604181b7816 */ /* 0x000fe2000000001b */
[----:B------:R-:W-:Y:S01]  /*1990*/  IMAD.U32 R53, R48, 0x10000, RZ ;  /* 0x0001000030357824 */ /* 0x000fe200078e00ff */
[----:B------:R-:W-:Y:S01]  /*19a0*/  PRMT R56, R24, 0x7604, R69 ;  /* 0x0000760418387816 */ /* 0x000fe20000000045 */
[----:B------:R-:W-:Y:S01]  /*19b0*/  FMUL R24, R61, R46 ;  /* 0x0000002e3d187220 */ /* 0x000fe20000400000 */
[----:B------:R-:W-:Y:S01]  /*19c0*/  F2FP.SATFINITE.E4M3.F32.PACK_AB_MERGE_C R22, RZ, R22, RZ ;  /* 0x00000016ff16723e */ /* 0x000fe200048070ff */
[----:B------:R-:W-:Y:S01]  /*19d0*/  FMUL R48, R53, R46 ;  /* 0x0000002e35307220 */ /* 0x000fe20000400000 */
[----:B------:R-:W-:Y:S01]  /*19e0*/  F2FP.SATFINITE.E4M3.F32.PACK_AB_MERGE_C R26, RZ, R26, RZ ;  /* 0x0000001aff1a723e */ /* 0x000fe200048070ff */
[----:B------:R-:W-:Y:S01]  /*19f0*/  FMUL R63, R63, R46 ;  /* 0x0000002e3f3f7220 */ /* 0x000fe20000400000 */
[----:B------:R-:W-:Y:S01]  /*1a00*/  F2FP.SATFINITE.E4M3.F32.PACK_AB_MERGE_C R30, RZ, R24, RZ ;  /* 0x00000018ff1e723e */ /* 0x000fe200048070ff */
[-C--:B------:R-:W-:Y:S01]  /*1a10*/  FMUL R24, R21, R46.reuse ;  /* 0x0000002e15187220 */ /* 0x080fe20000400000 */
[C---:B------:R-:W-:Y:S01]  /*1a20*/  LOP3.LUT R20, R22.reuse, 0xffff, RZ, 0xc0, !PT ;  /* 0x0000ffff16147812 */ /* 0x040fe200078ec0ff */
[-C--:B------:R-:W-:Y:S01]  /*1a30*/  FMUL R57, R57, R46.reuse ;  /* 0x0000002e39397220 */ /* 0x080fe20000400000 */
[----:B------:R-:W-:Y:S01]  /*1a40*/  LOP3.LUT R22, R22, 0xff, RZ, 0xc0, !PT ;  /* 0x000000ff16167812 */ /* 0x000fe200078ec0ff */
[-C--:B------:R-:W-:Y:S01]  /*1a50*/  FMUL R65, R65, R46.reuse ;  /* 0x0000002e41417220 */ /* 0x080fe20000400000 */
[----:B------:R-:W-:Y:S01]  /*1a60*/  LOP3.LUT R21, R30, 0xffff, RZ, 0xc0, !PT ;  /* 0x0000ffff1e157812 */ /* 0x000fe200078ec0ff */
[----:B------:R-:W-:Y:S01]  /*1a70*/  FMUL R29, R29, R46 ;  /* 0x0000002e1d1d7220 */ /* 0x000fe20000400000 */
[C---:B------:R-:W-:Y:S01]  /*1a80*/  LOP3.LUT R52, R26.reuse, 0xffff, RZ, 0xc0, !PT ;  /* 0x0000ffff1a347812 */ /* 0x040fe200078ec0ff */
[----:B------:R-:W-:Y:S01]  /*1a90*/  IMAD.U32 R43, R43, 0x10000, RZ ;  /* 0x000100002b2b7824 */ /* 0x000fe200078e00ff */
[----:B------:R-:W-:Y:S01]  /*1aa0*/  LOP3.LUT R30, R26, 0xff, RZ, 0xc0, !PT ;  /* 0x000000ff1a1e7812 */ /* 0x000fe200078ec0ff */
[----:B------:R-:W-:Y:S01]  /*1ab0*/  IMAD.U32 R23, R23, 0x10000, RZ ;  /* 0x0001000017177824 */ /* 0x000fe200078e00ff */
[----:B------:R-:W-:Y:S01]  /*1ac0*/  PRMT R26, R21, 0x7604, R22 ;  /* 0x00007604151a7816 */ /* 0x000fe20000000016 */
[----:B------:R-:W-:Y:S01]  /*1ad0*/  IMAD.U32 R77, R38, 0x10000, RZ ;  /* 0x00010000264d7824 */ /* 0x000fe200078e00ff */
[----:B------:R-:W-:Y:S01]  /*1ae0*/  F2FP.SATFINITE.E4M3.F32.PACK_AB_MERGE_C R24, RZ, R24, RZ ;  /* 0x00000018ff18723e */ /* 0x000fe200048070ff */
[-C--:B------:R-:W-:Y:S01]  /*1af0*/  FMUL R38, R43, R46.reuse ;  /* 0x0000002e2b267220 */ /* 0x080fe20000400000 */
[----:B------:R-:W-:Y:S01]  /*1b00*/  F2FP.SATFINITE.E4M3.F32.PACK_AB_MERGE_C R22, RZ, R25, RZ ;  /* 0x00000019ff16723e */ /* 0x000fe200048070ff */
[----:B------:R-:W-:Y:S01]  /*1b10*/  FMUL R43, R23, R46 ;  /* 0x0000002e172b7220 */ /* 0x000fe20000400000 */
[----:B------:R-:W-:Y:S01]  /*1b20*/  F2FP.SATFINITE.E4M3.F32.PACK_AB_MERGE_C R28, RZ, R28, RZ ;  /* 0x0000001cff1c723e */ /* 0x000fe200048070ff */
[----:B------:R-:W-:Y:S01]  /*1b30*/  FMUL R23, R77, R46 ;  /* 0x0000002e4d177220 */ /* 0x000fe20000400000 */
[----:B------:R-:W-:Y:S01]  /*1b40*/  F2FP.SATFINITE.E4M3.F32.PACK_AB_MERGE_C R48, RZ, R48, RZ ;  /* 0x00000030ff30723e */ /* 0x000fe200048070ff */
[----:B------:R-:W-:Y:S01]  /*1b50*/  IMAD.U32 R69, R42, 0x10000, RZ ;  /* 0x000100002a457824 */ /* 0x000fe200078e00ff */
[----:B------:R-:W-:Y:S01]  /*1b60*/  LOP3.LUT R24, R24, 0xff, RZ, 0xc0, !PT ;  /* 0x000000ff18187812 */ /* 0x000fe200078ec0ff */
[----:B------:R-:W-:Y:S01]  /*1b70*/  IMAD.U32 R64, R39, 0x10000, RZ ;  /* 0x0001000027407824 */ /* 0x000fe200078e00ff */
        /* <DEDUP_REMOVED lines=8> */
[----:B------:R-:W-:Y:S01]  /*1c00*/  F2FP.SATFINITE.E4M3.F32.PACK_AB_MERGE_C R55, RZ, R55, RZ ;  /* 0x00000037ff37723e */ /* 0x000fe200048070ff */
[----:B------:R-:W-:Y:S01]  /*1c10*/  IMAD.U32 R71, R44, 0x10000, RZ ;  /* 0x000100002c477824 */ /* 0x000fe200078e00ff */
[----:B------:R-:W-:Y:S01]  /*1c20*/  F2FP.SATFINITE.E4M3.F32.PACK_AB_MERGE_C R63, RZ, R63, RZ ;  /* 0x0000003fff3f723e */ /* 0x000fe200048070ff */
[-C--:B------:R-:W-:Y:S01]  /*1c30*/  FMUL R44, R31, R46.reuse ;  /* 0x0000002e1f2c7220 */ /* 0x080fe20000400000 */
[----:B------:R-:W-:Y:S01]  /*1c40*/  LOP3.LUT R61, R22, 0xff, RZ, 0xc0, !PT ;  /* 0x000000ff163d7812 */ /* 0x000fe200078ec0ff */
[-C--:B------:R-:W-:Y:S01]  /*1c50*/  FMUL R67, R67, R46.reuse ;  /* 0x0000002e43437220 */ /* 0x080fe20000400000 */
[----:B------:R-:W-:Y:S01]  /*1c60*/  PRMT R28, R49, 0x7604, R24 ;  /* 0x00007604311c7816 */ /* 0x000fe20000000018 */
[----:B------:R-:W-:Y:S01]  /*1c70*/  IMAD.U32 R73, R40, 0x10000, RZ ;  /* 0x0001000028497824 */ /* 0x000fe200078e00ff */
[----:B------:R-:W-:Y:S01]  /*1c80*/  F2FP.SATFINITE.E4M3.F32.PACK_AB_MERGE_C R57, RZ, R57, RZ ;  /* 0x00000039ff39723e */ /* 0x000fe200048070ff */
[-C--:B------:R-:W-:Y:S01]  /*1c90*/  FMUL R40, R71, R46.reuse ;  /* 0x0000002e47287220 */ /* 0x080fe20000400000 */
        /* <DEDUP_REMOVED lines=10> */
[C---:B------:R-:W-:Y:S01]  /*1d40*/  PRMT R25, R48.reuse, 0x7604, R53 ;  /* 0x0000760430197816 */ /* 0x040fe20000000035 */
[-C--:B------:R-:W-:Y:S01]  /*1d50*/  FMUL R17, R17, R46.reuse ;  /* 0x0000002e11117220 */ /* 0x080fe20000400000 */
[----:B------:R-:W-:Y:S01]  /*1d60*/  LOP3.LUT R55, R55, 0xff, RZ, 0xc0, !PT ;  /* 0x000000ff37377812 */ /* 0x000fe200078ec0ff */
[-C--:B------:R-:W-:Y:S01]  /*1d70*/  FMUL R42, R75, R46.reuse ;  /* 0x0000002e4b2a7220 */ /* 0x080fe20000400000 */
[----:B------:R-:W-:Y:S01]  /*1d80*/  LOP3.LUT R22, R63, 0xffff, RZ, 0xc0, !PT ;  /* 0x0000ffff3f167812 */ /* 0x000fe200078ec0ff */
[-C--:B------:R-:W-:Y:S01]  /*1d90*/  FMUL R19, R19, R46.reuse ;  /* 0x0000002e13137220 */ /* 0x080fe20000400000 */
[----:B------:R-:W-:Y:S01]  /*1da0*/  PRMT R53, R48, 0x7604, R61 ;  /* 0x0000760430357816 */ /* 0x000fe2000000003d */
[----:B------:R-:W-:Y:S01]  /*1db0*/  IMAD.U32 R61, R14, 0x10000, RZ ;  /* 0x000100000e3d7824 */ /* 0x000fe200078e00ff */
[----:B------:R-:W-:Y:S01]  /*1dc0*/  LOP3.LUT R57, R57, 0xff, RZ, 0xc0, !PT ;  /* 0x000000ff39397812 */ /* 0x000fe200078ec0ff */
[-C--:B------:R-:W-:Y:S01]  /*1dd0*/  FMUL R71, R71, R46.reuse ;  /* 0x0000002e47477220 */ /* 0x080fe20000400000 */
[----:B------:R-:W-:Y:S01]  /*1de0*/  LOP3.LUT R24, R65, 0xffff, RZ, 0xc0, !PT ;  /* 0x0000ffff41187812 */ /* 0x000fe200078ec0ff */
[----:B------:R-:W-:Y:S01]  /*1df0*/  IMAD.U32 R45, R45, 0x10000, RZ ;  /* 0x000100002d2d7824 */ /* 0x000fe200078e00ff */
[----:B------:R-:W-:Y:S01]  /*1e00*/  LOP3.LUT R59, R59, 0xff, RZ, 0xc0, !PT ;  /* 0x000000ff3b3b7812 */ /* 0x000fe200078ec0ff */
[-C--:B------:R-:W-:Y:S01]  /*1e10*/  FMUL R31, R64, R46.reuse ;  /* 0x0000002e401f7220 */ /* 0x080fe20000400000 */
[----:B------:R-:W-:Y:S01]  /*1e20*/  LOP3.LUT R48, R49, 0xffff, RZ, 0xc0, !PT ;  /* 0x0000ffff31307812 */ /* 0x000fe200078ec0ff */
[----:B------:R-:W-:Y:S01]  /*1e30*/  UMOV UR4, 0x400 ;  /* 0x0000040000047882 */ /* 0x000fe20000000000 */
[----:B------:R-:W-:Y:S01]  /*1e40*/  PRMT R29, R22, 0x7604, R55 ;  /* 0x00007604161d7816 */ /* 0x000fe20000000037 */
[-C--:B------:R-:W-:Y:S01]  /*1e50*/  FMUL R61, R61, R46.reuse ;  /* 0x0000002e3d3d7220 */ /* 0x080fe20000400000 */
[----:B------:R-:W-:Y:S01]  /*1e60*/  PRMT R22, R24, 0x7604, R57 ;  /* 0x0000760418167816 */ /* 0x000fe20000000039 */
[-C--:B------:R-:W-:Y:S01]  /*1e70*/  FMUL R45, R45, R46.reuse ;  /* 0x0000002e2d2d7220 */ /* 0x080fe20000400000 */
[----:B------:R-:W-:Y:S01]  /*1e80*/  PRMT R34, R34, 0x5410, R55 ;  /* 0x0000541022227816 */ /* 0x000fe20000000037 */
[----:B------:R-:W-:Y:S01]  /*1e90*/  IMAD.U32 R55, R6, 0x10000, RZ ;  /* 0x0001000006377824 */ /* 0x000fe200078e00ff */
[----:B------:R-:W-:Y:S01]  /*1ea0*/  PRMT R24, R48, 0x7604, R59 ;  /* 0x0000760430187816 */ /* 0x000fe2000000003b */
[----:B------:R-:W-:Y:S01]  /*1eb0*/  UIADD3 UR4, UR4, 0x80, URZ ;  /* 0x0000008004047890 */ /* 0x000fe2000fffe03f */
[----:B------:R-:W-:Y:S01]  /*1ec0*/  PRMT R48, R6, 0x7632, R48 ;  /* 0x0000763206307816 */ /* 0x000fe20000000030 */
[----:B------:R-:W-:Y:S01]  /*1ed0*/  FMUL R55, R55, R46 ;  /* 0x0000002e37377220 */ /* 0x000fe20000400000 */
[C---:B------:R-:W-:Y:S01]  /*1ee0*/  PRMT R6, R7.reuse, 0x7632, R6 ;  /* 0x0000763207067816 */ /* 0x040fe20000000006 */
[----:B------:R-:W-:Y:S01]  /*1ef0*/  IMAD.U32 R7, R7, 0x10000, RZ ;  /* 0x0001000007077824 */ /* 0x000fe200078e00ff */
[----:B------:R-:W-:Y:S01]  /*1f00*/  F2FP.SATFINITE.E4M3.F32.PACK_AB_MERGE_C R69, RZ, R69, RZ ;  /* 0x00000045ff45723e */ /* 0x000fe200048070ff */
[----:B------:R-:W-:Y:S01]  /*1f10*/  IMAD.U32 R75, R48, 0x10000, RZ ;  /* 0x00010000304b7824 */ /* 0x000fe200078e00ff */
[----:B------:R-:W-:Y:S01]  /*1f20*/  LOP3.LUT R0, R49, 0xff, RZ, 0xc0, !PT ;  /* 0x000000ff31007812 */ /* 0x000fe200078ec0ff */
[----:B------:R-:W-:Y:S01]  /*1f30*/  IMAD.U32 R77, R6, 0x10000, RZ ;  /* 0x00010000064d7824 */ /* 0x000fe200078e00ff */
[----:B------:R-:W-:Y:S01]  /*1f40*/  F2FP.SATFINITE.E4M3.F32.PACK_AB_MERGE_C R43, RZ, R43, RZ ;  /* 0x0000002bff2b723e */ /* 0x000fe200048070ff */
[----:B------:R-:W1:Y:S01]  /*1f50*/  S2R R6, SR_TID.X ;  /* 0x0000000000067919 */ /* 0x000e620000002100 */
[----:B------:R-:W-:Y:S01]  /*1f60*/  F2FP.SATFINITE.E4M3.F32.PACK_AB_MERGE_C R44, RZ, R44, RZ ;  /* 0x0000002cff2c723e */ /* 0x000fe200048070ff */
[-C--:B------:R-:W-:Y:S01]  /*1f70*/  FMUL R75, R75, R46.reuse ;  /* 0x0000002e4b4b7220 */ /* 0x080fe20000400000 */
[----:B------:R-:W-:Y:S01]  /*1f80*/  LOP3.LUT R16, R69, 0xff, RZ, 0xc0, !PT ;  /* 0x000000ff45107812 */ /* 0x000fe200078ec0ff */
[-C--:B------:R-:W-:Y:S01]  /*1f90*/  FMUL R7, R7, R46.reuse ;  /* 0x0000002e07077220 */ /* 0x080fe20000400000 */
[----:B------:R-:W-:Y:S01]  /*1fa0*/  F2FP.SATFINITE.E4M3.F32.PACK_AB_MERGE_C R67, RZ, R67, RZ ;  /* 0x00000043ff43723e */ /* 0x000fe200048070ff */
[-C--:B------:R-:W-:Y:S01]  /*1fb0*/  FMUL R77, R77, R46.reuse ;  /* 0x0000002e4d4d7220 */ /* 0x080fe20000400000 */
[----:B------:R-:W-:Y:S01]  /*1fc0*/  PRMT R21, R21, 0x5410, R0 ;  /* 0x0000541015157816 */ /* 0x000fe20000000000 */
[----:B--2---:R-:W-:Y:S01]  /*1fd0*/  ULEA UR4, UR5, UR4, 0x18 ;  /* 0x0000000405047291 */ /* 0x004fe2000f8ec03f */
[C---:B------:R-:W-:Y:S01]  /*1fe0*/  PRMT R18, R33.reuse, 0x7632, R18 ;  /* 0x0000763221127816 */ /* 0x040fe20000000012 */
[----:B------:R-:W-:Y:S01]  /*1ff0*/  IMAD.U32 R33, R33, 0x10000, RZ ;  /* 0x0001000021217824 */ /* 0x000fe200078e00ff */
[----:B------:R-:W-:Y:S01]  /*2000*/  LOP3.LUT R43, R43, 0xff, RZ, 0xc0, !PT ;  /* 0x000000ff2b2b7812 */ /* 0x000fe200078ec0ff */
[----:B------:R-:W-:Y:S01]  /*2010*/  ULDC.64 UR8, c[0x0][0x218] ;  /* 0x0000860000087ab9 */ /* 0x000fe20000000a00 */
[----:B------:R-:W-:Y:S01]  /*2020*/  LOP3.LUT R0, R44, 0xffff, RZ, 0xc0, !PT ;  /* 0x0000ffff2c007812 */ /* 0x000fe200078ec0ff */
[----:B------:R-:W-:Y:S01]  /*2030*/  IMAD.U32 R73, R18, 0x10000, RZ ;  /* 0x0001000012497824 */ /* 0x000fe200078e00ff */
[----:B------:R-:W-:Y:S01]  /*2040*/  PRMT R25, R25, 0x5410, R16 ;  /* 0x0000541019197816 */ /* 0x000fe20000000010 */
[-C--:B------:R-:W-:Y:S01]  /*2050*/  FMUL R33, R33, R46.reuse ;  /* 0x0000002e21217220 */ /* 0x080fe20000400000 */
[----:B------:R-:W-:Y:S01]  /*2060*/  LOP3.LUT R67, R67, 0xff, RZ, 0xc0, !PT ;  /* 0x000000ff43437812 */ /* 0x000fe200078ec0ff */
[----:B------:R-:W-:Y:S01]  /*2070*/  FMUL R73, R73, R46 ;  /* 0x0000002e49497220 */ /* 0x000fe20000400000 */
[----:B------:R-:W-:-:S02]  /*2080*/  PRMT R30, R30, 0x5410, R43 ;  /* 0x000054101e1e7816 */ /* 0x000fc4000000002b */
[----:B------:R-:W-:Y:S02]  /*2090*/  PRMT R0, R0, 0x7604, R43 ;  /* 0x0000760400007816 */ /* 0x000fe4000000002b */
[----:B------:R-:W-:Y:S02]  /*20a0*/  PRMT R20, R20, 0x7604, R67 ;  /* 0x0000760414147816 */ /* 0x000fe40000000043 */
[----:B------:R-:W-:Y:S02]  /*20b0*/  LOP3.LUT R63, R63, 0xff, RZ, 0xc0, !PT ;  /* 0x000000ff3f3f7812 */ /* 0x000fe400078ec0ff */
[----:B------:R-:W-:Y:S02]  /*20c0*/  LOP3.LUT R65, R65, 0xff, RZ, 0xc0, !PT ;  /* 0x000000ff41417812 */ /* 0x000fe400078ec0ff */
[----:B------:R-:W-:Y:S01]  /*20d0*/  PRMT R20, R20, 0x5410, R59 ;  /* 0x0000541014147816 */ /* 0x000fe2000000003b */
[----:B------:R-:W-:Y:S01]  /*20e0*/  IMAD.U32 R59, R15, 0x10000, RZ ;  /* 0x000100000f3b7824 */ /* 0x000fe200078e00ff */
[----:B------:R-:W-:Y:S01]  /*20f0*/  PRMT R52, R52, 0x7604, R67 ;  /* 0x0000760434347816 */ /* 0x000fe20000000043 */
[C---:B-1----:R-:W-:Y:S01]  /*2100*/  IMAD.SHL.U32 R18, R6.reuse, 0x10, RZ ;  /* 0x0000001006127824 */ /* 0x042fe200078e00ff */
[----:B------:R-:W-:Y:S01]  /*2110*/  LOP3.LUT R16, R6, 0x1f, RZ, 0xc0, !PT ;  /* 0x0000001f06107812 */ /* 0x000fe200078ec0ff */
[----:B------:R-:W-:Y:S01]  /*2120*/  IMAD.U32 R67, R8, 0x10000, RZ ;  /* 0x0001000008437824 */ /* 0x000fe200078e00ff */
[----:B------:R-:W-:Y:S01]  /*2130*/  SHF.R.U32.HI R43, RZ, 0x7, R6 ;  /* 0x00000007ff2b7819 */ /* 0x000fe20000011606 */
[-C--:B------:R-:W-:Y:S01]  /*2140*/  FMUL R59, R59, R46.reuse ;  /* 0x0000002e3b3b7220 */ /* 0x080fe20000400000 */
[----:B------:R-:W-:Y:S01]  /*2150*/  SHF.R.U32.HI R16, RZ, 0x1, R16 ;  /* 0x00000001ff107819 */ /* 0x000fe20000011610 */
[-C--:B------:R-:W-:Y:S01]  /*2160*/  FMUL R67, R67, R46.reuse ;  /* 0x0000002e43437220 */ /* 0x080fe20000400000 */
[----:B------:R-:W-:Y:S01]  /*2170*/  PRMT R32, R32, 0x5410, R57 ;  /* 0x0000541020207816 */ /* 0x000fe20000000039 */
[----:B------:R-:W-:Y:S01]  /*2180*/  IMAD.U32 R57, R4, 0x10000, RZ ;  /* 0x0001000004397824 */ /* 0x000fe200078e00ff */
[----:B------:R-:W-:Y:S01]  /*2190*/  PRMT R58, R58, 0x5410, R63 ;  /* 0x000054103a3a7816 */ /* 0x000fe2000000003f */
[----:B------:R-:W-:Y:S01]  /*21a0*/  IMAD R16, R43, 0x10, R16 ;  /* 0x000000102b107824 */ /* 0x000fe200078e0210 */
[----:B------:R-:W-:Y:S01]  /*21b0*/  PRMT R56, R56, 0x5410, R65 ;  /* 0x0000541038387816 */ /* 0x000fe20000000041 */
[----:B------:R-:W-:Y:S01]  /*21c0*/  IMAD.U32 R63, R12, 0x10000, RZ ;  /* 0x000100000c3f7824 */ /* 0x000fe200078e00ff */
[----:B------:R-:W-:Y:S01]  /*21d0*/  PRMT R15, R14, 0x7632, R15 ;  /* 0x000076320e0f7816 */ /* 0x000fe2000000000f */
[----:B------:R-:W-:Y:S01]  /*21e0*/  IMAD.U32 R65, R10, 0x10000, RZ ;  /* 0x000100000a417824 */ /* 0x000fe200078e00ff */
[----:B------:R-:W-:Y:S01]  /*21f0*/  LOP3.LUT R43, R6, 0x60, RZ, 0xc0, !PT ;  /* 0x00000060062b7812 */ /* 0x000fe200078ec0ff */
[-C--:B------:R-:W-:Y:S01]  /*2200*/  FMUL R57, R57, R46.reuse ;  /* 0x0000002e39397220 */ /* 0x080fe20000400000 */
[----:B------:R-:W-:Y:S01]  /*2210*/  LOP3.LUT R18, R18, 0x10, RZ, 0xc0, !PT ;  /* 0x0000001012127812 */ /* 0x000fe200078ec0ff */
        /* <DEDUP_REMOVED lines=19> */
[----:B------:R-:W-:Y:S01]  /*2350*/  F2FP.SATFINITE.E4M3.F32.PACK_AB_MERGE_C R6, RZ, R17, RZ ;  /* 0x00000011ff06723e */ /* 0x000fe200048070ff */
[----:B------:R-:W-:Y:S01]  /*2360*/  IMAD.IADD R17, R43, 0x1, R18 ;  /* 0x000000012b117824 */ /* 0x000fe200078e0212 */
[----:B------:R-:W-:Y:S01]  /*2370*/  LOP3.LUT R44, R44, 0xff, RZ, 0xc0, !PT ;  /* 0x000000ff2c2c7812 */ /* 0x000fe200078ec0ff */
[----:B------:R-:W-:Y:S01]  /*2380*/  IMAD.U32 R3, R3, 0x10000, RZ ;  /* 0x0001000003037824 */ /* 0x000fe200078e00ff */
        /* <DEDUP_REMOVED lines=14> */
[--C-:B------:R-:W-:Y:S01]  /*2470*/  PRMT R28, R28, 0x5410, R43.reuse ;  /* 0x000054101c1c7816 */ /* 0x100fe2000000002b */
[-C--:B------:R-:W-:Y:S01]  /*2480*/  FMUL R5, R5, R46.reuse ;  /* 0x0000002e05057220 */ /* 0x080fe20000400000 */
[----:B------:R-:W-:Y:S01]  /*2490*/  F2FP.SATFINITE.E4M3.F32.PACK_AB_MERGE_C R33, RZ, R33, RZ ;  /* 0x00000021ff21723e */ /* 0x000fe200048070ff */
        /* <DEDUP_REMOVED lines=13> */
[----:B------:R-:W-:-:S02]  /*2570*/  PRMT R43, R6, 0x7604, R43 ;  /* 0x00007604062b7816 */ /* 0x000fc4000000002b */
[----:B------:R-:W-:Y:S02]  /*2580*/  LOP3.LUT R19, R19, 0xff, RZ, 0xc0, !PT ;  /* 0x000000ff13137812 */ /* 0x000fe400078ec0ff */
[----:B------:R-:W-:Y:S02]  /*2590*/  LOP3.LUT R44, R71, 0xffff, RZ, 0xc0, !PT ;  /* 0x0000ffff472c7812 */ /* 0x000fe400078ec0ff */
[----:B------:R-:W-:Y:S02]  /*25a0*/  LOP3.LUT R6, R75, 0xff, RZ, 0xc0, !PT ;  /* 0x000000ff4b067812 */ /* 0x000fe400078ec0ff */
[----:B------:R-:W-:Y:S02]  /*25b0*/  LOP3.LUT R46, R55, 0xff, RZ, 0xc0, !PT ;  /* 0x000000ff372e7812 */ /* 0x000fe400078ec0ff */
[----:B------:R-:W-:Y:S02]  /*25c0*/  F2FP.SATFINITE.E4M3.F32.PACK_AB_MERGE_C R7, RZ, R7, RZ ;  /* 0x00000007ff07723e */ /* 0x000fe400048070ff */
[----:B------:R-:W-:-:S02]  /*25d0*/  LOP3.LUT R75, R75, 0xffff, RZ, 0xc0, !PT ;  /* 0x0000ffff4b4b7812 */ /* 0x000fc400078ec0ff */
[----:B------:R-:W-:Y:S02]  /*25e0*/  F2FP.SATFINITE.E4M3.F32.PACK_AB_MERGE_C R18, RZ, R31, RZ ;  /* 0x0000001fff12723e */ /* 0x000fe400048070ff */
[----:B------:R-:W-:Y:S02]  /*25f0*/  LOP3.LUT R31, R33, 0xff, RZ, 0xc0, !PT ;  /* 0x000000ff211f7812 */ /* 0x000fe400078ec0ff */
[----:B------:R-:W-:Y:S02]  /*2600*/  PRMT R44, R44, 0x7604, R19 ;  /* 0x000076042c2c7816 */ /* 0x000fe40000000013 */
[--C-:B------:R-:W-:Y:S02]  /*2610*/  PRMT R51, R51, 0x5410, R46.reuse ;  /* 0x0000541033337816 */ /* 0x100fe4000000002e */
[----:B------:R-:W-:Y:S02]  /*2620*/  LOP3.LUT R33, R7, 0xff, RZ, 0xc0, !PT ;  /* 0x000000ff07217812 */ /* 0x000fe400078ec0ff */
[----:B------:R-:W-:-:S02]  /*2630*/  PRMT R46, R75, 0x7604, R46 ;  /* 0x000076044b2e7816 */ /* 0x000fc4000000002e */
[--C-:B------:R-:W-:Y:S02]  /*2640*/  PRMT R7, R24, 0x5410, R31.reuse ;  /* 0x0000541018077816 */ /* 0x100fe4000000001f */
[----:B------:R-:W-:Y:S02]  /*2650*/  PRMT R24, R44, 0x5410, R31 ;  /* 0x000054102c187816 */ /* 0x000fe4000000001f */
[----:B------:R-:W-:Y:S02]  /*2660*/  F2FP.SATFINITE.E4M3.F32.PACK_AB_MERGE_C R35, RZ, R35, RZ ;  /* 0x00000023ff23723e */ /* 0x000fe400048070ff */
[--C-:B------:R-:W-:Y:S02]  /*2670*/  PRMT R31, R22, 0x5410, R33.reuse ;  /* 0x00005410161f7816 */ /* 0x100fe40000000021 */
[----:B------:R-:W-:Y:S02]  /*2680*/  LEA R17, R17, UR4, 0x7 ;  /* 0x0000000411117c11 */ /* 0x000fe4000f8e38ff */
[----:B------:R-:W-:-:S02]  /*2690*/  PRMT R22, R46, 0x5410, R33 ;  /* 0x000054102e167816 */ /* 0x000fc40000000021 */
[----:B------:R-:W-:Y:S01]  /*26a0*/  F2FP.SATFINITE.E4M3.F32.PACK_AB_MERGE_C R33, RZ, R23, RZ ;  /* 0x00000017ff21723e */ /* 0x000fe200048070ff */
[----:B------:R-:W-:Y:S01]  /*26b0*/  IMAD R16, R16, 0x4, R17 ;  /* 0x0000000410107824 */ /* 0x000fe200078e0211 */
[----:B------:R-:W-:Y:S02]  /*26c0*/  F2FP.SATFINITE.E4M3.F32.PACK_AB_MERGE_C R36, RZ, R36, RZ ;  /* 0x00000024ff24723e */ /* 0x000fe400048070ff */
[----:B------:R-:W-:Y:S02]  /*26d0*/  F2FP.SATFINITE.E4M3.F32.PACK_AB_MERGE_C R54, RZ, R54, RZ ;  /* 0x00000036ff36723e */ /* 0x000fe400048070ff */
[----:B------:R-:W-:Y:S02]  /*26e0*/  LOP3.LUT R35, R35, 0xff, RZ, 0xc0, !PT ;  /* 0x000000ff23237812 */ /* 0x000fe400078ec0ff */
[----:B------:R-:W-:Y:S02]  /*26f0*/  F2FP.SATFINITE.E4M3.F32.PACK_AB_MERGE_C R42, RZ, R42, RZ ;  /* 0x0000002aff2a723e */ /* 0x000fe400048070ff */
[----:B------:R-:W-:-:S02]  /*2700*/  F2FP.SATFINITE.E4M3.F32.PACK_AB_MERGE_C R39, RZ, R39, RZ ;  /* 0x00000027ff27723e */ /* 0x000fc400048070ff */
[----:B------:R-:W-:Y:S02]  /*2710*/  LOP3.LUT R33, R33, 0xffff, RZ, 0xc0, !PT ;  /* 0x0000ffff21217812 */ /* 0x000fe400078ec0ff */
[----:B------:R-:W-:Y:S02]  /*2720*/  LOP3.LUT R44, R36, 0xff, RZ, 0xc0, !PT ;  /* 0x000000ff242c7812 */ /* 0x000fe400078ec0ff */
[----:B------:R-:W-:Y:S02]  /*2730*/  F2FP.SATFINITE.E4M3.F32.PACK_AB_MERGE_C R73, RZ, R73, RZ ;  /* 0x00000049ff49723e */ /* 0x000fe400048070ff */
[----:B------:R-:W-:Y:S02]  /*2740*/  PRMT R27, R27, 0x5410, R6 ;  /* 0x000054101b1b7816 */ /* 0x000fe40000000006 */
[----:B------:R-:W-:Y:S02]  /*2750*/  F2FP.SATFINITE.E4M3.F32.PACK_AB_MERGE_C R17, RZ, R3, RZ ;  /* 0x00000003ff11723e */ /* 0x000fe400048070ff */
[----:B------:R-:W-:-:S02]  /*2760*/  LOP3.LUT R6, R54, 0xff, RZ, 0xc0, !PT ;  /* 0x000000ff36067812 */ /* 0x000fc400078ec0ff */
[--C-:B------:R-:W-:Y:S02]  /*2770*/  PRMT R3, R0, 0x5410, R35.reuse ;  /* 0x0000541000037816 */ /* 0x100fe40000000023 */
[----:B------:R-:W-:Y:S02]  /*2780*/  LOP3.LUT R23, R42, 0xffff, RZ, 0xc0, !PT ;  /* 0x0000ffff2a177812 */ /* 0x000fe400078ec0ff */
[----:B------:R-:W-:Y:S02]  /*2790*/  F2FP.SATFINITE.E4M3.F32.PACK_AB_MERGE_C R57, RZ, R57, RZ ;  /* 0x00000039ff39723e */ /* 0x000fe400048070ff */
[----:B------:R-:W-:Y:S02]  /*27a0*/  PRMT R0, R43, 0x5410, R35 ;  /* 0x000054102b007816 */ /* 0x000fe40000000023 */
[----:B------:R-:W-:Y:S02]  /*27b0*/  LOP3.LUT R42, R39, 0xff, RZ, 0xc0, !PT ;  /* 0x000000ff272a7812 */ /* 0x000fe400078ec0ff */
[----:B------:R-:W-:-:S02]  /*27c0*/  PRMT R44, R33, 0x7604, R44 ;  /* 0x00007604212c7816 */ /* 0x000fc4000000002c */
[----:B------:R-:W-:Y:S02]  /*27d0*/  LOP3.LUT R43, R73, 0xff, RZ, 0xc0, !PT ;  /* 0x000000ff492b7812 */ /* 0x000fe400078ec0ff */
[----:B------:R-:W-:Y:S02]  /*27e0*/  F2FP.SATFINITE.E4M3.F32.PACK_AB_MERGE_C R61, RZ, R61, RZ ;  /* 0x0000003dff3d723e */ /* 0x000fe400048070ff */
[----:B------:R-:W-:Y:S02]  /*27f0*/  PRMT R47, R47, 0x5410, R6 ;  /* 0x000054102f2f7816 */ /* 0x000fe40000000006 */
[----:B------:R-:W-:Y:S02]  /*2800*/  F2FP.SATFINITE.E4M3.F32.PACK_AB_MERGE_C R5, RZ, R5, RZ ;  /* 0x00000005ff05723e */ /* 0x000fe400048070ff */
[----:B------:R-:W-:Y:S02]  /*2810*/  LOP3.LUT R57, R57, 0xff, RZ, 0xc0, !PT ;  /* 0x000000ff39397812 */ /* 0x000fe400078ec0ff */
[----:B------:R-:W-:-:S02]  /*2820*/  LOP3.LUT R6, R54, 0xffff, RZ, 0xc0, !PT ;  /* 0x0000ffff36067812 */ /* 0x000fc400078ec0ff */
[----:B------:R-:W-:Y:S02]  /*2830*/  PRMT R35, R23, 0x7604, R42 ;  /* 0x0000760417237816 */ /* 0x000fe4000000002a */
[----:B------:R-:W-:Y:S02]  /*2840*/  PRMT R42, R44, 0x5410, R43 ;  /* 0x000054102c2a7816 */ /* 0x000fe4000000002b */
[----:B------:R-:W-:Y:S02]  /*2850*/  LOP3.LUT R43, R61, 0xffff, RZ, 0xc0, !PT ;  /* 0x0000ffff3d2b7812 */ /* 0x000fe400078ec0ff */
[----:B------:R-:W-:Y:S02]  /*2860*/  LOP3.LUT R5, R5, 0xff, RZ, 0xc0, !PT ;  /* 0x000000ff05057812 */ /* 0x000fe400078ec0ff */
[----:B------:R-:W-:Y:S01]  /*2870*/  PRMT R6, R6, 0x7604, R57 ;  /* 0x0000760406067816 */ /* 0x000fe20000000039 */
[----:B------:R-:W-:Y:S01]  /*2880*/  IMAD.SHL.U32 R43, R43, 0x1000000, RZ ;  /* 0x010000002b2b7824 */ /* 0x000fe200078e00ff */
[----:B------:R-:W-:-:S02]  /*2890*/  F2FP.SATFINITE.E4M3.F32.PACK_AB_MERGE_C R44, RZ, R41, RZ ;  /* 0x00000029ff2c723e */ /* 0x000fc400048070ff */
[--C-:B------:R-:W-:Y:S02]  /*28a0*/  PRMT R41, R29, 0x5410, R5.reuse ;  /* 0x000054101d297816 */ /* 0x100fe40000000005 */
[----:B------:R-:W-:Y:S02]  /*28b0*/  LOP3.LUT R49, R71, 0xff, RZ, 0xc0, !PT ;  /* 0x000000ff47317812 */ /* 0x000fe400078ec0ff */
[----:B------:R-:W-:Y:S02]  /*28c0*/  PRMT R29, R6, 0x5410, R5 ;  /* 0x00005410061d7816 */ /* 0x000fe40000000005 */
[----:B------:R-:W-:Y:S02]  /*28d0*/  F2FP.SATFINITE.E4M3.F32.PACK_AB_MERGE_C R5, RZ, R38, RZ ;  /* 0x00000026ff05723e */ /* 0x000fe400048070ff */
[----:B------:R-:W-:Y:S02]  /*28e0*/  F2FP.SATFINITE.E4M3.F32.PACK_AB_MERGE_C R6, RZ, R15, RZ ;  /* 0x0000000fff06723e */ /* 0x000fe400048070ff */
[----:B------:R-:W-:-:S02]  /*28f0*/  PRMT R26, R26, 0x5410, R49 ;  /* 0x000054101a1a7816 */ /* 0x000fc40000000031 */
[----:B------:R-:W-:Y:S02]  /*2900*/  LOP3.LUT R43, R28, R43, RZ, 0xfc, !PT ;  /* 0x0000002b1c2b7212 */ /* 0x000fe400078efcff */
[----:B------:R-:W-:Y:S02]  /*2910*/  LOP3.LUT R28, R44, 0xffff, RZ, 0xc0, !PT ;  /* 0x0000ffff2c1c7812 */ /* 0x000fe400078ec0ff */
[----:B------:R-:W-:Y:S01]  /*2920*/  LOP3.LUT R49, R5, 0xff, RZ, 0xc0, !PT ;  /* 0x000000ff05317812 */ /* 0x000fe200078ec0ff */
[----:B------:R-:W-:Y:S01]  /*2930*/  STS [R16+0x600], R43 ;  /* 0x0006002b10007388 */ /* 0x000fe20000000800 */
[----:B------:R-:W-:Y:S02]  /*2940*/  LOP3.LUT R61, R61, 0xff, RZ, 0xc0, !PT ;  /* 0x000000ff3d3d7812 */ /* 0x000fe400078ec0ff */
[----:B------:R-:W-:Y:S02]  /*2950*/  LOP3.LUT R6, R6, 0xffff, RZ, 0xc0, !PT ;  /* 0x0000ffff06067812 */ /* 0x000fe400078ec0ff */
[----:B------:R-:W-:-:S02]  /*2960*/  F2FP.SATFINITE.E4M3.F32.PACK_AB_MERGE_C R15, RZ, R4, RZ ;  /* 0x00000004ff0f723e */ /* 0x000fc400048070ff */
[----:B------:R-:W-:Y:S02]  /*2970*/  F2FP.SATFINITE.E4M3.F32.PACK_AB_MERGE_C R59, RZ, R59, RZ ;  /* 0x0000003bff3b723e */ /* 0x000fe400048070ff */
[----:B------:R-:W-:Y:S02]  /*2980*/  PRMT R38, R28, 0x7604, R49 ;  /* 0x000076041c267816 */ /* 0x000fe40000000031 */
[C---:B------:R-:W-:Y:S01]  /*2990*/  PRMT R61, R6.reuse, 0x7604, R61 ;  /* 0x00007604063d7816 */ /* 0x040fe2000000003d */
[----:B------:R-:W-:Y:S01]  /*29a0*/  IMAD.SHL.U32 R6, R6, 0x1000000, RZ ;  /* 0x0100000006067824 */ /* 0x000fe200078e00ff */
[----:B------:R-:W-:Y:S02]  /*29b0*/  LOP3.LUT R49, R15, 0xff, RZ, 0xc0, !PT ;  /* 0x000000ff0f317812 */ /* 0x000fe400078ec0ff */
[C---:B------:R-:W-:Y:S02]  /*29c0*/  LOP3.LUT R4, R59.reuse, 0xff, RZ, 0xc0, !PT ;  /* 0x000000ff3b047812 */ /* 0x040fe400078ec0ff */
[----:B------:R-:W-:-:S02]  /*29d0*/  LOP3.LUT R59, R59, 0xffff, RZ, 0xc0, !PT ;  /* 0x0000ffff3b3b7812 */ /* 0x000fc400078ec0ff */
[----:B------:R-:W-:Y:S02]  /*29e0*/  F2FP.SATFINITE.E4M3.F32.PACK_AB_MERGE_C R63, RZ, R63, RZ ;  /* 0x0000003fff3f723e */ /* 0x000fe400048070ff */
[----:B------:R-:W-:Y:S01]  /*29f0*/  PRMT R38, R38, 0x5410, R49 ;  /* 0x0000541026267816 */ /* 0x000fe20000000031 */
[----:B------:R-:W-:Y:S01]  /*2a00*/  IMAD.SHL.U32 R44, R59, 0x1000000, RZ ;  /* 0x010000003b2c7824 */ /* 0x000fe200078e00ff */
[----:B------:R-:W-:Y:S02]  /*2a10*/  LOP3.LUT R49, R25, R6, RZ, 0xfc, !PT ;  /* 0x0000000619317212 */ /* 0x000fe400078efcff */
[----:B------:R-:W-:Y:S02]  /*2a20*/  F2FP.SATFINITE.E4M3.F32.PACK_AB_MERGE_C R14, RZ, R14, RZ ;  /* 0x0000000eff0e723e */ /* 0x000fe400048070ff */
[----:B------:R-:W-:Y:S01]  /*2a30*/  PRMT R25, R61, 0x5410, R4 ;  /* 0x000054103d197816 */ /* 0x000fe20000000004 */
[----:B------:R-:W-:Y:S01]  /*2a40*/  STS [R16+0x680], R49 ;  /* 0x0006803110007388 */ /* 0x000fe20000000800 */
[----:B------:R-:W-:-:S02]  /*2a50*/  LOP3.LUT R4, R63, 0xffff, RZ, 0xc0, !PT ;  /* 0x0000ffff3f047812 */ /* 0x000fc400078ec0ff */
[----:B------:R-:W-:Y:S02]  /*2a60*/  LOP3.LUT R63, R63, 0xff, RZ, 0xc0, !PT ;  /* 0x000000ff3f3f7812 */ /* 0x000fe400078ec0ff */
[----:B------:R-:W-:Y:S02]  /*2a70*/  LOP3.LUT R14, R14, 0xffff, RZ, 0xc0, !PT ;  /* 0x0000ffff0e0e7812 */ /* 0x000fe400078ec0ff */
[----:B------:R-:W-:Y:S02]  /*2a80*/  F2FP.SATFINITE.E4M3.F32.PACK_AB_MERGE_C R6, RZ, R13, RZ ;  /* 0x0000000dff06723e */ /* 0x000fe400048070ff */
[----:B------:R-:W-:Y:S01]  /*2a90*/  F2FP.SATFINITE.E4M3.F32.PACK_AB_MERGE_C R65, RZ, R65, RZ ;  /* 0x00000041ff41723e */ /* 0x000fe200048070ff */
[----:B------:R-:W-:Y:S01]  /*2aa0*/  IMAD.SHL.U32 R59, R14, 0x1000000, RZ ;  /* 0x010000000e3b7824 */ /* 0x000fe200078e00ff */
[----:B------:R-:W-:Y:S01]  /*2ab0*/  PRMT R50, R50, 0x5410, R57 ;  /* 0x0000541032327816 */ /* 0x000fe20000000039 */
[----:B------:R-:W-:Y:S01]  /*2ac0*/  IMAD.SHL.U32 R57, R4, 0x1000000, RZ ;  /* 0x0100000004397824 */ /* 0x000fe200078e00ff */
[----:B------:R-:W-:-:S02]  /*2ad0*/  LOP3.LUT R55, R3, R44, RZ, 0xfc, !PT ;  /* 0x0000002c03377212 */ /* 0x000fc400078efcff */
[----:B------:R-:W-:Y:S02]  /*2ae0*/  PRMT R4, R14, 0x7604, R63 ;  /* 0x000076040e047816 */ /* 0x000fe4000000003f */
[C---:B------:R-:W-:Y:S01]  /*2af0*/  LOP3.LUT R13, R6.reuse, 0xff, RZ, 0xc0, !PT ;  /* 0x000000ff060d7812 */ /* 0x040fe200078ec0ff */
[----:B------:R-:W-:Y:S01]  /*2b00*/  STS [R16+0x700], R55 ;  /* 0x0007003710007388 */ /* 0x000fe20000000800 */
[----:B------:R-:W-:Y:S02]  /*2b10*/  F2FP.SATFINITE.E4M3.F32.PACK_AB_MERGE_C R60, RZ, R60, RZ ;  /* 0x0000003cff3c723e */ /* 0x000fe400048070ff */
[----:B------:R-:W-:Y:S02]  /*2b20*/  LOP3.LUT R3, R65, 0xffff, RZ, 0xc0, !PT ;  /* 0x0000ffff41037812 */ /* 0x000fe400078ec0ff */
[----:B------:R-:W-:Y:S02]  /*2b30*/  LOP3.LUT R6, R6, 0xffff, RZ, 0xc0, !PT ;  /* 0x0000ffff06067812 */ /* 0x000fe400078ec0ff */
[----:B------:R-:W-:Y:S01]  /*2b40*/  PRMT R13, R4, 0x5410, R13 ;  /* 0x00005410040d7816 */ /* 0x000fe2000000000d */
[----:B------:R-:W-:Y:S01]  /*2b50*/  IMAD.SHL.U32 R4, R3, 0x1000000, RZ ;  /* 0x0100000003047824 */ /* 0x000fe200078e00ff */
[----:B------:R-:W-:Y:S01]  /*2b60*/  LOP3.LUT R65, R65, 0xff, RZ, 0xc0, !PT ;  /* 0x000000ff41417812 */ /* 0x000fe200078ec0ff */
[----:B------:R-:W-:Y:S01]  /*2b70*/  IMAD.SHL.U32 R14, R6, 0x1000000, RZ ;  /* 0x01000000060e7824 */ /* 0x000fe200078e00ff */
[----:B------:R-:W-:-:S02]  /*2b80*/  LOP3.LUT R60, R60, 0xffff, RZ, 0xc0, !PT ;  /* 0x0000ffff3c3c7812 */ /* 0x000fc400078ec0ff */
[----:B------:R-:W-:Y:S02]  /*2b90*/  F2FP.SATFINITE.E4M3.F32.PACK_AB_MERGE_C R11, RZ, R11, RZ ;  /* 0x0000000bff0b723e */ /* 0x000fe400048070ff */
[C---:B------:R-:W-:Y:S01]  /*2ba0*/  PRMT R6, R60.reuse, 0x7604, R65 ;  /* 0x000076043c067816 */ /* 0x040fe20000000041 */
[----:B------:R-:W-:Y:S01]  /*2bb0*/  IMAD.SHL.U32 R60, R60, 0x1000000, RZ ;  /* 0x010000003c3c7824 */ /* 0x000fe200078e00ff */
[----:B------:R-:W-:Y:S02]  /*2bc0*/  LOP3.LUT R3, R11, 0xff, RZ, 0xc0, !PT ;  /* 0x000000ff0b037812 */ /* 0x000fe400078ec0ff */
[----:B------:R-:W-:Y:S02]  /*2bd0*/  F2FP.SATFINITE.E4M3.F32.PACK_AB_MERGE_C R67, RZ, R67, RZ ;  /* 0x00000043ff43723e */ /* 0x000fe400048070ff */
[----:B------:R-:W-:Y:S02]  /*2be0*/  LOP3.LUT R51, R51, R4, RZ, 0xfc, !PT ;  /* 0x0000000433337212 */ /* 0x000fe400078efcff */
[----:B------:R-:W-:-:S02]  /*2bf0*/  F2FP.SATFINITE.E4M3.F32.PACK_AB_MERGE_C R62, RZ, R62, RZ ;  /* 0x0000003eff3e723e */ /* 0x000fc400048070ff */
[----:B------:R-:W-:Y:S01]  /*2c00*/  LOP3.LUT R36, R36, 0xffff, RZ, 0xc0, !PT ;  /* 0x0000ffff24247812 */ /* 0x000fe200078ec0ff */
[----:B------:R-:W-:Y:S01]  /*2c10*/  STS [R16+0x200], R51 ;  /* 0x0002003310007388 */ /* 0x000fe20000000800 */
[----:B------:R-:W-:Y:S02]  /*2c20*/  LOP3.LUT R4, R11, 0xffff, RZ, 0xc0, !PT ;  /* 0x0000ffff0b047812 */ /* 0x000fe400078ec0ff */
[----:B------:R-:W-:Y:S02]  /*2c30*/  F2FP.SATFINITE.E4M3.F32.PACK_AB_MERGE_C R40, RZ, R40, RZ ;  /* 0x00000028ff28723e */ /* 0x000fe400048070ff */
[----:B------:R-:W-:Y:S01]  /*2c40*/  PRMT R11, R6, 0x5410, R3 ;  /* 0x00005410060b7816 */ /* 0x000fe20000000003 */
[----:B------:R-:W-:Y:S01]  /*2c50*/  IMAD.SHL.U32 R4, R4, 0x1000000, RZ ;  /* 0x0100000004047824 */ /* 0x000fe200078e00ff */
[----:B------:R-:W-:Y:S02]  /*2c60*/  LOP3.LUT R3, R67, 0xffff, RZ, 0xc0, !PT ;  /* 0x0000ffff43037812 */ /* 0x000fe400078ec0ff */
[----:B------:R-:W-:Y:S01]  /*2c70*/  LOP3.LUT R61, R7, R14, RZ, 0xfc, !PT ;  /* 0x0000000e073d7212 */ /* 0x000fe200078efcff */
[----:B------:R-:W-:Y:S01]  /*2c80*/  IMAD.SHL.U32 R7, R36, 0x1000000, RZ ;  /* 0x0100000024077824 */ /* 0x000fe200078e00ff */
[----:B------:R-:W-:Y:S01]  /*2c90*/  LOP3.LUT R67, R67, 0xff, RZ, 0xc0, !PT ;  /* 0x000000ff43437812 */ /* 0x000fe200078ec0ff */
[----:B------:R-:W-:Y:S01]  /*2ca0*/  IMAD.SHL.U32 R3, R3, 0x1000000, RZ ;  /* 0x0100000003037824 */ /* 0x000fe200078e00ff */
[----:B------:R-:W-:Y:S01]  /*2cb0*/  LOP3.LUT R62, R62, 0xffff, RZ, 0xc0, !PT ;  /* 0x0000ffff3e3e7812 */ /* 0x000fe200078ec0ff */
[----:B------:R-:W-:Y:S01]  /*2cc0*/  STS [R16+0x500], R61 ;  /* 0x0005003d10007388 */ /* 0x000fe20000000800 */
[----:B------:R-:W-:-:S02]  /*2cd0*/  F2FP.SATFINITE.E4M3.F32.PACK_AB_MERGE_C R9, RZ, R9, RZ ;  /* 0x00000009ff09723e */ /* 0x000fc400048070ff */
[----:B------:R-:W-:Y:S02]  /*2ce0*/  PRMT R52, R52, 0x5410, R19 ;  /* 0x0000541034347816 */ /* 0x000fe40000000013 */
[C---:B------:R-:W-:Y:S02]  /*2cf0*/  LOP3.LUT R19, R40.reuse, 0xff, RZ, 0xc0, !PT ;  /* 0x000000ff28137812 */ /* 0x040fe400078ec0ff */
[----:B------:R-:W-:Y:S02]  /*2d00*/  LOP3.LUT R5, R5, 0xffff, RZ, 0xc0, !PT ;  /* 0x0000ffff05057812 */ /* 0x000fe400078ec0ff */
[----:B------:R-:W-:Y:S02]  /*2d10*/  LOP3.LUT R39, R39, 0xffff, RZ, 0xc0, !PT ;  /* 0x0000ffff27277812 */ /* 0x000fe400078ec0ff */
[----:B------:R-:W-:Y:S01]  /*2d20*/  LOP3.LUT R40, R40, 0xffff, RZ, 0xc0, !PT ;  /* 0x0000ffff28287812 */ /* 0x000fe200078ec0ff */
[----:B------:R-:W-:Y:S01]  /*2d30*/  IMAD.SHL.U32 R5, R5, 0x1000000, RZ ;  /* 0x0100000005057824 */ /* 0x000fe200078e00ff */
[C---:B------:R-:W-:Y:S01]  /*2d40*/  PRMT R67, R62.reuse, 0x7604, R67 ;  /* 0x000076043e437816 */ /* 0x040fe20000000043 */
[----:B------:R-:W-:Y:S01]  /*2d50*/  IMAD.SHL.U32 R39, R39, 0x1000000, RZ ;  /* 0x0100000027277824 */ /* 0x000fe200078e00ff */
[----:B------:R-:W-:Y:S01]  /*2d60*/  LOP3.LUT R14, R9, 0xff, RZ, 0xc0, !PT ;  /* 0x000000ff090e7812 */ /* 0x000fe200078ec0ff */
[----:B------:R-:W-:Y:S01]  /*2d70*/  IMAD.SHL.U32 R62, R62, 0x1000000, RZ ;  /* 0x010000003e3e7824 */ /* 0x000fe200078e00ff */
[----:B------:R-:W-:-:S02]  /*2d80*/  F2FP.SATFINITE.E4M3.F32.PACK_AB_MERGE_C R12, RZ, R12, RZ ;  /* 0x0000000cff0c723e */ /* 0x000fc400048070ff */
[----:B------:R-:W-:Y:S02]  /*2d90*/  LOP3.LUT R59, R26, R59, RZ, 0xfc, !PT ;  /* 0x0000003b1a3b7212 */ /* 0x000fe400078efcff */
[----:B------:R-:W-:Y:S02]  /*2da0*/  LOP3.LUT R6, R20, R7, RZ, 0xfc, !PT ;  /* 0x0000000714067212 */ /* 0x000fe400078efcff */
[----:B------:R-:W-:Y:S01]  /*2db0*/  LOP3.LUT R26, R9, 0xffff, RZ, 0xc0, !PT ;  /* 0x0000ffff091a7812 */ /* 0x000fe200078ec0ff */
[----:B------:R-:W-:Y:S01]  /*2dc0*/  IMAD.SHL.U32 R9, R40, 0x1000000, RZ ;  /* 0x0100000028097824 */ /* 0x000fe200078e00ff */
[----:B------:R-:W-:Y:S01]  /*2dd0*/  F2FP.SATFINITE.E4M3.F32.PACK_AB_MERGE_C R20, RZ, R8, RZ ;  /* 0x00000008ff14723e */ /* 0x000fe200048070ff */
[----:B------:R-:W-:Y:S01]  /*2de0*/  STS [R16+0x480], R59 ;  /* 0x0004803b10007388 */ /* 0x000fe20000000800 */
[----:B------:R-:W-:Y:S01]  /*2df0*/  PRMT R8, R67, 0x5410, R14 ;  /* 0x0000541043087816 */ /* 0x000fe2000000000e */
[----:B------:R-:W-:Y:S01]  /*2e00*/  IMAD.SHL.U32 R26, R26, 0x1000000, RZ ;  /* 0x010000001a1a7824 */ /* 0x000fe200078e00ff */
[----:B------:R-:W-:-:S02]  /*2e10*/  IADD3 R2, P0, R2, UR8, RZ ;  /* 0x0000000802027c10 */ /* 0x000fc4000ff1e0ff */
[----:B------:R-:W-:Y:S02]  /*2e20*/  LOP3.LUT R14, R12, 0xffff, RZ, 0xc0, !PT ;  /* 0x0000ffff0c0e7812 */ /* 0x000fe400078ec0ff */
[----:B------:R-:W-:Y:S02]  /*2e30*/  LOP3.LUT R31, R31, R4, RZ, 0xfc, !PT ;  /* 0x000000041f1f7212 */ /* 0x000fe400078efcff */
[----:B------:R-:W-:Y:S01]  /*2e40*/  LOP3.LUT R63, R50, R3, RZ, 0xfc, !PT ;  /* 0x00000003323f7212 */ /* 0x000fe200078efcff */
[----:B------:R-:W-:Y:S01]  /*2e50*/  IMAD.SHL.U32 R14, R14, 0x1000000, RZ ;  /* 0x010000000e0e7824 */ /* 0x000fe200078e00ff */
[----:B------:R-:W-:Y:S01]  /*2e60*/  LOP3.LUT R4, R34, R5, RZ, 0xfc, !PT ;  /* 0x0000000522047212 */ /* 0x000fe200078efcff */
[----:B------:R-:W-:Y:S01]  /*2e70*/  STS [R16+0x300], R31 ;  /* 0x0003001f10007388 */ /* 0x000fe20000000800 */
[----:B------:R-:W-:Y:S02]  /*2e80*/  F2FP.SATFINITE.E4M3.F32.PACK_AB_MERGE_C R10, RZ, R10, RZ ;  /* 0x0000000aff0a723e */ /* 0x000fe400048070ff */
[----:B------:R-:W-:Y:S01]  /*2e90*/  F2FP.SATFINITE.E4M3.F32.PACK_AB_MERGE_C R45, RZ, R45, RZ ;  /* 0x0000002dff2d723e */ /* 0x000fe200048070ff */
[----:B------:R-:W-:Y:S01]  /*2ea0*/  STS [R16], R63 ;  /* 0x0000003f10007388 */ /* 0x000fe20000000800 */
[----:B------:R-:W-:Y:S01]  /*2eb0*/  IADD3.X R3, R37, UR9, RZ, P0, !PT ;  /* 0x0000000925037c10 */ /* 0x000fe200087fe4ff */
[----:B------:R-:W-:Y:S01]  /*2ec0*/  ULDC.64 UR8, c[0x0][0x238] ;  /* 0x00008e0000087ab9 */ /* 0x000fe20000000a00 */
[----:B------:R-:W-:-:S02]  /*2ed0*/  LOP3.LUT R5, R32, R39, RZ, 0xfc, !PT ;  /* 0x0000002720057212 */ /* 0x000fc400078efcff */
[----:B------:R-:W-:Y:S02]  /*2ee0*/  LOP3.LUT R7, R30, R9, RZ, 0xfc, !PT ;  /* 0x000000091e077212 */ /* 0x000fe400078efcff */
[----:B------:R-:W-:Y:S02]  /*2ef0*/  LOP3.LUT R18, R18, 0xffff, RZ, 0xc0, !PT ;  /* 0x0000ffff12127812 */ /* 0x000fe400078ec0ff */
[----:B------:R-:W-:Y:S01]  /*2f00*/  F2FP.SATFINITE.E4M3.F32.PACK_AB_MERGE_C R77, RZ, R77, RZ ;  /* 0x0000004dff4d723e */ /* 0x000fe200048070ff */
[----:B------:R1:W-:Y:S01]  /*2f10*/  STG.E.128 desc[UR6][R2.64], R4 ;  /* 0x0000000402007986 */ /* 0x0003e2000c101d06 */
[----:B------:R-:W-:Y:S02]  /*2f20*/  LOP3.LUT R9, R20, 0xffff, RZ, 0xc0, !PT ;  /* 0x0000ffff14097812 */ /* 0x000fe400078ec0ff */
[----:B------:R-:W-:Y:S02]  /*2f30*/  LOP3.LUT R10, R10, 0xffff, RZ, 0xc0, !PT ;  /* 0x0000ffff0a0a7812 */ /* 0x000fe400078ec0ff */
[----:B------:R-:W-:Y:S01]  /*2f40*/  LOP3.LUT R45, R45, 0xffff, RZ, 0xc0, !PT ;  /* 0x0000ffff2d2d7812 */ /* 0x000fe200078ec0ff */
[----:B------:R-:W-:Y:S01]  /*2f50*/  IMAD.SHL.U32 R9, R9, 0x1000000, RZ ;  /* 0x0100000009097824 */ /* 0x000fe200078e00ff */
[----:B------:R-:W-:Y:S01]  /*2f60*/  PRMT R19, R18, 0x7604, R19 ;  /* 0x0000760412137816 */ /* 0x000fe20000000013 */
[----:B------:R-:W-:Y:S01]  /*2f70*/  IMAD.SHL.U32 R12, R10, 0x1000000, RZ ;  /* 0x010000000a0c7824 */ /* 0x000fe200078e00ff */
[----:B------:R-:W-:Y:S01]  /*2f80*/  LOP3.LUT R48, R17, 0xff, RZ, 0xc0, !PT ;  /* 0x000000ff11307812 */ /* 0x000fe200078ec0ff */
[----:B------:R-:W-:Y:S01]  /*2f90*/  IMAD.SHL.U32 R18, R18, 0x1000000, RZ ;  /* 0x0100000012127824 */ /* 0x000fe200078e00ff */
[----:B------:R-:W-:-:S02]  /*2fa0*/  LOP3.LUT R46, R77, 0xff, RZ, 0xc0, !PT ;  /* 0x000000ff4d2e7812 */ /* 0x000fc400078ec0ff */
[----:B------:R-:W-:Y:S01]  /*2fb0*/  LOP3.LUT R41, R41, R26, RZ, 0xfc, !PT ;  /* 0x0000001a29297212 */ /* 0x000fe200078efcff */
[----:B------:R-:W-:Y:S01]  /*2fc0*/  IMAD.SHL.U32 R26, R45, 0x1000000, RZ ;  /* 0x010000002d1a7824 */ /* 0x000fe200078e00ff */
[----:B------:R-:W-:Y:S02]  /*2fd0*/  PRMT R19, R19, 0x5410, R48 ;  /* 0x0000541013137816 */ /* 0x000fe40000000030 */
[----:B------:R-:W-:Y:S01]  /*2fe0*/  PRMT R35, R35, 0x5410, R46 ;  /* 0x0000541023237816 */ /* 0x000fe2000000002e */
[----:B------:R-:W-:Y:S01]  /*2ff0*/  STS [R16+0x100], R41 ;  /* 0x0001002910007388 */ /* 0x000fe20000000800 */
[----:B-1----:R-:W-:Y:S01]  /*3000*/  LOP3.LUT R5, R42, R14, RZ, 0xfc, !PT ;  /* 0x0000000e2a057212 */ /* 0x002fe200078efcff */
[----:B------:R-:W-:Y:S01]  /*3010*/  IMAD.SHL.U32 R6, R33, 0x1000000, RZ ;  /* 0x0100000021067824 */ /* 0x000fe200078e00ff */
[----:B------:R-:W-:Y:S02]  /*3020*/  LOP3.LUT R57, R52, R57, RZ, 0xfc, !PT ;  /* 0x0000003934397212 */ /* 0x000fe400078efcff */
[----:B------:R-:W-:Y:S01]  /*3030*/  LOP3.LUT R27, R27, R60, RZ, 0xfc, !PT ;  /* 0x0000003c1b1b7212 */ /* 0x000fe200078efcff */
[----:B------:R1:W-:Y:S01]  /*3040*/  STS [R16+0x580], R5 ;  /* 0x0005800510007388 */ /* 0x0003e20000000800 */
[----:B------:R-:W-:-:S02]  /*3050*/  LOP3.LUT R47, R47, R62, RZ, 0xfc, !PT ;  /* 0x0000003e2f2f7212 */ /* 0x000fc400078efcff */
[----:B------:R-:W-:Y:S01]  /*3060*/  LOP3.LUT R37, R38, R9, RZ, 0xfc, !PT ;  /* 0x0000000926257212 */ /* 0x000fe200078efcff */
[----:B------:R-:W-:Y:S01]  /*3070*/  STS [R16+0x280], R27 ;  /* 0x0002801b10007388 */ /* 0x000fe20000000800 */
[----:B------:R-:W-:Y:S02]  /*3080*/  LOP3.LUT R35, R35, R12, RZ, 0xfc, !PT ;  /* 0x0000000c23237212 */ /* 0x000fe400078efcff */
[----:B------:R-:W-:Y:S01]  /*3090*/  IADD3 R20, P0, R2, UR8, RZ ;  /* 0x0000000802147c10 */ /* 0x000fe2000ff1e0ff */
[----:B------:R-:W-:Y:S01]  /*30a0*/  STS [R16+0x80], R47 ;  /* 0x0000802f10007388 */ /* 0x000fe20000000800 */
[----:B------:R-:W-:Y:S01]  /*30b0*/  LOP3.LUT R6, R21, R6, RZ, 0xfc, !PT ;  /* 0x0000000615067212 */ /* 0x000fe200078efcff */
[----:B-1----:R-:W-:Y:S01]  /*30c0*/  IMAD.SHL.U32 R5, R23, 0x1000000, RZ ;  /* 0x0100000017057824 */ /* 0x002fe200078e00ff */
[----:B------:R-:W-:Y:S01]  /*30d0*/  LOP3.LUT R23, R19, R26, RZ, 0xfc, !PT ;  /* 0x0000001a13177212 */ /* 0x000fe200078efcff */
[----:B------:R-:W-:Y:S01]  /*30e0*/  STS [R16+0x180], R37 ;  /* 0x0001802510007388 */ /* 0x000fe20000000800 */
[----:B------:R-:W-:Y:S01]  /*30f0*/  IADD3.X R21, R3, UR9, RZ, P0, !PT ;  /* 0x0000000903157c10 */ /* 0x000fe200087fe4ff */
[----:B------:R-:W-:Y:S01]  /*3100*/  IMAD.SHL.U32 R3, R28, 0x1000000, RZ ;  /* 0x010000001c037824 */ /* 0x000fe200078e00ff */
[----:B------:R-:W-:Y:S01]  /*3110*/  LOP3.LUT R17, R17, 0xffff, RZ, 0xc0, !PT ;  /* 0x0000ffff11117812 */ /* 0x000fe200078ec0ff */
[----:B------:R1:W-:Y:S01]  /*3120*/  STS [R16+0x380], R35 ;  /* 0x0003802310007388 */ /* 0x0003e20000000800 */
[----:B------:R-:W-:-:S02]  /*3130*/  LOP3.LUT R73, R73, 0xffff, RZ, 0xc0, !PT ;  /* 0x0000ffff49497812 */ /* 0x000fc400078ec0ff */
[----:B------:R-:W-:Y:S01]  /*3140*/  LOP3.LUT R77, R77, 0xffff, RZ, 0xc0, !PT ;  /* 0x0000ffff4d4d7812 */ /* 0x000fe200078ec0ff */
[----:B------:R2:W-:Y:S01]  /*3150*/  STS [R16+0x400], R57 ;  /* 0x0004003910007388 */ /* 0x0005e20000000800 */
[----:B------:R-:W-:Y:S01]  /*3160*/  LOP3.LUT R15, R15, 0xffff, RZ, 0xc0, !PT ;  /* 0x0000ffff0f0f7812 */ /* 0x000fe200078ec0ff */
[----:B------:R-:W-:Y:S01]  /*3170*/  IMAD.SHL.U32 R17, R17, 0x1000000, RZ ;  /* 0x0100000011117824 */ /* 0x000fe200078e00ff */
[----:B------:R-:W-:Y:S01]  /*3180*/  IADD3 R2, P0, R20, UR8, RZ ;  /* 0x0000000814027c10 */ /* 0x000fe2000ff1e0ff */
[----:B------:R2:W-:Y:S01]  /*3190*/  STS [R16+0x780], R23 ;  /* 0x0007801710007388 */ /* 0x0005e20000000800 */
[----:B------:R-:W-:Y:S01]  /*31a0*/  LOP3.LUT R4, R58, R3, RZ, 0xfc, !PT ;  /* 0x000000033a047212 */ /* 0x000fe200078efcff */
[----:B------:R-:W-:Y:S01]  /*31b0*/  IMAD.SHL.U32 R73, R73, 0x1000000, RZ ;  /* 0x0100000049497824 */ /* 0x000fe200078e00ff */
[----:B------:R-:W-:Y:S01]  /*31c0*/  LOP3.LUT R7, R53, R18, RZ, 0xfc, !PT ;  /* 0x0000001235077212 */ /* 0x000fe200078efcff */
[----:B------:R3:W-:Y:S06]  /*31d0*/  MEMBAR.ALL.CTA ;  /* 0x0000000000007992 */ /* 0x0007ec0000008000 */
[----:B---3--:R-:W3:Y:S01]  /*31e0*/  FENCE.VIEW.ASYNC.S ;  /* 0x00000000000073c6 */ /* 0x008ee20000000000 */
[----:B------:R-:W-:Y:S01]  /*31f0*/  IMAD.SHL.U32 R77, R77, 0x1000000, RZ ;  /* 0x010000004d4d7824 */ /* 0x000fe200078e00ff */
[----:B------:R-:W-:Y:S01]  /*3200*/  IADD3.X R3, R21, UR9, RZ, P0, !PT ;  /* 0x0000000915037c10 */ /* 0x000fe200087fe4ff */
[----:B------:R-:W-:Y:S01]  /*3210*/  IMAD.SHL.U32 R10, R15, 0x1000000, RZ ;  /* 0x010000000f0a7824 */ /* 0x000fe200078e00ff */
[----:B------:R-:W-:-:S02]  /*3220*/  IADD3 R18, P0, R2, UR8, RZ ;  /* 0x0000000802127c10 */ /* 0x000fc4000ff1e0ff */
[----:B------:R-:W-:Y:S02]  /*3230*/  LOP3.LUT R5, R56, R5, RZ, 0xfc, !PT ;  /* 0x0000000538057212 */ /* 0x000fe400078efcff */
[----:B------:R-:W-:Y:S02]  /*3240*/  LOP3.LUT R14, R13, R14, RZ, 0xfc, !PT ;  /* 0x0000000e0d0e7212 */ /* 0x000fe400078efcff */
[----:B-1----:R-:W-:Y:S01]  /*3250*/  LOP3.LUT R35, R0, R17, RZ, 0xfc, !PT ;  /* 0x0000001100237212 */ /* 0x002fe200078efcff */
[----:B------:R2:W-:Y:S01]  /*3260*/  STG.E.128 desc[UR6][R20.64], R4 ;  /* 0x0000000414007986 */ /* 0x0005e2000c101d06 */
[----:B------:R-:W-:Y:S02]  /*3270*/  LOP3.LUT R34, R24, R73, RZ, 0xfc, !PT ;  /* 0x0000004918227212 */ /* 0x000fe400078efcff */
[----:B------:R-:W-:Y:S02]  /*3280*/  LOP3.LUT R33, R22, R77, RZ, 0xfc, !PT ;  /* 0x0000004d16217212 */ /* 0x000fe400078efcff */
[----:B------:R-:W-:-:S02]  /*3290*/  LOP3.LUT R32, R29, R10, RZ, 0xfc, !PT ;  /* 0x0000000a1d207212 */ /* 0x000fc400078efcff */
[----:B------:R-:W-:Y:S02]  /*32a0*/  LOP3.LUT R13, R11, R12, RZ, 0xfc, !PT ;  /* 0x0000000c0b0d7212 */ /* 0x000fe400078efcff */
[----:B------:R-:W-:Y:S01]  /*32b0*/  IADD3.X R19, R3, UR9, RZ, P0, !PT ;  /* 0x0000000903137c10 */ /* 0x000fe200087fe4ff */
[----:B------:R2:W-:Y:S01]  /*32c0*/  STG.E.128 desc[UR6][R2.64], R32 ;  /* 0x0000002002007986 */ /* 0x0005e2000c101d06 */
[----:B------:R-:W-:Y:S02]  /*32d0*/  LOP3.LUT R15, R25, R26, RZ, 0xfc, !PT ;  /* 0x0000001a190f7212 */ /* 0x000fe400078efcff */
[----:B------:R-:W-:-:S05]  /*32e0*/  LOP3.LUT R12, R8, R9, RZ, 0xfc, !PT ;  /* 0x00000009080c7212 */ /* 0x000fca00078efcff */
[----:B------:R2:W-:Y:S01]  /*32f0*/  STG.E.128 desc[UR6][R18.64], R12 ;  /* 0x0000000c12007986 */ /* 0x0005e2000c101d06 */
[----:B---3--:R-:W-:Y:S06]  /*3300*/  BAR.SYNC.DEFER_BLOCKING 0x0 ;  /* 0x0000000000007b1d */ /* 0x008fec0000010000 */
[----:B------:R-:W-:Y:S05]  /*3310*/  @P1 EXIT ;  /* 0x000000000000194d */ /* 0x000fea0003800000 */
[----:B------:R-:W1:Y:S01]  /*3320*/  S2UR UR5, SR_CTAID.Y ;  /* 0x00000000000579c3 */ /* 0x000e620000002600 */
[----:B------:R-:W-:Y:S02]  /*3330*/  ULDC.64 UR8, c[0x0][0x198] ;  /* 0x0000660000087ab9 */ /* 0x000fe40000000a00 */
[----:B------:R-:W-:-:S04]  /*3340*/  UIADD3 UR8, UP0, UR8, 0x70, URZ ;  /* 0x0000007008087890 */ /* 0x000fc8000ff1e03f */
[----:B------:R-:W-:Y:S01]  /*3350*/  UIADD3.X UR9, URZ, UR9, URZ, UP0, !UPT ;  /* 0x000000093f097290 */ /* 0x000fe200087fe43f */
[----:B------:R-:W3:Y:S01]  /*3360*/  S2UR UR6, SR_CTAID.X ;  /* 0x00000000000679c3 */ /* 0x000ee20000002500 */
[----:B-1----:R-:W-:Y:S02]  /*3370*/  USHF.L.U32 UR5, UR5, 0x7, URZ ;  /* 0x0000000705057899 */ /* 0x002fe4000800063f */
[----:B---3--:R-:W-:-:S09]  /*3380*/  USHF.L.U32 UR6, UR6, 0x7, URZ ;  /* 0x0000000706067899 */ /* 0x008fd2000800063f */
[----:B------:R1:W-:Y:S01]  /*3390*/  UTMASTG.2D [UR4], [UR8] ;  /* 0x00000004080073b5 */ /* 0x0003e20008008000 */
[----:B------:R0:W-:Y:S01]  /*33a0*/  UTMACMDFLUSH ;  /* 0x00000000000079b7 */ /* 0x0001e20000000000 */
[----:B------:R-:W-:-:S04]  /*33b0*/  DEPBAR.LE SB0, 0x0 ;  /* 0x000080000000791a */ /* 0x000fc80000000000 */
[----:B-1----:R-:W-:Y:S05]  /*33c0*/  EXIT ;  /* 0x000000000000794d */ /* 0x002fea0003800000 */
        .weak           $__internal_6_$__cuda_sm20_rcp_rn_f32_slowpath
        .type           $__internal_6_$__cuda_sm20_rcp_rn_f32_slowpath,@function
        .size           $__internal_6_$__cuda_sm20_rcp_rn_f32_slowpath,($__internal_7_$__cuda_sm3x_div_rn_noftz_f32_slowpath - $__internal_6_$__cuda_sm20_rcp_rn_f32_slowpath)
$__internal_6_$__cuda_sm20_rcp_rn_f32_slowpath:
[----:B------:R-:W-:-:S05]  /*33d0*/  IMAD.SHL.U32 R51, R0, 0x2, RZ ;  /* 0x0000000200337824 */ /* 0x000fca00078e00ff */
[----:B------:R-:W-:-:S04]  /*33e0*/  SHF.R.U32.HI R51, RZ, 0x18, R51 ;  /* 0x00000018ff337819 */ /* 0x000fc80000011633 */
[----:B------:R-:W-:-:S13]  /*33f0*/  ISETP.NE.U32.AND P0, PT, R51, RZ, PT ;  /* 0x000000ff3300720c */ /* 0x000fda0003f05070 */
[----:B------:R-:W-:Y:S05]  /*3400*/  @P0 BRA `(.L_x_180) ;  /* 0x00000000002c0947 */ /* 0x000fea0003800000 */
[----:B------:R-:W-:-:S05]  /*3410*/  IMAD.SHL.U32 R51, R0, 0x2, RZ ;  /* 0x0000000200337824 */ /* 0x000fca00078e00ff */
[----:B------:R-:W-:-:S13]  /*3420*/  ISETP.NE.AND P0, PT, R51, RZ, PT ;  /* 0x000000ff3300720c */ /* 0x000fda0003f05270 */
[----:B------:R3:W4:Y:S01]  /*3430*/  @!P0 MUFU.RCP R51, R0 ;  /* 0x0000000000338308 */ /* 0x0007220000001000 */
[----:B------:R-:W-:Y:S05]  /*3440*/  @!P0 BRA `(.L_x_181) ;  /* 0x0000000000a48947 */ /* 0x000fea0003800000 */
[----:B------:R-:W-:-:S04]  /*3450*/  FFMA R56, R0, 1.84467440737095516160e+19, RZ ;  /* 0x5f80000000387823 */ /* 0x000fc800000000ff */
[----:B----4-:R-:W3:Y:S02]  /*3460*/  MUFU.RCP R51, R56 ;  /* 0x0000003800337308 */ /* 0x010ee40000001000 */
[----:B---3--:R-:W-:-:S04]  /*3470*/  FFMA R0, R56, R51, -1 ;  /* 0xbf80000038007423 */ /* 0x008fc80000000033 */
[----:B------:R-:W-:-:S04]  /*3480*/  FADD.FTZ R0, -R0, -RZ ;  /* 0x800000ff00007221 */ /* 0x000fc80000010100 */
[----:B------:R-:W-:-:S04]  /*3490*/  FFMA R0, R51, R0, R51 ;  /* 0x0000000033007223 */ /* 0x000fc80000000033 */
[----:B------:R-:W-:Y:S01]  /*34a0*/  FFMA R51, R0, 1.84467440737095516160e+19, RZ ;  /* 0x5f80000000337823 */ /* 0x000fe200000000ff */
[----:B------:R-:W-:Y:S06]  /*34b0*/  BRA `(.L_x_181) ;  /* 0x0000000000887947 */ /* 0x000fec0003800000 */
.L_x_180:
[----:B------:R-:W-:-:S05]  /*34c0*/  VIADD R65, R51, 0xffffff03 ;  /* 0xffffff0333417836 */ /* 0x000fca0000000000 */
[----:B------:R-:W-:-:S13]  /*34d0*/  ISETP.GT.U32.AND P0, PT, R65, 0x1, PT ;  /* 0x000000014100780c */ /* 0x000fda0003f04070 */
[----:B------:R-:W-:Y:S05]  /*34e0*/  @P0 BRA `(.L_x_182) ;  /* 0x0000000000780947 */ /* 0x000fea0003800000 */
[----:B------:R-:W-:-:S04]  /*34f0*/  LOP3.LUT R56, R0, 0x7fffff, RZ, 0xc0, !PT ;  /* 0x007fffff00387812 */ /* 0x000fc800078ec0ff */
[----:B------:R-:W-:-:S04]  /*3500*/  LOP3.LUT R56, R56, 0x3f800000, RZ, 0xfc, !PT ;  /* 0x3f80000038387812 */ /* 0x000fc800078efcff */
[----:B------:R-:W1:Y:S02]  /*3510*/  MUFU.RCP R57, R56 ;  /* 0x0000003800397308 */ /* 0x000e640000001000 */
[----:B-1----:R-:W-:-:S04]  /*3520*/  FFMA R58, R56, R57, -1 ;  /* 0xbf800000383a7423 */ /* 0x002fc80000000039 */
        /* <DEDUP_REMOVED lines=12> */
[----:B------:R-:W-:-:S04]  /*35f0*/  SHF.R.U32.HI R58, RZ, R65, R58 ;  /* 0x00000041ff3a7219 */ /* 0x000fc8000001163a */
        /* <DEDUP_REMOVED lines=13> */
.L_x_182:
[----:B------:R1:W2:Y:S02]  /*36d0*/  MUFU.RCP R51, R0 ;  /* 0x0000000000337308 */ /* 0x0002a40000001000 */
.L_x_181:
[----:B--2-4-:R-:W-:Y:S02]  /*36e0*/  IMAD.MOV.U32 R65, RZ, RZ, R51 ;  /* 0x000000ffff417224 */ /* 0x014fe400078e0033 */
[----:B------:R-:W-:-:S04]  /*36f0*/  IMAD.MOV.U32 R51, RZ, RZ, 0x0 ;  /* 0x00000000ff337424 */ /* 0x000fc800078e00ff */
[----:B-1-3--:R-:W-:Y:S05]  /*3700*/  RET.REL.NODEC R50 `(_ZN18transformer_engine71_GLOBAL__N__76556b6a_38_quantize_transpose_square_blockwise_cu_108e784934block_scaled_cast_transpose_kernelILb1Ef13__nv_bfloat1613__nv_fp8_e4m3EEvPKT1_PT2_S8_PT0_SA_mmmmmmf14CUtensorMap_stbPKf) ;  /* 0xffffffc8323c7950 */ /* 0x00afea0003c3ffff */
        .weak           $__internal_7_$__cuda_sm3x_div_rn_noftz_f32_slowpath
        .type           $__internal_7_$__cuda_sm3x_div_rn_noftz_f32_slowpath,@function
        .size           $__internal_7_$__cuda_sm3x_div_rn_noftz_f32_slowpath,(.L_x_1105 - $__internal_7_$__cuda_sm3x_div_rn_noftz_f32_slowpath)
$__internal_7_$__cuda_sm3x_div_rn_noftz_f32_slowpath:
        /* <DEDUP_REMOVED lines=23> */
.L_x_183:
[----:B------:R-:W-:Y:S01]  /*3880*/  LEA R0, R39, 0xc0800000, 0x17 ;  /* 0xc080000027007811 */ /* 0x000fe200078eb8ff */
[----:B------:R-:W-:Y:S01]  /*3890*/  UMOV UR4, 0x43e00000 ;  /* 0x43e0000000047882 */ /* 0x000fe20000000000 */
[----:B------:R-:W-:Y:S01]  /*38a0*/  IADD3 R39, R40, 0x87, -R39 ;  /* 0x0000008728277810 */ /* 0x000fe20007ffe827 */
[----:B------:R-:W-:Y:S02]  /*38b0*/  UIADD3 UR4, UR4, -0x4000000, URZ ;  /* 0xfc00000004047890 */ /* 0x000fe4000fffe03f */
[----:B------:R-:W-:-:S04]  /*38c0*/  IMAD.IADD R41, R41, 0x1, -R0 ;  /* 0x0000000129297824 */ /* 0x000fc800078e0a00 */
[----:B------:R-:W1:Y:S01]  /*38d0*/  MUFU.RCP R0, R41 ;  /* 0x0000002900007308 */ /* 0x000e620000001000 */
[----:B------:R-:W-:-:S04]  /*38e0*/  FADD.FTZ R43, -R41, -RZ ;  /* 0x800000ff292b7221 */ /* 0x000fc80000010100 */
[----:B-1----:R-:W-:-:S04]  /*38f0*/  FFMA R45, R0, R43, 1 ;  /* 0x3f800000002d7423 */ /* 0x002fc8000000002b */
        /* <DEDUP_REMOVED lines=41> */
.L_x_189:
[----:B------:R-:W-:-:S04]  /*3b90*/  LOP3.LUT R42, R42, 0x80000000, RZ, 0xc0, !PT ;  /* 0x800000002a2a7812 */ /* 0x000fc800078ec0ff */
[----:B------:R-:W-:Y:S01]  /*3ba0*/  LOP3.LUT R42, R42, 0x7f800000, RZ, 0xfc, !PT ;  /* 0x7f8000002a2a7812 */ /* 0x000fe200078efcff */
[----:B------:R-:W-:Y:S06]  /*3bb0*/  BRA `(.L_x_190) ;  /* 0x0000000000287947 */ /* 0x000fec0003800000 */
.L_x_188:
[----:B------:R-:W-:Y:S01]  /*3bc0*/  IMAD R42, R39, 0x800000, R42 ;  /* 0x00800000272a7824 */ /* 0x000fe200078e022a */
[----:B------:R-:W-:Y:S06]  /*3bd0*/  BRA `(.L_x_190) ;  /* 0x0000000000207947 */ /* 0x000fec0003800000 */
.L_x_187:
[----:B------:R-:W-:-:S04]  /*3be0*/  LOP3.LUT R38, R41, 0x80000000, R38, 0x48, !PT ;  /* 0x8000000029267812 */ /* 0x000fc800078e4826 */
[----:B------:R-:W-:Y:S01]  /*3bf0*/  LOP3.LUT R42, R38, 0x7f800000, RZ, 0xfc, !PT ;  /* 0x7f800000262a7812 */ /* 0x000fe200078efcff */
[----:B------:R-:W-:Y:S06]  /*3c00*/  BRA `(.L_x_190) ;  /* 0x0000000000147947 */ /* 0x000fec0003800000 */
.L_x_186:
[----:B------:R-:W-:Y:S01]  /*3c10*/  LOP3.LUT R42, R41, 0x80000000, R38, 0x48, !PT ;  /* 0x80000000292a7812 */ /* 0x000fe200078e4826 */
[----:B------:R-:W-:Y:S06]  /*3c20*/  BRA `(.L_x_190) ;  /* 0x00000000000c7947 */ /* 0x000fec0003800000 */
.L_x_185:
[----:B------:R-:W1:Y:S01]  /*3c30*/  MUFU.RSQ R42, -QNAN ;  /* 0xffc00000002a7908 */ /* 0x000e620000001400 */
[----:B------:R-:W-:Y:S05]  /*3c40*/  BRA `(.L_x_190) ;  /* 0x0000000000047947 */ /* 0x000fea0003800000 */
.L_x_184:
[----:B------:R-:W-:-:S07]  /*3c50*/  FADD.FTZ R42, R0, 448 ;  /* 0x43e00000002a7421 */ /* 0x000fce0000010000 */
.L_x_190:
[----:B------:R-:W-:Y:S02]  /*3c60*/  IMAD.MOV.U32 R38, RZ, RZ, R36 ;  /* 0x000000ffff267224 */ /* 0x000fe400078e0024 */
[----:B------:R-:W-:-:S04]  /*3c70*/  IMAD.MOV.U32 R39, RZ, RZ, 0x0 ;  /* 0x00000000ff277424 */ /* 0x000fc800078e00ff */
[----:B-1----:R-:W-:Y:S05]  /*3c80*/  RET.REL.NODEC R38 `(_ZN18transformer_engine71_GLOBAL__N__76556b6a_38_quantize_transpose_square_blockwise_cu_108e784934block_scaled_cast_transpose_kernelILb1Ef13__nv_bfloat1613__nv_fp8_e4m3EEvPKT1_PT2_S8_PT0_SA_mmmmmmf14CUtensorMap_stbPKf) ;  /* 0xffffffc026dc7950 */ /* 0x002fea0003c3ffff */
.L_x_191:
        /* <DEDUP_REMOVED lines=15> */
.L_x_1105:


//--------------------- .text._ZN18transformer_engine71_GLOBAL__N__76556b6a_38_quantize_transpose_square_blockwise_cu_108e784945block_scaled_cast_transpose_kernel_notalignedILb0Ef13__nv_bfloat1613__nv_fp8_e5m2EEvPKT1_PT2_S8_PT0_SA_mmmmmmfbPKf --------------------------
	.section	.text._ZN18transformer_engine71_GLOBAL__N__76556b6a_38_quantize_transpose_square_blockwise_cu_108e784945block_scaled_cast_transpose_kernel_notalignedILb0Ef13__nv_bfloat1613__nv_fp8_e5m2EEvPKT1_PT2_S8_PT0_SA_mmmmmmfbPKf,"ax",@progbits
	.align	128
.text._ZN18transformer_engine71_GLOBAL__N__76556b6a_38_quantize_transpose_square_blockwise_cu_108e784945block_scaled_cast_transpose_kernel_notalignedILb0Ef13__nv_bfloat1613__nv_fp8_e5m2EEvPKT1_PT2_S8_PT0_SA_mmmmmmfbPKf:
        .type           _ZN18transformer_engine71_GLOBAL__N__76556b6a_38_quantize_transpose_square_blockwise_cu_108e784945block_scaled_cast_transpose_kernel_notalignedILb0Ef13__nv_bfloat1613__nv_fp8_e5m2EEvPKT1_PT2_S8_PT0_SA_mmmmmmfbPKf,@function
        .size           _ZN18transformer_engine71_GLOBAL__N__76556b6a_38_quantize_transpose_square_blockwise_cu_108e784945block_scaled_cast_transpose_kernel_notalignedILb0Ef13__nv_bfloat1613__nv_fp8_e5m2EEvPKT1_PT2_S8_PT0_SA_mmmmmmfbPKf,(.L_x_1108 - _ZN18transformer_engine71_GLOBAL__N__76556b6a_38_quantize_transpose_square_blockwise_cu_108e784945block_scaled_cast_transpose_kernel_notalignedILb0Ef13__nv_bfloat1613__nv_fp8_e5m2EEvPKT1_PT2_S8_PT0_SA_mmmmmmfbPKf)
        .other          _ZN18transformer_engine71_GLOBAL__N__76556b6a_38_quantize_transpose_square_blockwise_cu_108e784945block_scaled_cast_transpose_kernel_notalignedILb0Ef13__nv_bfloat1613__nv_fp8_e5m2EEvPKT1_PT2_S8_PT0_SA_mmmmmmfbPKf,@"STO_CUDA_ENTRY STV_DEFAULT"
_ZN18transformer_engine71_GLOBAL__N__76556b6a_38_quantize_transpose_square_blockwise_cu_108e784945block_scaled_cast_transpose_kernel_notalignedILb0Ef13__nv_bfloat1613__nv_fp8_e5m2EEvPKT1_PT2_S8_PT0_SA_mmmmmmfbPKf:
        /* <DEDUP_REMOVED lines=10> */
.L_x_192:
        /* <DEDUP_REMOVED lines=91> */
.L_x_198:
[----:B------:R0:W5:Y:S04]  /*0650*/  LDG.E.128 R4, desc[UR6][R12.64] ;  /* 0x000000060c047981 */ /* 0x000168000c1e1d00 */
[----:B------:R0:W5:Y:S02]  /*0660*/  LDG.E.128 R8, desc[UR6][R12.64+0x10] ;  /* 0x000010060c087981 */ /* 0x000164000c1e1d00 */
.L_x_199:
[----:B------:R-:W-:Y:S05]  /*0670*/  BSYNC B2 ;  /* 0x0000000000027941 */ /* 0x000fea0003800000 */
.L_x_197:
        /* <DEDUP_REMOVED lines=32> */
.L_x_201:
[----:B0-----:R0:W5:Y:S04]  /*0880*/  LDG.E.128 R12, desc[UR6][R20.64] ;  /* 0x00000006140c7981 */ /* 0x001168000c1e1d00 */
[----:B------:R0:W5:Y:S02]  /*0890*/  LDG.E.128 R16, desc[UR6][R20.64+0x10] ;  /* 0x0000100614107981 */ /* 0x000164000c1e1d00 */
.L_x_202:
[----:B------:R-:W-:Y:S05]  /*08a0*/  BSYNC B2 ;  /* 0x0000000000027941 */ /* 0x000fea0003800000 */
.L_x_200:
        /* <DEDUP_REMOVED lines=30> */
.L_x_204:
[----:B0-----:R0:W5:Y:S04]  /*0a90*/  LDG.E.128 R20, desc[UR6][R34.64] ;  /* 0x0000000622147981 */ /* 0x001168000c1e1d00 */
[----:B------:R0:W5:Y:S02]  /*0aa0*/  LDG.E.128 R24, desc[UR6][R34.64+0x10] ;  /* 0x0000100622187981 */ /* 0x000164000c1e1d00 */
.L_x_205:
[----:B------:R-:W-:Y:S05]  /*0ab0*/  BSYNC B2 ;  /* 0x0000000000027941 */ /* 0x000fea0003800000 */
.L_x_203:
        /* <DEDUP_REMOVED lines=33> */
.L_x_206:
[----:B------:R1:W5:Y:S04]  /*0cd0*/  LDG.E.128 R28, desc[UR6][R40.64] ;  /* 0x00000006281c7981 */ /* 0x000368000c1e1d00 */
[----:B0-----:R1:W5:Y:S01]  /*0ce0*/  LDG.E.128 R32, desc[UR6][R40.64+0x10] ;  /* 0x0000100628207981 */ /* 0x001362000c1e1d00 */
[----:B------:R-:W-:Y:S05]  /*0cf0*/  BRA `(.L_x_207) ;  /* 0x0000001800147947 */ /* 0x000fea0003800000 */
.L_x_196:
        /* <DEDUP_REMOVED lines=12> */
.L_x_210:
        /* <DEDUP_REMOVED lines=73> */
.L_x_209:
[----:B------:R-:W-:Y:S02]  /*1250*/  CS2R R4, SRZ ;  /* 0x0000000000047805 */ /* 0x000fe4000001ff00 */
[----:B------:R-:W-:Y:S02]  /*1260*/  CS2R R6, SRZ ;  /* 0x0000000000067805 */ /* 0x000fe4000001ff00 */
[----:B------:R-:W-:Y:S02]  /*1270*/  CS2R R8, SRZ ;  /* 0x0000000000087805 */ /* 0x000fe4000001ff00 */
[----:B------:R-:W-:-:S07]  /*1280*/  CS2R R10, SRZ ;  /* 0x00000000000a7805 */ /* 0x000fce000001ff00 */
.L_x_211:
[----:B------:R-:W-:Y:S05]  /*1290*/  BSYNC B2 ;  /* 0x0000000000027941 */ /* 0x000fea0003800000 */
.L_x_208:
        /* <DEDUP_REMOVED lines=9> */
.L_x_213:
        /* <DEDUP_REMOVED lines=13> */
.L_x_215:
        /* <DEDUP_REMOVED lines=72> */
.L_x_214:
[----:B------:R-:W-:Y:S05]  /*1880*/  BSYNC B2 ;  /* 0x0000000000027941 */ /* 0x000fea0003800000 */
.L_x_212:
        /* <DEDUP_REMOVED lines=9> */
.L_x_217:
        /* <DEDUP_REMOVED lines=13> */
.L_x_219:
        /* <DEDUP_REMOVED lines=86> */
.L_x_218:
[----:B------:R-:W-:Y:S05]  /*1f50*/  BSYNC B2 ;  /* 0x0000000000027941 */ /* 0x000fea0003800000 */
.L_x_216:
        /* <DEDUP_REMOVED lines=8> */
.L_x_220:
        /* <DEDUP_REMOVED lines=15> */
.L_x_221:
        /* <DEDUP_REMOVED lines=72> */
.L_x_207:
[----:B------:R-:W-:Y:S05]  /*2550*/  BSYNC B0 ;  /* 0x0000000000007941 */ /* 0x000fea0003800000 */
.L_x_195:
        /* <DEDUP_REMOVED lines=160> */
.L_x_194:
[----:B------:R-:W-:Y:S05]  /*2f60*/  BSYNC B1 ;  /* 0x0000000000017941 */ /* 0x000fea0003800000 */
.L_x_193:
        /* <DEDUP_REMOVED lines=38> */
.L_x_223:
[----:B------:R-:W-:Y:S05]  /*31d0*/  BSYNC B0 ;  /* 0x0000000000007941 */ /* 0x000fea0003800000 */
.L_x_222:
        /* <DEDUP_REMOVED lines=27> */
[----:B-1----:R-:W-:Y:S05]  /*3390*/  CALL.REL.NOINC `($__internal_9_$__cuda_sm3x_div_rn_noftz_f32_slowpath) ;  /* 0x0000002800fc7944 */ /* 0x002fea0003c00000 */
[----:B------:R-:W-:-:S07]  /*33a0*/  IMAD.MOV.U32 R40, RZ, RZ, R0 ;  /* 0x000000ffff287224 */ /* 0x000fce00078e0000 */
.L_x_225:
[----:B------:R-:W-:-:S04]  /*33b0*/  FSETP.NEU.AND P1, PT, |R40|, +INF , PT ;  /* 0x7f8000002800780b */ /* 0x000fc80003f2d200 */
[----:B------:R-:W-:-:S04]  /*33c0*/  FSEL R40, R40, 3.38953138925153547590e+38, P1 ;  /* 0x7f7f000028287808 */ /* 0x000fc80000800000 */
[----:B------:R-:W-:-:S07]  /*33d0*/  @P4 LOP3.LUT R40, R40, 0xff800000, RZ, 0xc0, !PT ;  /* 0xff80000028284812 */ /* 0x000fce00078ec0ff */
.L_x_224:
        /* <DEDUP_REMOVED lines=10> */
[----:B012---:R-:W-:Y:S05]  /*3480*/  CALL.REL.NOINC `($__internal_8_$__cuda_sm20_rcp_rn_f32_slowpath) ;  /* 0x0000002400f07944 */ /* 0x007fea0003c00000 */
[----:B------:R-:W-:Y:S05]  /*3490*/  BRA `(.L_x_229) ;  /* 0x0000000000107947 */ /* 0x000fea0003800000 */
.L_x_228:
[----:B------:R-:W3:Y:S02]  /*34a0*/  MUFU.RCP R43, R40 ;  /* 0x00000028002b7308 */ /* 0x000ee40000001000 */
[----:B---3--:R-:W-:-:S04]  /*34b0*/  FFMA R0, R43, R40, -1 ;  /* 0xbf8000002b007423 */ /* 0x008fc80000000028 */
[----:B------:R-:W-:-:S04]  /*34c0*/  FADD.FTZ R0, -R0, -RZ ;  /* 0x800000ff00007221 */ /* 0x000fc80000010100 */
[----:B------:R-:W-:-:S07]  /*34d0*/  FFMA R0, R43, R0, R43 ;  /* 0x000000002b007223 */ /* 0x000fce000000002b */
.L_x_229:
        /* <DEDUP_REMOVED lines=16> */
.L_x_227:
[----:B------:R-:W-:Y:S05]  /*35e0*/  BSYNC B0 ;  /* 0x0000000000007941 */ /* 0x000fea0003800000 */
.L_x_226:
        /* <DEDUP_REMOVED lines=36> */
[----:B------:R-:W-:Y:S01]  /*3830*/  F2FP.SATFINITE.E5M2.F32.PACK_AB_MERGE_C R57, RZ, R44, RZ ;  /* 0x0000002cff39723e */ /* 0x000fe200048060ff */
[----:B------:R-:W-:-:S02]  /*3840*/  IMAD.U32 R41, R41, 0x10000, RZ ;  /* 0x0001000029297824 */ /* 0x000fc400078e00ff */
[-C--:B------:R-:W-:Y:S01]  /*3850*/  FMUL R6, R59, R40.reuse ;  /* 0x000000283b067220 */ /* 0x080fe20000400000 */
[-C--:B------:R-:W-:Y:S01]  /*3860*/  FMUL R44, R45, R40.reuse ;  /* 0x000000282d2c7220 */ /* 0x080fe20000400000 */
[----:B------:R-:W-:Y:S02]  /*3870*/  IMAD.U32 R7, R7, 0x10000, RZ ;  /* 0x0001000007077824 */ /* 0x000fe400078e00ff */
[----:B------:R-:W-:Y:S01]  /*3880*/  FMUL R4, R55, R40 ;  /* 0x0000002837047220 */ /* 0x000fe20000400000 */
[----:B------:R-:W-:Y:S01]  /*3890*/  F2FP.SATFINITE.E5M2.F32.PACK_AB_MERGE_C R45, RZ, R42, RZ ;  /* 0x0000002aff2d723e */ /* 0x000fe200048060ff */
[----:B------:R-:W-:Y:S02]  /*38a0*/  IMAD.U32 R53, R53, 0x10000, RZ ;  /* 0x0001000035357824 */ /* 0x000fe400078e00ff */
[----:B------:R-:W-:Y:S01]  /*38b0*/  FMUL R42, R43, R40 ;  /* 0x000000282b2a7220 */ /* 0x000fe20000400000 */
[----:B------:R-:W-:Y:S01]  /*38c0*/  IMAD.U32 R5, R5, 0x10000, RZ ;  /* 0x0001000005057824 */ /* 0x000fe200078e00ff */
[----:B------:R-:W-:Y:S01]  /*38d0*/  F2FP.SATFINITE.E5M2.F32.PACK_AB_MERGE_C R43, RZ, R10, RZ ;  /* 0x0000000aff2b723e */ /* 0x000fe200048060ff */
[----:B------:R-:W-:Y:S01]  /*38e0*/  IMAD.U32 R9, R9, 0x10000, RZ ;  /* 0x0001000009097824 */ /* 0x000fe200078e00ff */
[----:B------:R-:W-:Y:S01]  /*38f0*/  F2FP.SATFINITE.E5M2.F32.PACK_AB_MERGE_C R55, RZ, R46, RZ ;  /* 0x0000002eff37723e */ /* 0x000fe200048060ff */
[----:B------:R-:W-:Y:S01]  /*3900*/  FMUL R10, R41, R40 ;  /* 0x00000028290a7220 */ /* 0x000fe20000400000 */
[----:B------:R-:W-:Y:S01]  /*3910*/  F2FP.SATFINITE.E5M2.F32.PACK_AB_MERGE_C R41, RZ, R6, RZ ;  /* 0x00000006ff29723e */ /* 0x000fe200048060ff */
[-C--:B------:R-:W-:Y:S01]  /*3920*/  FMUL R46, R7, R40.reuse ;  /* 0x00000028072e7220 */ /* 0x080fe20000400000 */
[-C--:B------:R-:W-:Y:S01]  /*3930*/  FMUL R53, R53, R40.reuse ;  /* 0x0000002835357220 */ /* 0x080fe20000400000 */
[----:B------:R-:W-:Y:S01]  /*3940*/  FMUL R6, R5, R40 ;  /* 0x0000002805067220 */ /* 0x000fe20000400000 */
[----:B------:R-:W-:Y:S01]  /*3950*/  F2FP.SATFINITE.E5M2.F32.PACK_AB_MERGE_C R7, RZ, R4, RZ ;  /* 0x00000004ff07723e */ /* 0x000fe200048060ff */
[-C--:B------:R-:W-:Y:S01]  /*3960*/  FMUL R47, R47, R40.reuse ;  /* 0x000000282f2f7220 */ /* 0x080fe20000400000 */
[----:B------:R-:W-:Y:S01]  /*3970*/  FMUL R4, R9, R40 ;  /* 0x0000002809047220 */ /* 0x000fe20000400000 */
[----:B------:R-:W-:-:S02]  /*3980*/  IADD3.X R9, R3, UR5, RZ, P2, !PT ;  /* 0x0000000503097c10 */ /* 0x000fc400097fe4ff */
[----:B------:R-:W-:Y:S02]  /*3990*/  F2FP.SATFINITE.E5M2.F32.PACK_AB_MERGE_C R5, RZ, R0, RZ ;  /* 0x00000000ff05723e */ /* 0x000fe400048060ff */
[----:B------:R-:W-:Y:S02]  /*39a0*/  F2FP.SATFINITE.E5M2.F32.PACK_AB_MERGE_C R52, RZ, R53, RZ ;  /* 0x00000035ff34723e */ /* 0x000fe400048060ff */
[----:B------:R-:W-:Y:S02]  /*39b0*/  F2FP.SATFINITE.E5M2.F32.PACK_AB_MERGE_C R0, RZ, R6, RZ ;  /* 0x00000006ff00723e */ /* 0x000fe400048060ff */
[----:B------:R-:W-:Y:S02]  /*39c0*/  F2FP.SATFINITE.E5M2.F32.PACK_AB_MERGE_C R11, RZ, R11, RZ ;  /* 0x0000000bff0b723e */ /* 0x000fe400048060ff */
[----:B------:R-:W-:Y:S02]  /*39d0*/  F2FP.SATFINITE.E5M2.F32.PACK_AB_MERGE_C R47, RZ, R47, RZ ;  /* 0x0000002fff2f723e */ /* 0x000fe400048060ff */
[----:B------:R-:W-:-:S02]  /*39e0*/  F2FP.SATFINITE.E5M2.F32.PACK_AB_MERGE_C R53, RZ, R44, RZ ;  /* 0x0000002cff35723e */ /* 0x000fc400048060ff */
[----:B------:R-:W-:Y:S02]  /*39f0*/  F2FP.SATFINITE.E5M2.F32.PACK_AB_MERGE_C R59, RZ, R42, RZ ;  /* 0x0000002aff3b723e */ /* 0x000fe400048060ff */
[----:B------:R-:W-:Y:S02]  /*3a00*/  F2FP.SATFINITE.E5M2.F32.PACK_AB_MERGE_C R61, RZ, R10, RZ ;  /* 0x0000000aff3d723e */ /* 0x000fe400048060ff */
[----:B------:R-:W-:Y:S02]  /*3a10*/  F2FP.SATFINITE.E5M2.F32.PACK_AB_MERGE_C R6, RZ, R46, RZ ;  /* 0x0000002eff06723e */ /* 0x000fe400048060ff */
[----:B------:R-:W-:Y:S01]  /*3a20*/  F2FP.SATFINITE.E5M2.F32.PACK_AB_MERGE_C R4, RZ, R4, RZ ;  /* 0x00000004ff04723e */ /* 0x000fe200048060ff */
        /* <DEDUP_REMOVED lines=35> */
.L_x_232:
        /* <DEDUP_REMOVED lines=48> */
.L_x_231:
[----:B------:R-:W-:Y:S05]  /*3f60*/  BSYNC B0 ;  /* 0x0000000000007941 */ /* 0x000fea0003800000 */
.L_x_230:
        /* <DEDUP_REMOVED lines=45> */
[----:B------:R-:W-:Y:S01]  /*4240*/  F2FP.SATFINITE.E5M2.F32.PACK_AB_MERGE_C R7, RZ, R13, RZ ;  /* 0x0000000dff07723e */ /* 0x000fe200048060ff */
[-C--:B------:R-:W-:Y:S01]  /*4250*/  FMUL R17, R11, R40.reuse ;  /* 0x000000280b117220 */ /* 0x080fe20000400000 */
[-C--:B------:R-:W-:Y:S01]  /*4260*/  FMUL R59, R59, R40.reuse ;  /* 0x000000283b3b7220 */ /* 0x080fe20000400000 */
[----:B------:R-:W-:Y:S01]  /*4270*/  F2FP.SATFINITE.E5M2.F32.PACK_AB_MERGE_C R11, RZ, R41, RZ ;  /* 0x00000029ff0b723e */ /* 0x000fe200048060ff */
[-C--:B------:R-:W-:Y:S01]  /*4280*/  FMUL R4, R15, R40.reuse ;  /* 0x000000280f047220 */ /* 0x080fe20000400000 */
[----:B------:R-:W-:Y:S01]  /*4290*/  F2FP.SATFINITE.E5M2.F32.PACK_AB_MERGE_C R13, RZ, R43, RZ ;  /* 0x0000002bff0d723e */ /* 0x000fe200048060ff */
[-C--:B------:R-:W-:Y:S01]  /*42a0*/  FMUL R41, R19, R40.reuse ;  /* 0x0000002813297220 */ /* 0x080fe20000400000 */
[----:B------:R-:W-:Y:S01]  /*42b0*/  F2FP.SATFINITE.E5M2.F32.PACK_AB_MERGE_C R47, RZ, R45, RZ ;  /* 0x0000002dff2f723e */ /* 0x000fe200048060ff */
[-C--:B------:R-:W-:Y:S01]  /*42c0*/  FMUL R6, R53, R40.reuse ;  /* 0x0000002835067220 */ /* 0x080fe20000400000 */
[-C--:B------:R-:W-:Y:S01]  /*42d0*/  FMUL R43, R55, R40.reuse ;  /* 0x00000028372b7220 */ /* 0x080fe20000400000 */
[-C--:B------:R-:W-:Y:S01]  /*42e0*/  FMUL R57, R57, R40.reuse ;  /* 0x0000002839397220 */ /* 0x080fe20000400000 */
[----:B------:R-:W-:Y:S01]  /*42f0*/  FMUL R45, R61, R40 ;  /* 0x000000283d2d7220 */ /* 0x000fe20000400000 */
[----:B------:R-:W-:-:S02]  /*4300*/  F2FP.SATFINITE.E5M2.F32.PACK_AB_MERGE_C R19, RZ, R59, RZ ;  /* 0x0000003bff13723e */ /* 0x000fc400048060ff */
        /* <DEDUP_REMOVED lines=46> */
.L_x_235:
        /* <DEDUP_REMOVED lines=48> */
.L_x_234:
[----:B------:R-:W-:Y:S05]  /*48f0*/  BSYNC B0 ;  /* 0x0000000000007941 */ /* 0x000fea0003800000 */
.L_x_233:
        /* <DEDUP_REMOVED lines=105> */
.L_x_238:
        /* <DEDUP_REMOVED lines=48> */
.L_x_237:
[----:B------:R-:W-:Y:S05]  /*5290*/  BSYNC B0 ;  /* 0x0000000000007941 */ /* 0x000fea0003800000 */
.L_x_236:
        /* <DEDUP_REMOVED lines=105> */
.L_x_239:
        /* <DEDUP_REMOVED lines=50> */
        .weak           $__internal_8_$__cuda_sm20_rcp_rn_f32_slowpath
        .type           $__internal_8_$__cuda_sm20_rcp_rn_f32_slowpath,@function
        .size           $__internal_8_$__cuda_sm20_rcp_rn_f32_slowpath,($__internal_9_$__cuda_sm3x_div_rn_noftz_f32_slowpath - $__internal_8_$__cuda_sm20_rcp_rn_f32_slowpath)
$__internal_8_$__cuda_sm20_rcp_rn_f32_slowpath:
        /* <DEDUP_REMOVED lines=15> */
.L_x_240:
        /* <DEDUP_REMOVED lines=33> */
.L_x_242:
[----:B------:R0:W1:Y:S02]  /*5f50*/  MUFU.RCP R43, R0 ;  /* 0x00000000002b7308 */ /* 0x0000640000001000 */
.L_x_241:
[----:B0123--:R-:W-:Y:S02]  /*5f60*/  IMAD.MOV.U32 R0, RZ, RZ, R43 ;  /* 0x000000ffff007224 */ /* 0x00ffe400078e002b */
[----:B------:R-:W-:-:S04]  /*5f70*/  IMAD.MOV.U32 R43, RZ, RZ, 0x0 ;  /* 0x00000000ff2b7424 */ /* 0x000fc800078e00ff */
[----:B------:R-:W-:Y:S05]  /*5f80*/  RET.REL.NODEC R42 `(_ZN18transformer_engine71_GLOBAL__N__76556b6a_38_quantize_transpose_square_blockwise_cu_108e784945block_scaled_cast_transpose_kernel_notalignedILb0Ef13__nv_bfloat1613__nv_fp8_e5m2EEvPKT1_PT2_S8_PT0_SA_mmmmmmfbPKf) ;  /* 0xffffffa02a1c7950 */ /* 0x000fea0003c3ffff */
        .weak           $__internal_9_$__cuda_sm3x_div_rn_noftz_f32_slowpath
        .type           $__internal_9_$__cuda_sm3x_div_rn_noftz_f32_slowpath,@function
        .size           $__internal_9_$__cuda_sm3x_div_rn_noftz_f32_slowpath,(.L_x_1108 - $__internal_9_$__cuda_sm3x_div_rn_noftz_f32_slowpath)
$__internal_9_$__cuda_sm3x_div_rn_noftz_f32_slowpath:
        /* <DEDUP_REMOVED lines=23> */
.L_x_243:
        /* <DEDUP_REMOVED lines=49> */
.L_x_249:
[----:B------:R-:W-:-:S04]  /*6410*/  LOP3.LUT R41, R41, 0x80000000, RZ, 0xc0, !PT ;  /* 0x8000000029297812 */ /* 0x000fc800078ec0ff */
[----:B------:R-:W-:Y:S01]  /*6420*/  LOP3.LUT R41, R41, 0x7f800000, RZ, 0xfc, !PT ;  /* 0x7f80000029297812 */ /* 0x000fe200078efcff */
[----:B------:R-:W-:Y:S06]  /*6430*/  BRA `(.L_x_250) ;  /* 0x0000000000287947 */ /* 0x000fec0003800000 */
.L_x_248:
[----:B------:R-:W-:Y:S01]  /*6440*/  IMAD R41, R43, 0x800000, R41 ;  /* 0x008000002b297824 */ /* 0x000fe200078e0229 */
[----:B------:R-:W-:Y:S06]  /*6450*/  BRA `(.L_x_250) ;  /* 0x0000000000207947 */ /* 0x000fec0003800000 */
.L_x_247:
[----:B------:R-:W-:-:S04]  /*6460*/  LOP3.LUT R41, R44, 0x80000000, R41, 0x48, !PT ;  /* 0x800000002c297812 */ /* 0x000fc800078e4829 */
[----:B------:R-:W-:Y:S01]  /*6470*/  LOP3.LUT R41, R41, 0x7f800000, RZ, 0xfc, !PT ;  /* 0x7f80000029297812 */ /* 0x000fe200078efcff */
[----:B------:R-:W-:Y:S06]  /*6480*/  BRA `(.L_x_250) ;  /* 0x0000000000147947 */ /* 0x000fec0003800000 */
.L_x_246:
[----:B------:R-:W-:Y:S01]  /*6490*/  LOP3.LUT R41, R44, 0x80000000, R41, 0x48, !PT ;  /* 0x800000002c297812 */ /* 0x000fe200078e4829 */
[----:B------:R-:W-:Y:S06]  /*64a0*/  BRA `(.L_x_250) ;  /* 0x00000000000c7947 */ /* 0x000fec0003800000 */
.L_x_245:
[----:B------:R-:W0:Y:S01]  /*64b0*/  MUFU.RSQ R41, -QNAN ;  /* 0xffc0000000297908 */ /* 0x000e220000001400 */
[----:B------:R-:W-:Y:S05]  /*64c0*/  BRA `(.L_x_250) ;  /* 0x0000000000047947 */ /* 0x000fea0003800000 */
.L_x_244:
[----:B------:R-:W-:-:S07]  /*64d0*/  FADD.FTZ R41, R0, 57344 ;  /* 0x4760000000297421 */ /* 0x000fce0000010000 */
.L_x_250:
[----:B0-----:R-:W-:Y:S02]  /*64e0*/  IMAD.MOV.U32 R0, RZ, RZ, R41 ;  /* 0x000000ffff007224 */ /* 0x001fe400078e0029 */
[----:B------:R-:W-:-:S04]  /*64f0*/  IMAD.MOV.U32 R41, RZ, RZ, 0x0 ;  /* 0x00000000ff297424 */ /* 0x000fc800078e00ff */
[----:B------:R-:W-:Y:S05]  /*6500*/  RET.REL.NODEC R40 `(_ZN18transformer_engine71_GLOBAL__N__76556b6a_38_quantize_transpose_square_blockwise_cu_108e784945block_scaled_cast_transpose_kernel_notalignedILb0Ef13__nv_bfloat1613__nv_fp8_e5m2EEvPKT1_PT2_S8_PT0_SA_mmmmmmfbPKf) ;  /* 0xffffff9828bc7950 */ /* 0x000fea0003c3ffff */
.L_x_251:
        /* <DEDUP_REMOVED lines=15> */
.L_x_1108:


//--------------------- .text._ZN18transformer_engine71_GLOBAL__N__76556b6a_38_quantize_transpose_square_blockwise_cu_108e784934block_scaled_cast_transpose_kernelILb0Ef13__nv_bfloat1613__nv_fp8_e5m2EEvPKT1_PT2_S8_PT0_SA_mmmmmmf14CUtensorMap_stbPKf --------------------------
	.section	.text._ZN18transformer_engine71_GLOBAL__N__76556b6a_38_quantize_transpose_square_blockwise_cu_108e784934block_scaled_cast_transpose_kernelILb0Ef13__nv_bfloat1613__nv_fp8_e5m2EEvPKT1_PT2_S8_PT0_SA_mmmmmmf14CUtensorMap_stbPKf,"ax",@progbits
	.align	128
.text._ZN18transformer_engine71_GLOBAL__N__76556b6a_38_quantize_transpose_square_blockwise_cu_108e784934block_scaled_cast_transpose_kernelILb0Ef13__nv_bfloat1613__nv_fp8_e5m2EEvPKT1_PT2_S8_PT0_SA_mmmmmmf14CUtensorMap_stbPKf:
        .type           _ZN18transformer_engine71_GLOBAL__N__76556b6a_38_quantize_transpose_square_blockwise_cu_108e784934block_scaled_cast_transpose_kernelILb0Ef13__nv_bfloat1613__nv_fp8_e5m2EEvPKT1_PT2_S8_PT0_SA_mmmmmmf14CUtensorMap_stbPKf,@function
        .size           _ZN18transformer_engine71_GLOBAL__N__76556b6a_38_quantize_transpose_square_blockwise_cu_108e784934block_scaled_cast_transpose_kernelILb0Ef13__nv_bfloat1613__nv_fp8_e5m2EEvPKT1_PT2_S8_PT0_SA_mmmmmmf14CUtensorMap_stbPKf,(.L_x_1111 - _ZN18transformer_engine71_GLOBAL__N__76556b6a_38_quantize_transpose_square_blockwise_cu_108e784934block_scaled_cast_transpose_kernelILb0Ef13__nv_bfloat1613__nv_fp8_e5m2EEvPKT1_PT2_S8_PT0_SA_mmmmmmf14CUtensorMap_stbPKf)
        .other          _ZN18transformer_engine71_GLOBAL__N__76556b6a_38_quantize_transpose_square_blockwise_cu_108e784934block_scaled_cast_transpose_kernelILb0Ef13__nv_bfloat1613__nv_fp8_e5m2EEvPKT1_PT2_S8_PT0_SA_mmmmmmf14CUtensorMap_stbPKf,@"STO_CUDA_ENTRY STV_DEFAULT"
_ZN18transformer_engine71_GLOBAL__N__76556b6a_38_quantize_transpose_square_blockwise_cu_108e784934block_scaled_cast_transpose_kernelILb0Ef13__nv_bfloat1613__nv_fp8_e5m2EEvPKT1_PT2_S8_PT0_SA_mmmmmmf14CUtensorMap_stbPKf:
        /* <DEDUP_REMOVED lines=10> */
.L_x_252:
        /* <DEDUP_REMOVED lines=234> */
.L_x_254:
[----:B------:R-:W-:Y:S05]  /*0f40*/  BSYNC B0 ;  /* 0x0000000000007941 */ /* 0x000fea0003800000 */
.L_x_253:
        /* <DEDUP_REMOVED lines=27> */
[----:B-1----:R-:W-:Y:S05]  /*1100*/  CALL.REL.NOINC `($__internal_11_$__cuda_sm3x_div_rn_noftz_f32_slowpath) ;  /* 0x0000001c00607944 */ /* 0x002fea0003c00000 */
[----:B------:R-:W-:-:S07]  /*1110*/  IMAD.MOV.U32 R0, RZ, RZ, R38 ;  /* 0x000000ffff007224 */ /* 0x000fce00078e0026 */
.L_x_256:
[----:B------:R-:W-:-:S04]  /*1120*/  FSETP.NEU.AND P0, PT, |R0|, +INF , PT ;  /* 0x7f8000000000780b */ /* 0x000fc80003f0d200 */
[----:B------:R-:W-:-:S04]  /*1130*/  FSEL R61, R0, 3.38953138925153547590e+38, P0 ;  /* 0x7f7f0000003d7808 */ /* 0x000fc80000000000 */
[----:B------:R-:W-:-:S07]  /*1140*/  @P3 LOP3.LUT R61, R61, 0xff800000, RZ, 0xc0, !PT ;  /* 0xff8000003d3d3812 */ /* 0x000fce00078ec0ff */
.L_x_255:
        /* <DEDUP_REMOVED lines=35> */
[----:B------:R-:W-:Y:S05]  /*1380*/  CALL.REL.NOINC `($__internal_10_$__cuda_sm20_rcp_rn_f32_slowpath) ;  /* 0x0000001400f07944 */ /* 0x000fea0003c00000 */
[----:B------:R-:W-:Y:S05]  /*1390*/  BRA `(.L_x_260) ;  /* 0x0000000000107947 */ /* 0x000fea0003800000 */
.L_x_259:
[----:B------:R-:W0:Y:S02]  /*13a0*/  MUFU.RCP R0, R61 ;  /* 0x0000003d00007308 */ /* 0x000e240000001000 */
[----:B0-----:R-:W-:-:S04]  /*13b0*/  FFMA R2, R0, R61, -1 ;  /* 0xbf80000000027423 */ /* 0x001fc8000000003d */
[----:B------:R-:W-:-:S04]  /*13c0*/  FADD.FTZ R65, -R2, -RZ ;  /* 0x800000ff02417221 */ /* 0x000fc80000010100 */
[----:B------:R-:W-:-:S07]  /*13d0*/  FFMA R65, R0, R65, R0 ;  /* 0x0000004100417223 */ /* 0x000fce0000000000 */
.L_x_260:
        /* <DEDUP_REMOVED lines=14> */
.L_x_258:
[----:B------:R-:W-:Y:S05]  /*14c0*/  BSYNC B0 ;  /* 0x0000000000007941 */ /* 0x000fea0003800000 */
.L_x_257:
        /* <DEDUP_REMOVED lines=17> */
[----:B------:R-:W-:Y:S01]  /*15e0*/  F2FP.SATFINITE.E5M2.F32.PACK_AB_MERGE_C R31, RZ, R31, RZ ;  /* 0x0000001fff1f723e */ /* 0x000fe200048060ff */
[----:B------:R-:W-:Y:S01]  /*15f0*/  IMAD.U32 R72, R23, 0x10000, RZ ;  /* 0x0001000017487824 */ /* 0x000fe200078e00ff */
[----:B------:R-:W-:Y:S01]  /*1600*/  F2FP.SATFINITE.E5M2.F32.PACK_AB_MERGE_C R33, RZ, R33, RZ ;  /* 0x00000021ff21723e */ /* 0x000fe200048060ff */
[----:B------:R-:W2:Y:S01]  /*1610*/  S2R R23, SR_CTAID.Y ;  /* 0x0000000000177919 */ /* 0x000ea20000002600 */
[----:B------:R-:W-:Y:S01]  /*1620*/  FMUL R44, R44, R61 ;  /* 0x0000003d2c2c7220 */ /* 0x000fe20000400000 */
[----:B------:R-:W-:Y:S01]  /*1630*/  IMAD.U32 R32, R35, 0x10000, RZ ;  /* 0x0001000023207824 */ /* 0x000fe200078e00ff */
[----:B------:R-:W-:Y:S01]  /*1640*/  F2FP.SATFINITE.E5M2.F32.PACK_AB_MERGE_C R35, RZ, R34, RZ ;  /* 0x00000022ff23723e */ /* 0x000fe200048060ff */
[----:B------:R-:W-:Y:S01]  /*1650*/  IMAD.U32 R22, R22, 0x10000, RZ ;  /* 0x0001000016167824 */ /* 0x000fe200078e00ff */
[----:B------:R-:W-:Y:S01]  /*1660*/  LOP3.LUT R31, R31, 0xff, RZ, 0xc0, !PT ;  /* 0x000000ff1f1f7812 */ /* 0x000fe200078ec0ff */
[----:B------:R-:W-:Y:S01]  /*1670*/  IMAD.U32 R47, R47, 0x10000, RZ ;  /* 0x000100002f2f7824 */ /* 0x000fe200078e00ff */
[----:B------:R-:W-:Y:S01]  /*1680*/  F2FP.SATFINITE.E5M2.F32.PACK_AB_MERGE_C R44, RZ, R44, RZ ;  /* 0x0000002cff2c723e */ /* 0x000fe200048060ff */
        /* <DEDUP_REMOVED lines=22> */
[----:B------:R-:W-:Y:S01]  /*17f0*/  F2FP.SATFINITE.E5M2.F32.PACK_AB_MERGE_C R3, RZ, R3, RZ ;  /* 0x00000003ff03723e */ /* 0x000fe200048060ff */
[----:B------:R-:W-:Y:S01]  /*1800*/  IMAD.U32 R76, R19, 0x10000, RZ ;  /* 0x00010000134c7824 */ /* 0x000fe200078e00ff */
[----:B------:R-:W-:Y:S01]  /*1810*/  F2FP.SATFINITE.E5M2.F32.PACK_AB_MERGE_C R29, RZ, R29, RZ ;  /* 0x0000001dff1d723e */ /* 0x000fe200048060ff */
[-C--:B------:R-:W-:Y:S01]  /*1820*/  FMUL R8, R8, R61.reuse ;  /* 0x0000003d08087220 */ /* 0x080fe20000400000 */
[----:B------:R-:W-:Y:S01]  /*1830*/  F2FP.SATFINITE.E5M2.F32.PACK_AB_MERGE_C R40, RZ, R38, RZ ;  /* 0x00000026ff28723e */ /* 0x000fe200048060ff */
[-C--:B------:R-:W-:Y:S01]  /*1840*/  FMUL R57, R57, R61.reuse ;  /* 0x0000003d39397220 */ /* 0x080fe20000400000 */
[----:B------:R-:W-:Y:S01]  /*1850*/  LOP3.LUT R3, R3, 0xff, RZ, 0xc0, !PT ;  /* 0x000000ff03037812 */ /* 0x000fe200078ec0ff */
[----:B------:R-:W-:Y:S01]  /*1860*/  IMAD.U32 R14, R14, 0x10000, RZ ;  /* 0x000100000e0e7824 */ /* 0x000fe200078e00ff */
[----:B------:R-:W-:Y:S01]  /*1870*/  LOP3.LUT R34, R29, 0xffff, RZ, 0xc0, !PT ;  /* 0x0000ffff1d227812 */ /* 0x000fe200078ec0ff */
[----:B------:R-:W-:Y:S01]  /*1880*/  IMAD.U32 R55, R55, 0x10000, RZ ;  /* 0x0001000037377824 */ /* 0x000fe200078e00ff */
[----:B------:R-:W-:Y:S01]  /*1890*/  F2FP.SATFINITE.E5M2.F32.PACK_AB_MERGE_C R42, RZ, R42, RZ ;  /* 0x0000002aff2a723e */ /* 0x000fe200048060ff */
        /* <DEDUP_REMOVED lines=15> */
[----:B------:R-:W-:Y:S01]  /*1990*/  F2FP.SATFINITE.E5M2.F32.PACK_AB_MERGE_C R22, RZ, R22, RZ ;  /* 0x00000016ff16723e */ /* 0x000fe200048060ff */
[----:B------:R-:W-:Y:S01]  /*19a0*/  FMUL R55, R55, R61 ;  /* 0x0000003d37377220 */ /* 0x000fe20000400000 */
[----:B------:R-:W-:Y:S01]  /*19b0*/  F2FP.SATFINITE.E5M2.F32.PACK_AB_MERGE_C R47, RZ, R47, RZ ;  /* 0x0000002fff2f723e */ /* 0x000fe200048060ff */
[----:B------:R-:W-:Y:S01]  /*19c0*/  IMAD.U32 R62, R26, 0x10000, RZ ;  /* 0x000100001a3e7824 */ /* 0x000fe200078e00ff */
[----:B------:R-:W-:Y:S01]  /*19d0*/  PRMT R31, R40, 0x7604, R35 ;  /* 0x00007604281f7816 */ /* 0x000fe20000000023 */
[----:B------:R-:W-:Y:S01]  /*19e0*/  IMAD.U32 R40, R7, 0x10000, RZ ;  /* 0x0001000007287824 */ /* 0x000fe200078e00ff */
[----:B------:R-:W-:Y:S01]  /*19f0*/  F2FP.SATFINITE.E5M2.F32.PACK_AB_MERGE_C R19, RZ, R16, RZ ;  /* 0x00000010ff13723e */ /* 0x000fe200048060ff */
[----:B------:R-:W-:Y:S01]  /*1a00*/  IMAD.U32 R70, R21, 0x10000, RZ ;  /* 0x0001000015467824 */ /* 0x000fe200078e00ff */
[----:B------:R-:W-:Y:S01]  /*1a10*/  F2FP.SATFINITE.E5M2.F32.PACK_AB_MERGE_C R49, RZ, R49, RZ ;  /* 0x00000031ff31723e */ /* 0x000fe200048060ff */
        /* <DEDUP_REMOVED lines=19> */
[----:B------:R-:W-:Y:S01]  /*1b50*/  F2FP.SATFINITE.E5M2.F32.PACK_AB_MERGE_C R8, RZ, R8, RZ ;  /* 0x00000008ff08723e */ /* 0x000fe200048060ff */
[----:B------:R-:W-:Y:S01]  /*1b60*/  FMUL R62, R62, R61 ;  /* 0x0000003d3e3e7220 */ /* 0x000fe20000400000 */
[----:B------:R-:W-:Y:S01]  /*1b70*/  F2FP.SATFINITE.E5M2.F32.PACK_AB_MERGE_C R57, RZ, R57, RZ ;  /* 0x00000039ff39723e */ /* 0x000fe200048060ff */
[-C--:B------:R-:W-:Y:S01]  /*1b80*/  FMUL R5, R5, R61.reuse ;  /* 0x0000003d05057220 */ /* 0x080fe20000400000 */
[----:B------:R-:W-:Y:S01]  /*1b90*/  F2FP.SATFINITE.E5M2.F32.PACK_AB_MERGE_C R0, RZ, R0, RZ ;  /* 0x00000000ff00723e */ /* 0x000fe200048060ff */
        /* <DEDUP_REMOVED lines=17> */
[----:B------:R-:W-:Y:S01]  /*1cb0*/  F2FP.SATFINITE.E5M2.F32.PACK_AB_MERGE_C R14, RZ, R14, RZ ;  /* 0x0000000eff0e723e */ /* 0x000fe200048060ff */
[----:B------:R-:W-:Y:S01]  /*1cc0*/  IMAD.U32 R13, R13, 0x10000, RZ ;  /* 0x000100000d0d7824 */ /* 0x000fe200078e00ff */
[----:B------:R-:W-:Y:S01]  /*1cd0*/  F2FP.SATFINITE.E5M2.F32.PACK_AB_MERGE_C R55, RZ, R55, RZ ;  /* 0x00000037ff37723e */ /* 0x000fe200048060ff */
[-C--:B------:R-:W-:Y:S01]  /*1ce0*/  FMUL R12, R12, R61.reuse ;  /* 0x0000003d0c0c7220 */ /* 0x080fe20000400000 */
[----:B------:R-:W-:Y:S01]  /*1cf0*/  LOP3.LUT R25, R0, 0xff, RZ, 0xc0, !PT ;  /* 0x000000ff00197812 */ /* 0x000fe200078ec0ff */
[----:B------:R-:W-:Y:S01]  /*1d00*/  FMUL R53, R53, R61 ;  /* 0x0000003d35357220 */ /* 0x000fe20000400000 */
[----:B------:R-:W-:Y:S01]  /*1d10*/  F2FP.SATFINITE.E5M2.F32.PACK_AB_MERGE_C R10, RZ, R10, RZ ;  /* 0x0000000aff0a723e */ /* 0x000fe200048060ff */
[----:B------:R-:W-:Y:S01]  /*1d20*/  IMAD.U32 R15, R15, 0x10000, RZ ;  /* 0x000100000f0f7824 */ /* 0x000fe200078e00ff */
[----:B------:R-:W-:Y:S01]  /*1d30*/  F2FP.SATFINITE.E5M2.F32.PACK_AB_MERGE_C R59, RZ, R59, RZ ;  /* 0x0000003bff3b723e */ /* 0x000fe200048060ff */
[----:B------:R-:W-:Y:S01]  /*1d40*/  FMUL R13, R13, R61 ;  /* 0x0000003d0d0d7220 */ /* 0x000fe20000400000 */
[----:B------:R-:W-:Y:S01]  /*1d50*/  F2FP.SATFINITE.E5M2.F32.PACK_AB_MERGE_C R3, RZ, R3, RZ ;  /* 0x00000003ff03723e */ /* 0x000fe200048060ff */
[----:B------:R-:W-:Y:S01]  /*1d60*/  IMAD.U32 R9, R9, 0x10000, RZ ;  /* 0x0001000009097824 */ /* 0x000fe200078e00ff */
[----:B------:R-:W-:Y:S01]  /*1d70*/  PRMT R19, R19, 0x7604, R8 ;  /* 0x0000760413137816 */ /* 0x000fe20000000008 */
[-C--:B------:R-:W-:Y:S01]  /*1d80*/  FMUL R15, R15, R61.reuse ;  /* 0x0000003d0f0f7220 */ /* 0x080fe20000400000 */
[----:B------:R-:W-:Y:S01]  /*1d90*/  F2FP.SATFINITE.E5M2.F32.PACK_AB_MERGE_C R38, RZ, R38, RZ ;  /* 0x00000026ff26723e */ /* 0x000fe200048060ff */
        /* <DEDUP_REMOVED lines=13> */
[----:B------:R-:W-:Y:S01]  /*1e70*/  F2FP.SATFINITE.E5M2.F32.PACK_AB_MERGE_C R30, RZ, R30, RZ ;  /* 0x0000001eff1e723e */ /* 0x000fe200048060ff */
[----:B------:R-:W-:Y:S01]  /*1e80*/  IMAD.U32 R39, R39, 0x10000, RZ ;  /* 0x0001000027277824 */ /* 0x000fe200078e00ff */
[----:B------:R-:W-:Y:S01]  /*1e90*/  LOP3.LUT R38, R38, 0xff, RZ, 0xc0, !PT ;  /* 0x000000ff26267812 */ /* 0x000fe200078ec0ff */
[----:B--2---:R-:W-:Y:S01]  /*1ea0*/  IMAD.WIDE R2, R23, 0x80, R2 ;  /* 0x0000008017027825 */ /* 0x004fe200078e0202 */
[----:B------:R-:W-:-:S03]  /*1eb0*/  F2FP.SATFINITE.E5M2.F32.PACK_AB_MERGE_C R0, RZ, R20, RZ ;  /* 0x00000014ff00723e */ /* 0x000fc600048060ff */
[----:B------:R-:W-:Y:S01]  /*1ec0*/  FMUL R66, R66, R61 ;  /* 0x0000003d42427220 */ /* 0x000fe20000400000 */
[----:B------:R-:W-:Y:S01]  /*1ed0*/  PRMT R22, R55, 0x7604, R14 ;  /* 0x0000760437167816 */ /* 0x000fe2000000000e */
[----:B------:R-:W-:Y:S01]  /*1ee0*/  IMAD.U32 R41, R41, 0x10000, RZ ;  /* 0x0001000029297824 */ /* 0x000fe200078e00ff */
[----:B------:R-:W-:Y:S01]  /*1ef0*/  F2FP.SATFINITE.E5M2.F32.PACK_AB_MERGE_C R62, RZ, R62, RZ ;  /* 0x0000003eff3e723e */ /* 0x000fe200048060ff */
[----:B------:R-:W-:Y:S01]  /*1f00*/  IMAD.U32 R43, R43, 0x10000, RZ ;  /* 0x000100002b2b7824 */ /* 0x000fe200078e00ff */
[----:B------:R-:W-:Y:S01]  /*1f10*/  F2FP.SATFINITE.E5M2.F32.PACK_AB_MERGE_C R5, RZ, R5, RZ ;  /* 0x00000005ff05723e */ /* 0x000fe200048060ff */
[----:B------:R-:W-:Y:S01]  /*1f20*/  IMAD.U32 R45, R45, 0x10000, RZ ;  /* 0x000100002d2d7824 */ /* 0x000fe200078e00ff */
[----:B------:R-:W-:Y:S01]  /*1f30*/  PRMT R14, R59, 0x7604, R10 ;  /* 0x000076043b0e7816 */ /* 0x000fe2000000000a */
[-C--:B------:R-:W-:Y:S01]  /*1f40*/  FMUL R27, R27, R61.reuse ;  /* 0x0000003d1b1b7220 */ /* 0x080fe20000400000 */
[----:B------:R-:W-:Y:S01]  /*1f50*/  LOP3.LUT R10, R30, 0xff, RZ, 0xc0, !PT ;  /* 0x000000ff1e0a7812 */ /* 0x000fe200078ec0ff */
[-C--:B------:R-:W-:Y:S01]  /*1f60*/  FMUL R39, R39, R61.reuse ;  /* 0x0000003d27277220 */ /* 0x080fe20000400000 */
[----:B------:R-:W-:Y:S01]  /*1f70*/  F2FP.SATFINITE.E5M2.F32.PACK_AB_MERGE_C R42, RZ, R42, RZ ;  /* 0x0000002aff2a723e */ /* 0x000fe200048060ff */
[----:B------:R-:W-:Y:S01]  /*1f80*/  FMUL R41, R41, R61 ;  /* 0x0000003d29297220 */ /* 0x000fe20000400000 */
[----:B------:R-:W-:Y:S01]  /*1f90*/  F2FP.SATFINITE.E5M2.F32.PACK_AB_MERGE_C R7, RZ, R7, RZ ;  /* 0x00000007ff07723e */ /* 0x000fe200048060ff */
[-C--:B------:R-:W-:Y:S01]  /*1fa0*/  FMUL R43, R43, R61.reuse ;  /* 0x0000003d2b2b7220 */ /* 0x080fe20000400000 */
[----:B------:R-:W-:Y:S01]  /*1fb0*/  PRMT R23, R25, 0x7604, R38 ;  /* 0x0000760419177816 */ /* 0x000fe20000000026 */
[----:B------:R-:W-:Y:S01]  /*1fc0*/  FMUL R45, R45, R61 ;  /* 0x0000003d2d2d7220 */ /* 0x000fe20000400000 */
[----:B------:R-:W-:Y:S01]  /*1fd0*/  F2FP.SATFINITE.E5M2.F32.PACK_AB_MERGE_C R21, RZ, R21, RZ ;  /* 0x00000015ff15723e */ /* 0x000fe200048060ff */
[-C--:B------:R-:W-:Y:S01]  /*1fe0*/  FMUL R11, R11, R61.reuse ;  /* 0x0000003d0b0b7220 */ /* 0x080fe20000400000 */
[----:B------:R-:W-:Y:S01]  /*1ff0*/  LOP3.LUT R30, R0, 0xff, RZ, 0xc0, !PT ;  /* 0x000000ff001e7812 */ /* 0x000fe200078ec0ff */
[----:B------:R-:W-:Y:S01]  /*2000*/  FMUL R32, R32, R61 ;  /* 0x0000003d20207220 */ /* 0x000fe20000400000 */
[----:B------:R-:W-:Y:S01]  /*2010*/  LOP3.LUT R25, R62, 0xff, RZ, 0xc0, !PT ;  /* 0x000000ff3e197812 */ /* 0x000fe200078ec0ff */
[----:B------:R-:W-:Y:S01]  /*2020*/  IMAD.U32 R18, R18, 0x10000, RZ ;  /* 0x0001000012127824 */ /* 0x000fe200078e00ff */
[----:B------:R-:W-:Y:S01]  /*2030*/  LOP3.LUT R0, R5, 0xffff, RZ, 0xc0, !PT ;  /* 0x0000ffff05007812 */ /* 0x000fe200078ec0ff */
[----:B------:R-:W-:Y:S01]  /*2040*/  IMAD.U32 R51, R51, 0x10000, RZ ;  /* 0x0001000033337824 */ /* 0x000fe200078e00ff */
[----:B------:R-:W-:Y:S01]  /*2050*/  F2FP.SATFINITE.E5M2.F32.PACK_AB_MERGE_C R12, RZ, R12, RZ ;  /* 0x0000000cff0c723e */ /* 0x000fe200048060ff */
[----:B------:R-:W-:Y:S01]  /*2060*/  IMAD.U32 R52, R52, 0x10000, RZ ;  /* 0x0001000034347824 */ /* 0x000fe200078e00ff */
[----:B------:R-:W-:Y:S01]  /*2070*/  F2FP.SATFINITE.E5M2.F32.PACK_AB_MERGE_C R53, RZ, R53, RZ ;  /* 0x00000035ff35723e */ /* 0x000fe200048060ff */
        /* <DEDUP_REMOVED lines=13> */
[----:B------:R-:W-:Y:S01]  /*2150*/  F2FP.SATFINITE.E5M2.F32.PACK_AB_MERGE_C R0, RZ, R13, RZ ;  /* 0x0000000dff00723e */ /* 0x000fe200048060ff */
[-C--:B------:R-:W-:Y:S01]  /*2160*/  FMUL R52, R52, R61.reuse ;  /* 0x0000003d34347220 */ /* 0x080fe20000400000 */
[----:B------:R-:W-:Y:S01]  /*2170*/  PRMT R20, R7, 0x7604, R20 ;  /* 0x0000760407147816 */ /* 0x000fe20000000014 */
[-C--:B------:R-:W-:Y:S01]  /*2180*/  FMUL R58, R58, R61.reuse ;  /* 0x0000003d3a3a7220 */ /* 0x080fe20000400000 */
[----:B------:R-:W-:Y:S01]  /*2190*/  PRMT R7, R21, 0x7604, R30 ;  /* 0x0000760415077816 */ /* 0x000fe2000000001e */
[----:B------:R-:W-:Y:S01]  /*21a0*/  FMUL R4, R4, R61 ;  /* 0x0000003d04047220 */ /* 0x000fe20000400000 */
[----:B------:R-:W-:Y:S01]  /*21b0*/  F2FP.SATFINITE.E5M2.F32.PACK_AB_MERGE_C R21, RZ, R15, RZ ;  /* 0x0000000fff15723e */ /* 0x000fe200048060ff */
[----:B------:R-:W-:Y:S01]  /*21c0*/  IMAD.U32 R48, R48, 0x10000, RZ ;  /* 0x0001000030307824 */ /* 0x000fe200078e00ff */
[----:B------:R-:W-:Y:S01]  /*21d0*/  PRMT R12, R53, 0x7604, R12 ;  /* 0x00007604350c7816 */ /* 0x000fe2000000000c */
        /* <DEDUP_REMOVED lines=8> */
[----:B------:R-:W-:Y:S01]  /*2260*/  IMAD.U32 R24, R24, 0x10000, RZ ;  /* 0x0001000018187824 */ /* 0x000fe200078e00ff */
[----:B------:R-:W-:Y:S01]  /*2270*/  F2FP.SATFINITE.E5M2.F32.PACK_AB_MERGE_C R44, RZ, R44, RZ ;  /* 0x0000002cff2c723e */ /* 0x000fe200048060ff */
        /* <DEDUP_REMOVED lines=11> */
[----:B------:R-:W-:Y:S01]  /*2330*/  F2FP.SATFINITE.E5M2.F32.PACK_AB_MERGE_C R66, RZ, R66, RZ ;  /* 0x00000042ff42723e */ /* 0x000fe200048060ff */
[----:B------:R-:W-:Y:S01]  /*2340*/  FMUL R48, R48, R61 ;  /* 0x0000003d30307220 */ /* 0x000fe20000400000 */
[----:B------:R-:W-:Y:S01]  /*2350*/  F2FP.SATFINITE.E5M2.F32.PACK_AB_MERGE_C R27, RZ, R27, RZ ;  /* 0x0000001bff1b723e */ /* 0x000fe200048060ff */
[-C--:B------:R-:W-:Y:S01]  /*2360*/  FMUL R50, R50, R61.reuse ;  /* 0x0000003d32327220 */ /* 0x080fe20000400000 */
[----:B------:R-:W-:Y:S01]  /*2370*/  LOP3.LUT R9, R44, 0xff, RZ, 0xc0, !PT ;  /* 0x000000ff2c097812 */ /* 0x000fe200078ec0ff */
[----:B------:R-:W-:Y:S01]  /*2380*/  FMUL R26, R26, R61 ;  /* 0x0000003d1a1a7220 */ /* 0x000fe20000400000 */
[----:B------:R-:W-:Y:S01]  /*2390*/  F2FP.SATFINITE.E5M2.F32.PACK_AB_MERGE_C R11, RZ, R11, RZ ;  /* 0x0000000bff0b723e */ /* 0x000fe200048060ff */
        /* <DEDUP_REMOVED lines=8> */
[-C--:B------:R-:W-:Y:S01]  /*2420*/  FMUL R54, R54, R61.reuse ;  /* 0x0000003d36367220 */ /* 0x080fe20000400000 */
[----:B------:R-:W-:Y:S01]  /*2430*/  PRMT R16, R16, 0x5410, R5 ;  /* 0x0000541010107816 */ /* 0x000fe20000000005 */
[-C--:B------:R-:W-:Y:S01]  /*2440*/  FMUL R56, R56, R61.reuse ;  /* 0x0000003d38387220 */ /* 0x080fe20000400000 */
[----:B------:R-:W-:Y:S01]  /*2450*/  F2FP.SATFINITE.E5M2.F32.PACK_AB_MERGE_C R32, RZ, R32, RZ ;  /* 0x00000020ff20723e */ /* 0x000fe200048060ff */
        /* <DEDUP_REMOVED lines=19> */
[----:B------:R-:W-:Y:S02]  /*2590*/  F2FP.SATFINITE.E5M2.F32.PACK_AB_MERGE_C R18, RZ, R18, RZ ;  /* 0x00000012ff12723e */ /* 0x000fe400048060ff */
[----:B------:R-:W-:-:S02]  /*25a0*/  F2FP.SATFINITE.E5M2.F32.PACK_AB_MERGE_C R51, RZ, R51, RZ ;  /* 0x00000033ff33723e */ /* 0x000fc400048060ff */
[----:B------:R-:W-:Y:S02]  /*25b0*/  PRMT R27, R14, 0x5410, R11 ;  /* 0x000054100e1b7816 */ /* 0x000fe4000000000b */
[----:B------:R-:W-:Y:S02]  /*25c0*/  IADD3 R14, P0, R36, UR4, RZ ;  /* 0x00000004240e7c10 */ /* 0x000fe4000ff1e0ff */
[----:B------:R-:W-:Y:S02]  /*25d0*/  PRMT R10, R31, 0x5410, R10 ;  /* 0x000054101f0a7816 */ /* 0x000fe4000000000a */
[----:B------:R-:W-:Y:S02]  /*25e0*/  PRMT R29, R29, 0x5410, R32 ;  /* 0x000054101d1d7816 */ /* 0x000fe40000000020 */
[----:B------:R-:W-:Y:S02]  /*25f0*/  F2FP.SATFINITE.E5M2.F32.PACK_AB_MERGE_C R68, RZ, R68, RZ ;  /* 0x00000044ff44723e */ /* 0x000fe400048060ff */
[----:B------:R-:W-:-:S02]  /*2600*/  F2FP.SATFINITE.E5M2.F32.PACK_AB_MERGE_C R52, RZ, R52, RZ ;  /* 0x00000034ff34723e */ /* 0x000fc400048060ff */
[----:B------:R-:W-:Y:S02]  /*2610*/  F2FP.SATFINITE.E5M2.F32.PACK_AB_MERGE_C R58, RZ, R58, RZ ;  /* 0x0000003aff3a723e */ /* 0x000fe400048060ff */
[----:B------:R-:W-:Y:S02]  /*2620*/  F2FP.SATFINITE.E5M2.F32.PACK_AB_MERGE_C R4, RZ, R4, RZ ;  /* 0x00000004ff04723e */ /* 0x000fe400048060ff */
[----:B------:R-:W-:Y:S02]  /*2630*/  LOP3.LUT R18, R18, 0xff, RZ, 0xc0, !PT ;  /* 0x000000ff12127812 */ /* 0x000fe400078ec0ff */
[----:B------:R-:W-:Y:S02]  /*2640*/  LOP3.LUT R51, R51, 0xffff, RZ, 0xc0, !PT ;  /* 0x0000ffff33337812 */ /* 0x000fe400078ec0ff */
[----:B------:R-:W-:Y:S02]  /*2650*/  F2FP.SATFINITE.E5M2.F32.PACK_AB_MERGE_C R76, RZ, R76, RZ ;  /* 0x0000004cff4c723e */ /* 0x000fe400048060ff */
[----:B------:R-:W-:-:S02]  /*2660*/  F2FP.SATFINITE.E5M2.F32.PACK_AB_MERGE_C R6, RZ, R6, RZ ;  /* 0x00000006ff06723e */ /* 0x000fc400048060ff */
[----:B------:R-:W-:Y:S02]  /*2670*/  IADD3.X R15, R37, UR5, R9, P0, !PT ;  /* 0x00000005250f7c10 */ /* 0x000fe400087fe409 */
[----:B------:R-:W-:Y:S02]  /*2680*/  F2FP.SATFINITE.E5M2.F32.PACK_AB_MERGE_C R40, RZ, R40, RZ ;  /* 0x00000028ff28723e */ /* 0x000fe400048060ff */
        /* <DEDUP_REMOVED lines=14> */
[----:B------:R-:W-:Y:S02]  /*2770*/  F2FP.SATFINITE.E5M2.F32.PACK_AB_MERGE_C R70, RZ, R70, RZ ;  /* 0x00000046ff46723e */ /* 0x000fe400048060ff */
[----:B------:R-:W-:Y:S02]  /*2780*/  F2FP.SATFINITE.E5M2.F32.PACK_AB_MERGE_C R50, RZ, R50, RZ ;  /* 0x00000032ff32723e */ /* 0x000fe400048060ff */
[----:B------:R-:W-:Y:S02]  /*2790*/  F2FP.SATFINITE.E5M2.F32.PACK_AB_MERGE_C R48, RZ, R48, RZ ;  /* 0x00000030ff30723e */ /* 0x000fe400048060ff */
[----:B------:R-:W-:Y:S02]  /*27a0*/  LOP3.LUT R6, R6, 0xffff, RZ, 0xc0, !PT ;  /* 0x0000ffff06067812 */ /* 0x000fe400078ec0ff */
[----:B------:R-:W-:Y:S02]  /*27b0*/  F2FP.SATFINITE.E5M2.F32.PACK_AB_MERGE_C R26, RZ, R26, RZ ;  /* 0x0000001aff1a723e */ /* 0x000fe400048060ff */
[----:B------:R-:W-:Y:S01]  /*27c0*/  F2FP.SATFINITE.E5M2.F32.PACK_AB_MERGE_C R24, RZ, R24, RZ ;  /* 0x00000018ff18723e */ /* 0x000fe200048060ff */
[----:B0-----:R-:W-:Y:S01]  /*27d0*/  IMAD.SHL.U32 R8, R6, 0x1000000, RZ ;  /* 0x0100000006087824 */ /* 0x001fe200078e00ff */
[----:B------:R-:W-:-:S02]  /*27e0*/  F2FP.SATFINITE.E5M2.F32.PACK_AB_MERGE_C R72, RZ, R72, RZ ;  /* 0x00000048ff48723e */ /* 0x000fc400048060ff */
[----:B------:R-:W-:Y:S02]  /*27f0*/  LOP3.LUT R40, R40, 0xff, RZ, 0xc0, !PT ;  /* 0x000000ff28287812 */ /* 0x000fe400078ec0ff */
[----:B------:R-:W-:Y:S02]  /*2800*/  PRMT R28, R28, 0x5410, R3 ;  /* 0x000054101c1c7816 */ /* 0x000fe40000000003 */
[----:B------:R-:W-:Y:S02]  /*2810*/  F2FP.SATFINITE.E5M2.F32.PACK_AB_MERGE_C R46, RZ, R46, RZ ;  /* 0x0000002eff2e723e */ /* 0x000fe400048060ff */
[----:B------:R-:W-:Y:S02]  /*2820*/  F2FP.SATFINITE.E5M2.F32.PACK_AB_MERGE_C R64, RZ, R64, RZ ;  /* 0x00000040ff40723e */ /* 0x000fe400048060ff */
[----:B------:R-:W-:Y:S01]  /*2830*/  IADD3.X R3, R15, UR9, RZ, P0, !PT ;  /* 0x000000090f037c10 */ /* 0x000fe200087fe4ff */
[----:B------:R-:W-:Y:S01]  /*2840*/  IMAD.SHL.U32 R15, R4, 0x1000000, RZ ;  /* 0x01000000040f7824 */ /* 0x000fe200078e00ff */
[----:B------:R-:W-:-:S02]  /*2850*/  F2FP.SATFINITE.E5M2.F32.PACK_AB_MERGE_C R60, RZ, R60, RZ ;  /* 0x0000003cff3c723e */ /* 0x000fc400048060ff */
[----:B------:R-:W-:Y:S02]  /*2860*/  F2FP.SATFINITE.E5M2.F32.PACK_AB_MERGE_C R56, RZ, R56, RZ ;  /* 0x00000038ff38723e */ /* 0x000fe400048060ff */
[----:B------:R-:W-:Y:S02]  /*2870*/  F2FP.SATFINITE.E5M2.F32.PACK_AB_MERGE_C R54, RZ, R54, RZ ;  /* 0x00000036ff36723e */ /* 0x000fe400048060ff */
        /* <DEDUP_REMOVED lines=45> */
        .weak           $__internal_10_$__cuda_sm20_rcp_rn_f32_slowpath
        .type           $__internal_10_$__cuda_sm20_rcp_rn_f32_slowpath,@function
        .size           $__internal_10_$__cuda_sm20_rcp_rn_f32_slowpath,($__internal_11_$__cuda_sm3x_div_rn_noftz_f32_slowpath - $__internal_10_$__cuda_sm20_rcp_rn_f32_slowpath)
$__internal_10_$__cuda_sm20_rcp_rn_f32_slowpath:
        /* <DEDUP_REMOVED lines=15> */
.L_x_261:
        /* <DEDUP_REMOVED lines=33> */
.L_x_263:
[----:B------:R0:W1:Y:S02]  /*2e50*/  MUFU.RCP R3, R0 ;  /* 0x0000000000037308 */ /* 0x0000640000001000 */
.L_x_262:
[----:B-1-3--:R-:W-:Y:S02]  /*2e60*/  IMAD.MOV.U32 R65, RZ, RZ, R3 ;  /* 0x000000ffff417224 */ /* 0x00afe400078e0003 */
[----:B------:R-:W-:-:S04]  /*2e70*/  IMAD.MOV.U32 R3, RZ, RZ, 0x0 ;  /* 0x00000000ff037424 */ /* 0x000fc800078e00ff */
[----:B0-2---:R-:W-:Y:S05]  /*2e80*/  RET.REL.NODEC R2 `(_ZN18transformer_engine71_GLOBAL__N__76556b6a_38_quantize_transpose_square_blockwise_cu_108e784934block_scaled_cast_transpose_kernelILb0Ef13__nv_bfloat1613__nv_fp8_e5m2EEvPKT1_PT2_S8_PT0_SA_mmmmmmf14CUtensorMap_stbPKf) ;  /* 0xffffffd0025c7950 */ /* 0x005fea0003c3ffff */
        .weak           $__internal_11_$__cuda_sm3x_div_rn_noftz_f32_slowpath
        .type           $__internal_11_$__cuda_sm3x_div_rn_noftz_f32_slowpath,@function
        .size           $__internal_11_$__cuda_sm3x_div_rn_noftz_f32_slowpath,(.L_x_1111 - $__internal_11_$__cuda_sm3x_div_rn_noftz_f32_slowpath)
$__internal_11_$__cuda_sm3x_div_rn_noftz_f32_slowpath:
        /* <DEDUP_REMOVED lines=23> */
.L_x_264:
        /* <DEDUP_REMOVED lines=49> */
.L_x_270:
[----:B------:R-:W-:-:S04]  /*3310*/  LOP3.LUT R38, R38, 0x80000000, RZ, 0xc0, !PT ;  /* 0x8000000026267812 */ /* 0x000fc800078ec0ff */
[----:B------:R-:W-:Y:S01]  /*3320*/  LOP3.LUT R38, R38, 0x7f800000, RZ, 0xfc, !PT ;  /* 0x7f80000026267812 */ /* 0x000fe200078efcff */
[----:B------:R-:W-:Y:S06]  /*3330*/  BRA `(.L_x_271) ;  /* 0x0000000000287947 */ /* 0x000fec0003800000 */
.L_x_269:
[----:B------:R-:W-:Y:S01]  /*3340*/  IMAD R38, R3, 0x800000, R38 ;  /* 0x0080000003267824 */ /* 0x000fe200078e0226 */
[----:B------:R-:W-:Y:S06]  /*3350*/  BRA `(.L_x_271) ;  /* 0x0000000000207947 */ /* 0x000fec0003800000 */
.L_x_268:
[----:B------:R-:W-:-:S04]  /*3360*/  LOP3.LUT R2, R37, 0x80000000, R2, 0x48, !PT ;  /* 0x8000000025027812 */ /* 0x000fc800078e4802 */
[----:B------:R-:W-:Y:S01]  /*3370*/  LOP3.LUT R38, R2, 0x7f800000, RZ, 0xfc, !PT ;  /* 0x7f80000002267812 */ /* 0x000fe200078efcff */
[----:B------:R-:W-:Y:S06]  /*3380*/  BRA `(.L_x_271) ;  /* 0x0000000000147947 */ /* 0x000fec0003800000 */
.L_x_267:
[----:B------:R-:W-:Y:S01]  /*3390*/  LOP3.LUT R38, R37, 0x80000000, R2, 0x48, !PT ;  /* 0x8000000025267812 */ /* 0x000fe200078e4802 */
[----:B------:R-:W-:Y:S06]  /*33a0*/  BRA `(.L_x_271) ;  /* 0x00000000000c7947 */ /* 0x000fec0003800000 */
.L_x_266:
[----:B------:R-:W0:Y:S01]  /*33b0*/  MUFU.RSQ R38, -QNAN ;  /* 0xffc0000000267908 */ /* 0x000e220000001400 */
[----:B------:R-:W-:Y:S05]  /*33c0*/  BRA `(.L_x_271) ;  /* 0x0000000000047947 */ /* 0x000fea0003800000 */
.L_x_265:
[----:B------:R-:W-:-:S07]  /*33d0*/  FADD.FTZ R38, R0, 57344 ;  /* 0x4760000000267421 */ /* 0x000fce0000010000 */
.L_x_271:
[----:B------:R-:W-:Y:S02]  /*33e0*/  IMAD.MOV.U32 R2, RZ, RZ, R40 ;  /* 0x000000ffff027224 */ /* 0x000fe400078e0028 */
[----:B------:R-:W-:-:S04]  /*33f0*/  IMAD.MOV.U32 R3, RZ, RZ, 0x0 ;  /* 0x00000000ff037424 */ /* 0x000fc800078e00ff */
[----:B0-----:R-:W-:Y:S05]  /*3400*/  RET.REL.NODEC R2 `(_ZN18transformer_engine71_GLOBAL__N__76556b6a_38_quantize_transpose_square_blockwise_cu_108e784934block_scaled_cast_transpose_kernelILb0Ef13__nv_bfloat1613__nv_fp8_e5m2EEvPKT1_PT2_S8_PT0_SA_mmmmmmf14CUtensorMap_stbPKf) ;  /* 0xffffffc802fc7950 */ /* 0x001fea0003c3ffff */
.L_x_272:
        /* <DEDUP_REMOVED lines=15> */
.L_x_1111:


//--------------------- .text._ZN18transformer_engine71_GLOBAL__N__76556b6a_38_quantize_transpose_square_blockwise_cu_108e784945block_scaled_cast_transpose_kernel_notalignedILb1Ef13__nv_bfloat1613__nv_fp8_e5m2EEvPKT1_PT2_S8_PT0_SA_mmmmmmfbPKf --------------------------
	.section	.text._ZN18transformer_engine71_GLOBAL__N__76556b6a_38_quantize_transpose_square_blockwise_cu_108e784945block_scaled_cast_transpose_kernel_notalignedILb1Ef13__nv_bfloat1613__nv_fp8_e5m2EEvPKT1_PT2_S8_PT0_SA_mmmmmmfbPKf,"ax",@progbits
	.align	128
.text._ZN18transformer_engine71_GLOBAL__N__76556b6a_38_quantize_transpose_square_blockwise_cu_108e784945block_scaled_cast_transpose_kernel_notalignedILb1Ef13__nv_bfloat1613__nv_fp8_e5m2EEvPKT1_PT2_S8_PT0_SA_mmmmmmfbPKf:
        .type           _ZN18transformer_engine71_GLOBAL__N__76556b6a_38_quantize_transpose_square_blockwise_cu_108e784945block_scaled_cast_transpose_kernel_notalignedILb1Ef13__nv_bfloat1613__nv_fp8_e5m2EEvPKT1_PT2_S8_PT0_SA_mmmmmmfbPKf,@function
        .size           _ZN18transformer_engine71_GLOBAL__N__76556b6a_38_quantize_transpose_square_blockwise_cu_108e784945block_scaled_cast_transpose_kernel_notalignedILb1Ef13__nv_bfloat1613__nv_fp8_e5m2EEvPKT1_PT2_S8_PT0_SA_mmmmmmfbPKf,(.L_x_1114 - _ZN18transformer_engine71_GLOBAL__N__76556b6a_38_quantize_transpose_square_blockwise_cu_108e784945block_scaled_cast_transpose_kernel_notalignedILb1Ef13__nv_bfloat1613__nv_fp8_e5m2EEvPKT1_PT2_S8_PT0_SA_mmmmmmfbPKf)
        .other          _ZN18transformer_engine71_GLOBAL__N__76556b6a_38_quantize_transpose_square_blockwise_cu_108e784945block_scaled_cast_transpose_kernel_notalignedILb1Ef13__nv_bfloat1613__nv_fp8_e5m2EEvPKT1_PT2_S8_PT0_SA_mmmmmmfbPKf,@"STO_CUDA_ENTRY STV_DEFAULT"
_ZN18transformer_engine71_GLOBAL__N__76556b6a_38_quantize_transpose_square_blockwise_cu_108e784945block_scaled_cast_transpose_kernel_notalignedILb1Ef13__nv_bfloat1613__nv_fp8_e5m2EEvPKT1_PT2_S8_PT0_SA_mmmmmmfbPKf:
        /* <DEDUP_REMOVED lines=10> */
.L_x_273:
        /* <DEDUP_REMOVED lines=90> */
.L_x_279:
[----:B------:R0:W5:Y:S04]  /*0640*/  LDG.E.128 R40, desc[UR6][R10.64] ;  /* 0x000000060a287981 */ /* 0x000168000c1e1d00 */
[----:B------:R0:W5:Y:S02]  /*0650*/  LDG.E.128 R36, desc[UR6][R10.64+0x10] ;  /* 0x000010060a247981 */ /* 0x000164000c1e1d00 */
.L_x_280:
[----:B------:R-:W-:Y:S05]  /*0660*/  BSYNC B2 ;  /* 0x0000000000027941 */ /* 0x000fea0003800000 */
.L_x_278:
        /* <DEDUP_REMOVED lines=32> */
.L_x_282:
[----:B------:R1:W5:Y:S04]  /*0870*/  LDG.E.128 R12, desc[UR6][R8.64] ;  /* 0x00000006080c7981 */ /* 0x000368000c1e1d00 */
[----:B------:R1:W5:Y:S02]  /*0880*/  LDG.E.128 R16, desc[UR6][R8.64+0x10] ;  /* 0x0000100608107981 */ /* 0x000364000c1e1d00 */
.L_x_283:
[----:B------:R-:W-:Y:S05]  /*0890*/  BSYNC B2 ;  /* 0x0000000000027941 */ /* 0x000fea0003800000 */
.L_x_281:
        /* <DEDUP_REMOVED lines=31> */
.L_x_285:
[----:B------:R2:W5:Y:S04]  /*0a90*/  LDG.E.128 R20, desc[UR6][R6.64] ;  /* 0x0000000606147981 */ /* 0x000568000c1e1d00 */
[----:B------:R2:W5:Y:S02]  /*0aa0*/  LDG.E.128 R24, desc[UR6][R6.64+0x10] ;  /* 0x0000100606187981 */ /* 0x000564000c1e1d00 */
.L_x_286:
[----:B------:R-:W-:Y:S05]  /*0ab0*/  BSYNC B2 ;  /* 0x0000000000027941 */ /* 0x000fea0003800000 */
.L_x_284:
        /* <DEDUP_REMOVED lines=30> */
.L_x_287:
[----:B------:R4:W5:Y:S04]  /*0ca0*/  LDG.E.128 R28, desc[UR6][R6.64] ;  /* 0x00000006061c7981 */ /* 0x000968000c1e1d00 */
[----:B------:R4:W5:Y:S01]  /*0cb0*/  LDG.E.128 R32, desc[UR6][R6.64+0x10] ;  /* 0x0000100606207981 */ /* 0x000962000c1e1d00 */
[----:B------:R-:W-:Y:S05]  /*0cc0*/  BRA `(.L_x_288) ;  /* 0x0000001800147947 */ /* 0x000fea0003800000 */
.L_x_277:
        /* <DEDUP_REMOVED lines=12> */
.L_x_291:
        /* <DEDUP_REMOVED lines=73> */
.L_x_290:
[----:B------:R-:W-:Y:S02]  /*1220*/  CS2R R40, SRZ ;  /* 0x0000000000287805 */ /* 0x000fe4000001ff00 */
[----:B------:R-:W-:Y:S02]  /*1230*/  CS2R R42, SRZ ;  /* 0x00000000002a7805 */ /* 0x000fe4000001ff00 */
[----:B------:R-:W-:Y:S02]  /*1240*/  CS2R R36, SRZ ;  /* 0x0000000000247805 */ /* 0x000fe4000001ff00 */
[----:B------:R-:W-:-:S07]  /*1250*/  CS2R R38, SRZ ;  /* 0x0000000000267805 */ /* 0x000fce000001ff00 */
.L_x_292:
[----:B------:R-:W-:Y:S05]  /*1260*/  BSYNC B2 ;  /* 0x0000000000027941 */ /* 0x000fea0003800000 */
.L_x_289:
        /* <DEDUP_REMOVED lines=9> */
.L_x_294:
        /* <DEDUP_REMOVED lines=13> */
.L_x_296:
        /* <DEDUP_REMOVED lines=72> */
.L_x_295:
[----:B------:R-:W-:Y:S05]  /*1850*/  BSYNC B2 ;  /* 0x0000000000027941 */ /* 0x000fea0003800000 */
.L_x_293:
        /* <DEDUP_REMOVED lines=9> */
.L_x_298:
        /* <DEDUP_REMOVED lines=13> */
.L_x_300:
        /* <DEDUP_REMOVED lines=86> */
.L_x_299:
[----:B------:R-:W-:Y:S05]  /*1f20*/  BSYNC B2 ;  /* 0x0000000000027941 */ /* 0x000fea0003800000 */
.L_x_297:
        /* <DEDUP_REMOVED lines=8> */
.L_x_301:
        /* <DEDUP_REMOVED lines=15> */
.L_x_302:
        /* <DEDUP_REMOVED lines=72> */
.L_x_288:
[----:B------:R-:W-:Y:S05]  /*2520*/  BSYNC B0 ;  /* 0x0000000000007941 */ /* 0x000fea0003800000 */
.L_x_276:
        /* <DEDUP_REMOVED lines=160> */
.L_x_275:
[----:B------:R-:W-:Y:S05]  /*2f30*/  BSYNC B1 ;  /* 0x0000000000017941 */ /* 0x000fea0003800000 */
.L_x_274:
        /* <DEDUP_REMOVED lines=38> */
.L_x_304:
[----:B------:R-:W-:Y:S05]  /*31a0*/  BSYNC B0 ;  /* 0x0000000000007941 */ /* 0x000fea0003800000 */
.L_x_303:
        /* <DEDUP_REMOVED lines=28> */
[----:B-1----:R-:W-:Y:S05]  /*3370*/  CALL.REL.NOINC `($__internal_13_$__cuda_sm3x_div_rn_noftz_f32_slowpath) ;  /* 0x0000004800cc7944 */ /* 0x002fea0003c00000 */
[----:B------:R-:W-:-:S07]  /*3380*/  IMAD.MOV.U32 R4, RZ, RZ, R8 ;  /* 0x000000ffff047224 */ /* 0x000fce00078e0008 */
.L_x_306:
[----:B------:R-:W-:-:S04]  /*3390*/  FSETP.NEU.AND P1, PT, |R4|, +INF , PT ;  /* 0x7f8000000400780b */ /* 0x000fc80003f2d200 */
[----:B------:R-:W-:-:S04]  /*33a0*/  FSEL R61, R4, 3.38953138925153547590e+38, P1 ;  /* 0x7f7f0000043d7808 */ /* 0x000fc80000800000 */
[----:B------:R-:W-:-:S07]  /*33b0*/  @P4 LOP3.LUT R61, R61, 0xff800000, RZ, 0xc0, !PT ;  /* 0xff8000003d3d4812 */ /* 0x000fce00078ec0ff */
.L_x_305:
        /* <DEDUP_REMOVED lines=9> */
[----:B-123--:R-:W-:Y:S05]  /*3450*/  CALL.REL.NOINC `($__internal_12_$__cuda_sm20_rcp_rn_f32_slowpath) ;  /* 0x0000004400c87944 */ /* 0x00efea0003c00000 */
[----:B------:R-:W-:Y:S01]  /*3460*/  IMAD.MOV.U32 R52, RZ, RZ, R4 ;  /* 0x000000ffff347224 */ /* 0x000fe200078e0004 */
[----:B------:R-:W-:Y:S06]  /*3470*/  BRA `(.L_x_310) ;  /* 0x0000000000107947 */ /* 0x000fec0003800000 */
.L_x_309:
[----:B------:R-:W4:Y:S02]  /*3480*/  MUFU.RCP R52, R61 ;  /* 0x0000003d00347308 */ /* 0x000f240000001000 */
[----:B----4-:R-:W-:-:S04]  /*3490*/  FFMA R4, R52, R61, -1 ;  /* 0xbf80000034047423 */ /* 0x010fc8000000003d */
[----:B------:R-:W-:-:S04]  /*34a0*/  FADD.FTZ R5, -R4, -RZ ;  /* 0x800000ff04057221 */ /* 0x000fc80000010100 */
[----:B------:R-:W-:-:S07]  /*34b0*/  FFMA R52, R52, R5, R52 ;  /* 0x0000000534347223 */ /* 0x000fce0000000034 */
.L_x_310:
        /* <DEDUP_REMOVED lines=30> */
.L_x_308:
[----:B------:R-:W-:Y:S05]  /*36a0*/  BSYNC B0 ;  /* 0x0000000000007941 */ /* 0x000fea0003800000 */
.L_x_307:
[----:B--2---:R-:W-:-:S04]  /*36b0*/  F2FP.SATFINITE.E5M2.F32.PACK_AB_MERGE_C R4, RZ, RZ, RZ ;  /* 0x000000ffff04723e */ /* 0x004fc800048060ff */
        /* <DEDUP_REMOVED lines=43> */
[----:B------:R-:W-:Y:S01]  /*3970*/  F2FP.SATFINITE.E5M2.F32.PACK_AB_MERGE_C R75, RZ, R40, RZ ;  /* 0x00000028ff4b723e */ /* 0x000fe200048060ff */
[----:B------:R-:W-:Y:S01]  /*3980*/  IMAD.U32 R68, R43, 0x10000, RZ ;  /* 0x000100002b447824 */ /* 0x000fe200078e00ff */
[----:B------:R-:W-:Y:S01]  /*3990*/  F2FP.SATFINITE.E5M2.F32.PACK_AB_MERGE_C R74, RZ, R66, RZ ;  /* 0x00000042ff4a723e */ /* 0x000fe200048060ff */
[----:B------:R-:W-:Y:S01]  /*39a0*/  FMUL R42, R42, R61 ;  /* 0x0000003d2a2a7220 */ /* 0x000fe20000400000 */
[----:B------:R-:W-:Y:S01]  /*39b0*/  F2FP.SATFINITE.E5M2.F32.PACK_AB_MERGE_C R62, RZ, R62, RZ ;  /* 0x0000003eff3e723e */ /* 0x000fe200048060ff */
        /* <DEDUP_REMOVED lines=11> */
[----:B------:R-:W-:Y:S01]  /*3a70*/  F2FP.SATFINITE.E5M2.F32.PACK_AB_MERGE_C R63, RZ, R63, RZ ;  /* 0x0000003fff3f723e */ /* 0x000fe200048060ff */
[----:B------:R-:W-:Y:S01]  /*3a80*/  FMUL R67, R70, R61 ;  /* 0x0000003d46437220 */ /* 0x000fe20000400000 */
[----:B------:R-:W-:-:S02]  /*3a90*/  F2FP.SATFINITE.E5M2.F32.PACK_AB_MERGE_C R64, RZ, R42, RZ ;  /* 0x0000002aff40723e */ /* 0x000fc400048060ff */
[----:B------:R-:W-:Y:S02]  /*3aa0*/  LOP3.LUT R66, R63, 0xffff, RZ, 0xc0, !PT ;  /* 0x0000ffff3f427812 */ /* 0x000fe400078ec0ff */
[----:B------:R-:W-:Y:S02]  /*3ab0*/  F2FP.SATFINITE.E5M2.F32.PACK_AB_MERGE_C R65, RZ, R65, RZ ;  /* 0x00000041ff41723e */ /* 0x000fe400048060ff */
[----:B------:R-:W-:Y:S01]  /*3ac0*/  PRMT R41, R66, 0x7604, R41 ;  /* 0x0000760442297816 */ /* 0x000fe20000000029 */
[----:B------:R-:W-:Y:S01]  /*3ad0*/  FMUL R66, R68, R61 ;  /* 0x0000003d44427220 */ /* 0x000fe20000400000 */
[----:B------:R-:W-:Y:S02]  /*3ae0*/  LOP3.LUT R42, R64, 0xffff, RZ, 0xc0, !PT ;  /* 0x0000ffff402a7812 */ /* 0x000fe400078ec0ff */
[----:B------:R-:W-:Y:S02]  /*3af0*/  LOP3.LUT R43, R65, 0xff, RZ, 0xc0, !PT ;  /* 0x000000ff412b7812 */ /* 0x000fe400078ec0ff */
[----:B------:R-:W-:Y:S01]  /*3b00*/  F2FP.SATFINITE.E5M2.F32.PACK_AB_MERGE_C R66, RZ, R66, RZ ;  /* 0x00000042ff42723e */ /* 0x000fe200048060ff */
[----:B------:R-:W-:Y:S01]  /*3b10*/  IMAD.SHL.U32 R69, R42, 0x1000000, RZ ;  /* 0x010000002a457824 */ /* 0x000fe200078e00ff */
[----:B------:R-:W-:-:S02]  /*3b20*/  F2FP.SATFINITE.E5M2.F32.PACK_AB_MERGE_C R67, RZ, R67, RZ ;  /* 0x00000043ff43723e */ /* 0x000fc400048060ff */
        /* <DEDUP_REMOVED lines=17> */
[----:B------:R-:W-:Y:S01]  /*3c40*/  F2FP.SATFINITE.E5M2.F32.PACK_AB_MERGE_C R68, RZ, R36, RZ ;  /* 0x00000024ff44723e */ /* 0x000fe200048060ff */
[----:B------:R-:W-:Y:S01]  /*3c50*/  IMAD.U32 R72, R37, 0x10000, RZ ;  /* 0x0001000025487824 */ /* 0x000fe200078e00ff */
[----:B------:R-:W-:Y:S02]  /*3c60*/  F2FP.SATFINITE.E5M2.F32.PACK_AB_MERGE_C R69, RZ, R42, RZ ;  /* 0x0000002aff45723e */ /* 0x000fe400048060ff */
[----:B------:R-:W-:Y:S01]  /*3c70*/  LOP3.LUT R36, R68, 0xff, RZ, 0xc0, !PT ;  /* 0x000000ff44247812 */ /* 0x000fe200078ec0ff */
[----:B------:R-:W-:Y:S01]  /*3c80*/  FMUL R71, R72, R61 ;  /* 0x0000003d48477220 */ /* 0x000fe20000400000 */
[----:B------:R-:W-:-:S02]  /*3c90*/  LOP3.LUT R43, R69, 0xffff, RZ, 0xc0, !PT ;  /* 0x0000ffff452b7812 */ /* 0x000fc400078ec0ff */
[----:B------:R-:W-:Y:S02]  /*3ca0*/  F2FP.SATFINITE.E5M2.F32.PACK_AB_MERGE_C R70, RZ, R70, RZ ;  /* 0x00000046ff46723e */ /* 0x000fe400048060ff */
[----:B------:R-:W-:Y:S02]  /*3cb0*/  PRMT R36, R43, 0x7604, R36 ;  /* 0x000076042b247816 */ /* 0x000fe40000000024 */
[----:B------:R-:W-:Y:S02]  /*3cc0*/  LOP3.LUT R43, R70, 0xff, RZ, 0xc0, !PT ;  /* 0x000000ff462b7812 */ /* 0x000fe400078ec0ff */
[C---:B------:R-:W-:Y:S01]  /*3cd0*/  PRMT R72, R38.reuse, 0x7632, R72 ;  /* 0x0000763226487816 */ /* 0x040fe20000000048 */
[----:B------:R-:W-:Y:S01]  /*3ce0*/  IMAD.U32 R38, R38, 0x10000, RZ ;  /* 0x0001000026267824 */ /* 0x000fe200078e00ff */
[----:B------:R-:W-:Y:S02]  /*3cf0*/  PRMT R42, R36, 0x5410, R43 ;  /* 0x00005410242a7816 */ /* 0x000fe4000000002b */
[----:B------:R-:W-:Y:S01]  /*3d00*/  IADD3 R36, P4, R48, UR4, RZ ;  /* 0x0000000430247c10 */ /* 0x000fe2000ff9e0ff */
[----:B------:R-:W-:Y:S01]  /*3d10*/  IMAD.U32 R72, R72, 0x10000, RZ ;  /* 0x0001000048487824 */ /* 0x000fe200078e00ff */
[----:B------:R-:W-:Y:S01]  /*3d20*/  F2FP.SATFINITE.E5M2.F32.PACK_AB_MERGE_C R71, RZ, R71, RZ ;  /* 0x00000047ff47723e */ /* 0x000fe200048060ff */
[-C--:B------:R-:W-:Y:S01]  /*3d30*/  FMUL R38, R38, R61.reuse ;  /* 0x0000003d26267220 */ /* 0x080fe20000400000 */
[----:B------:R-:W-:Y:S01]  /*3d40*/  LOP3.LUT P2, RZ, R36, 0xf, RZ, 0xc0, !PT ;  /* 0x0000000f24ff7812 */ /* 0x000fe2000784c0ff */
[----:B------:R-:W-:Y:S01]  /*3d50*/  FMUL R72, R72, R61 ;  /* 0x0000003d48487220 */ /* 0x000fe20000400000 */
[----:B------:R-:W-:-:S02]  /*3d60*/  LOP3.LUT R37, R71, 0xffff, RZ, 0xc0, !PT ;  /* 0x0000ffff47257812 */ /* 0x000fc400078ec0ff */
[----:B------:R-:W-:Y:S02]  /*3d70*/  PLOP3.LUT P2, PT, P3, P2, PT, 0x8a, 0x0 ;  /* 0x000000000000781c */ /* 0x000fe40001f45172 */
[----:B------:R-:W-:Y:S01]  /*3d80*/  F2FP.SATFINITE.E5M2.F32.PACK_AB_MERGE_C R38, RZ, R38, RZ ;  /* 0x00000026ff26723e */ /* 0x000fe200048060ff */
[----:B------:R-:W-:Y:S01]  /*3d90*/  IMAD.SHL.U32 R37, R37, 0x1000000, RZ ;  /* 0x0100000025257824 */ /* 0x000fe200078e00ff */
[----:B------:R-:W-:Y:S02]  /*3da0*/  F2FP.SATFINITE.E5M2.F32.PACK_AB_MERGE_C R72, RZ, R72, RZ ;  /* 0x00000048ff48723e */ /* 0x000fe400048060ff */
        /* <DEDUP_REMOVED lines=14> */
[----:B------:R-:W-:Y:S01]  /*3e90*/  F2FP.SATFINITE.E5M2.F32.PACK_AB_MERGE_C R73, RZ, R43, RZ ;  /* 0x0000002bff49723e */ /* 0x000fe200048060ff */
[----:B------:R-:W-:Y:S01]  /*3ea0*/  FMUL R39, R39, R61 ;  /* 0x0000003d27277220 */ /* 0x000fe20000400000 */
[----:B------:R-:W-:Y:S02]  /*3eb0*/  LOP3.LUT R11, R11, 0xffffff00, RZ, 0xc0, !PT ;  /* 0xffffff000b0b7812 */ /* 0x000fe400078ec0ff */
[----:B------:R-:W-:Y:S02]  /*3ec0*/  LOP3.LUT R43, R73, 0xff, RZ, 0xc0, !PT ;  /* 0x000000ff492b7812 */ /* 0x000fe400078ec0ff */
[----:B------:R-:W-:Y:S02]  /*3ed0*/  F2FP.SATFINITE.E5M2.F32.PACK_AB_MERGE_C R39, RZ, R39, RZ ;  /* 0x00000027ff27723e */ /* 0x000fe400048060ff */
        /* <DEDUP_REMOVED lines=79> */
.L_x_312:
[----:B------:R-:W-:Y:S05]  /*43d0*/  BSYNC B0 ;  /* 0x0000000000007941 */ /* 0x000fea0003800000 */
.L_x_311:
        /* <DEDUP_REMOVED lines=16> */
[----:B------:R-:W-:Y:S01]  /*44e0*/  F2FP.SATFINITE.E5M2.F32.PACK_AB_MERGE_C R41, RZ, R41, RZ ;  /* 0x00000029ff29723e */ /* 0x000fe200048060ff */
[----:B------:R-:W-:Y:S01]  /*44f0*/  FMUL R62, R62, R61 ;  /* 0x0000003d3e3e7220 */ /* 0x000fe20000400000 */
[----:B------:R-:W-:Y:S01]  /*4500*/  F2FP.SATFINITE.E5M2.F32.PACK_AB_MERGE_C R39, RZ, R36, RZ ;  /* 0x00000024ff27723e */ /* 0x000fe200048060ff */
        /* <DEDUP_REMOVED lines=9> */
[----:B------:R-:W-:-:S02]  /*45a0*/  F2FP.SATFINITE.E5M2.F32.PACK_AB_MERGE_C R43, RZ, R36, RZ ;  /* 0x00000024ff2b723e */ /* 0x000fc400048060ff */
[----:B------:R-:W-:Y:S02]  /*45b0*/  LOP3.LUT R4, R37, 0xffff, R4, 0xf8, !PT ;  /* 0x0000ffff25047812 */ /* 0x000fe400078ef804 */
[----:B------:R-:W-:Y:S01]  /*45c0*/  F2FP.SATFINITE.E5M2.F32.PACK_AB_MERGE_C R65, RZ, R62, RZ ;  /* 0x0000003eff41723e */ /* 0x000fe200048060ff */
[----:B------:R-:W-:Y:S01]  /*45d0*/  IMAD.SHL.U32 R37, R43, 0x100, RZ ;  /* 0x000001002b257824 */ /* 0x000fe200078e00ff */
[----:B------:R-:W-:Y:S01]  /*45e0*/  F2FP.SATFINITE.E5M2.F32.PACK_AB_MERGE_C R63, RZ, R42, RZ ;  /* 0x0000002aff3f723e */ /* 0x000fe200048060ff */
[----:B------:R-:W-:Y:S01]  /*45f0*/  IMAD.U32 R62, R18, 0x10000, RZ ;  /* 0x00010000123e7824 */ /* 0x000fe200078e00ff */
[----:B------:R-:W-:Y:S01]  /*4600*/  F2FP.SATFINITE.E5M2.F32.PACK_AB_MERGE_C R67, RZ, R64, RZ ;  /* 0x00000040ff43723e */ /* 0x000fe200048060ff */
        /* <DEDUP_REMOVED lines=9> */
[----:B------:R-:W-:Y:S01]  /*46a0*/  F2FP.SATFINITE.E5M2.F32.PACK_AB_MERGE_C R13, RZ, R13, RZ ;  /* 0x0000000dff0d723e */ /* 0x000fe200048060ff */
[----:B------:R-:W-:Y:S01]  /*46b0*/  IMAD.U32 R64, R19, 0x10000, RZ ;  /* 0x0001000013407824 */ /* 0x000fe200078e00ff */
[----:B------:R-:W-:Y:S01]  /*46c0*/  LOP3.LUT R44, R44, 0xffff, R71, 0xf8, !PT ;  /* 0x0000ffff2c2c7812 */ /* 0x000fe200078ef847 */
[----:B------:R-:W-:Y:S01]  /*46d0*/  IMAD.SHL.U32 R69, R63, 0x100, RZ ;  /* 0x000001003f457824 */ /* 0x000fe200078e00ff */
[----:B------:R-:W-:Y:S01]  /*46e0*/  LOP3.LUT R52, R73, 0xffff, R52, 0xf8, !PT ;  /* 0x0000ffff49347812 */ /* 0x000fe200078ef834 */
[----:B------:R-:W-:Y:S01]  /*46f0*/  FMUL R64, R64, R61 ;  /* 0x0000003d40407220 */ /* 0x000fe20000400000 */
[----:B------:R-:W-:Y:S02]  /*4700*/  F2FP.SATFINITE.E5M2.F32.PACK_AB_MERGE_C R71, RZ, R42, RZ ;  /* 0x0000002aff47723e */ /* 0x000fe400048060ff */
        /* <DEDUP_REMOVED lines=28> */
[----:B------:R-:W-:Y:S01]  /*48d0*/  F2FP.SATFINITE.E5M2.F32.PACK_AB_MERGE_C R69, RZ, R64, RZ ;  /* 0x00000040ff45723e */ /* 0x000fe200048060ff */
[----:B------:R-:W-:Y:S01]  /*48e0*/  IMAD.U32 R64, R19, 0x10000, RZ ;  /* 0x0001000013407824 */ /* 0x000fe200078e00ff */
[----:B------:R-:W-:Y:S01]  /*48f0*/  F2FP.SATFINITE.E5M2.F32.PACK_AB_MERGE_C R15, RZ, R15, RZ ;  /* 0x0000000fff0f723e */ /* 0x000fe200048060ff */
[----:B------:R-:W-:Y:S01]  /*4900*/  FMUL R14, R14, R61 ;  /* 0x0000003d0e0e7220 */ /* 0x000fe20000400000 */
[----:B------:R-:W-:Y:S01]  /*4910*/  F2FP.SATFINITE.E5M2.F32.PACK_AB_MERGE_C R17, RZ, R17, RZ ;  /* 0x00000011ff11723e */ /* 0x000fe200048060ff */
        /* <DEDUP_REMOVED lines=15> */
[----:B------:R-:W-:Y:S02]  /*4a10*/  F2FP.SATFINITE.E5M2.F32.PACK_AB_MERGE_C R19, RZ, R19, RZ ;  /* 0x00000013ff13723e */ /* 0x000fe400048060ff */
[----:B------:R-:W-:Y:S02]  /*4a20*/  F2FP.SATFINITE.E5M2.F32.PACK_AB_MERGE_C R73, RZ, R12, RZ ;  /* 0x0000000cff49723e */ /* 0x000fe400048060ff */
[----:B------:R-:W-:-:S02]  /*4a30*/  F2FP.SATFINITE.E5M2.F32.PACK_AB_MERGE_C R75, RZ, R14, RZ ;  /* 0x0000000eff4b723e */ /* 0x000fc400048060ff */
[----:B------:R-:W-:Y:S01]  /*4a40*/  F2FP.SATFINITE.E5M2.F32.PACK_AB_MERGE_C R42, RZ, R16, RZ ;  /* 0x00000010ff2a723e */ /* 0x000fe200048060ff */
[----:B------:R-:W-:Y:S01]  /*4a50*/  IMAD.SHL.U32 R14, R73, 0x100, RZ ;  /* 0x00000100490e7824 */ /* 0x000fe200078e00ff */
[----:B------:R-:W-:Y:S01]  /*4a60*/  F2FP.SATFINITE.E5M2.F32.PACK_AB_MERGE_C R62, RZ, R18, RZ ;  /* 0x00000012ff3e723e */ /* 0x000fe200048060ff */
        /* <DEDUP_REMOVED lines=41> */
.L_x_315:
        /* <DEDUP_REMOVED lines=48> */
.L_x_314:
[----:B------:R-:W-:Y:S05]  /*5000*/  BSYNC B0 ;  /* 0x0000000000007941 */ /* 0x000fea0003800000 */
.L_x_313:
        /* <DEDUP_REMOVED lines=17> */
[----:B------:R-:W-:Y:S01]  /*5120*/  F2FP.SATFINITE.E5M2.F32.PACK_AB_MERGE_C R43, RZ, R20, RZ ;  /* 0x00000014ff2b723e */ /* 0x000fe200048060ff */
[C---:B------:R-:W-:Y:S01]  /*5130*/  IMAD.U32 R64, R25.reuse, 0x10000, RZ ;  /* 0x0001000019407824 */ /* 0x040fe200078e00ff */
[----:B------:R-:W-:Y:S01]  /*5140*/  F2FP.SATFINITE.E5M2.F32.PACK_AB_MERGE_C R39, RZ, R22, RZ ;  /* 0x00000016ff27723e */ /* 0x000fe200048060ff */
[----:B------:R-:W-:Y:S01]  /*5150*/  IMAD.U32 R24, R24, 0x10000, RZ ;  /* 0x0001000018187824 */ /* 0x000fe200078e00ff */
[----:B------:R-:W-:Y:S01]  /*5160*/  PRMT R38, R25, 0x7632, R38 ;  /* 0x0000763219267816 */ /* 0x000fe20000000026 */
[----:B------:R-:W-:-:S02]  /*5170*/  IMAD.U32 R4, R43, 0x10000, RZ ;  /* 0x000100002b047824 */ /* 0x000fc400078e00ff */
[-C--:B------:R-:W-:Y:S01]  /*5180*/  FMUL R18, R18, R61.reuse ;  /* 0x0000003d12127220 */ /* 0x080fe20000400000 */
[----:B------:R-:W-:Y:S01]  /*5190*/  F2FP.SATFINITE.E5M2.F32.PACK_AB_MERGE_C R41, RZ, R12, RZ ;  /* 0x0000000cff29723e */ /* 0x000fe200048060ff */
        /* <DEDUP_REMOVED lines=8> */
[----:B------:R-:W-:Y:S01]  /*5220*/  F2FP.SATFINITE.E5M2.F32.PACK_AB_MERGE_C R37, RZ, R18, RZ ;  /* 0x00000012ff25723e */ /* 0x000fe200048060ff */
[----:B------:R-:W-:Y:S01]  /*5230*/  IMAD.U32 R62, R27, 0x10000, RZ ;  /* 0x000100001b3e7824 */ /* 0x000fe200078e00ff */
[----:B------:R-:W-:Y:S01]  /*5240*/  LOP3.LUT R19, R6, 0xff00ffff, RZ, 0xc0, !PT ;  /* 0xff00ffff06137812 */ /* 0x000fe200078ec0ff */
[----:B------:R-:W-:Y:S01]  /*5250*/  IMAD.U32 R6, R41, 0x10000, RZ ;  /* 0x0001000029067824 */ /* 0x000fe200078e00ff */
[----:B------:R-:W-:Y:S01]  /*5260*/  F2FP.SATFINITE.E5M2.F32.PACK_AB_MERGE_C R25, RZ, R25, RZ ;  /* 0x00000019ff19723e */ /* 0x000fe200048060ff */
        /* <DEDUP_REMOVED lines=9> */
[----:B------:R-:W-:Y:S01]  /*5300*/  F2FP.SATFINITE.E5M2.F32.PACK_AB_MERGE_C R27, RZ, R24, RZ ;  /* 0x00000018ff1b723e */ /* 0x000fe200048060ff */
        /* <DEDUP_REMOVED lines=11> */
[----:B------:R-:W-:Y:S01]  /*53c0*/  F2FP.SATFINITE.E5M2.F32.PACK_AB_MERGE_C R23, RZ, R14, RZ ;  /* 0x0000000eff17723e */ /* 0x000fe200048060ff */
[-C--:B------:R-:W-:Y:S01]  /*53d0*/  FMUL R71, R16, R61.reuse ;  /* 0x0000003d10477220 */ /* 0x080fe20000400000 */
[----:B------:R-:W-:Y:S01]  /*53e0*/  F2FP.SATFINITE.E5M2.F32.PACK_AB_MERGE_C R21, RZ, R18, RZ ;  /* 0x00000012ff15723e */ /* 0x000fe200048060ff */
[-C--:B------:R-:W-:Y:S01]  /*53f0*/  FMUL R62, R62, R61.reuse ;  /* 0x0000003d3e3e7220 */ /* 0x080fe20000400000 */
[C---:B------:R-:W-:Y:S01]  /*5400*/  PRMT R40, R26.reuse, 0x7632, R40 ;  /* 0x000076321a287816 */ /* 0x040fe20000000028 */
[----:B------:R-:W-:Y:S01]  /*5410*/  IMAD.U32 R26, R26, 0x10000, RZ ;  /* 0x000100001a1a7824 */ /* 0x000fe200078e00ff */
[----:B------:R-:W-:Y:S01]  /*5420*/  LOP3.LUT R44, R19, 0xff0000, R44, 0xf8, !PT ;  /* 0x00ff0000132c7812 */ /* 0x000fe200078ef82c */
[-C--:B------:R-:W-:Y:S01]  /*5430*/  FMUL R36, R36, R61.reuse ;  /* 0x0000003d24247220 */ /* 0x080fe20000400000 */
[----:B------:R-:W-:Y:S01]  /*5440*/  F2FP.SATFINITE.E5M2.F32.PACK_AB_MERGE_C R19, RZ, R20, RZ ;  /* 0x00000014ff13723e */ /* 0x000fe200048060ff */
        /* <DEDUP_REMOVED lines=26> */
[----:B------:R-:W-:-:S02]  /*55f0*/  F2FP.SATFINITE.E5M2.F32.PACK_AB_MERGE_C R67, RZ, R26, RZ ;  /* 0x0000001aff43723e */ /* 0x000fc400048060ff */
[----:B------:R-:W-:Y:S02]  /*5600*/  F2FP.SATFINITE.E5M2.F32.PACK_AB_MERGE_C R65, RZ, R40, RZ ;  /* 0x00000028ff41723e */ /* 0x000fe400048060ff */
[----:B------:R-:W-:Y:S02]  /*5610*/  ISETP.GE.U32.AND.EX P6, PT, R59, RZ, PT, P4 ;  /* 0x000000ff3b00720c */ /* 0x000fe40003fc6140 */
[----:B------:R-:W-:Y:S02]  /*5620*/  PRMT R14, R63, 0x5410, R66 ;  /* 0x000054103f0e7816 */ /* 0x000fe40000000042 */
[----:B------:R-:W-:Y:S02]  /*5630*/  LOP3.LUT P4, RZ, R16, 0xf, RZ, 0xc0, !PT ;  /* 0x0000000f10ff7812 */ /* 0x000fe4000788c0ff */
[----:B------:R-:W-:Y:S02]  /*5640*/  F2FP.SATFINITE.E5M2.F32.PACK_AB_MERGE_C R63, RZ, R62, RZ ;  /* 0x0000003eff3f723e */ /* 0x000fe400048060ff */
[----:B------:R-:W-:-:S02]  /*5650*/  LOP3.LUT R13, R67, 0xff, RZ, 0xc0, !PT ;  /* 0x000000ff430d7812 */ /* 0x000fc400078ec0ff */
[----:B------:R-:W-:Y:S02]  /*5660*/  LOP3.LUT R26, R65, 0xffff, RZ, 0xc0, !PT ;  /* 0x0000ffff411a7812 */ /* 0x000fe400078ec0ff */
[----:B------:R-:W-:Y:S02]  /*5670*/  F2FP.SATFINITE.E5M2.F32.PACK_AB_MERGE_C R71, RZ, R71, RZ ;  /* 0x00000047ff47723e */ /* 0x000fe400048060ff */
[----:B------:R-:W-:Y:S02]  /*5680*/  F2FP.SATFINITE.E5M2.F32.PACK_AB_MERGE_C R73, RZ, R36, RZ ;  /* 0x00000024ff49723e */ /* 0x000fe400048060ff */
[----:B------:R-:W-:Y:S02]  /*5690*/  PLOP3.LUT P4, PT, P6, P4, PT, 0x8a, 0x0 ;  /* 0x000000000000781c */ /* 0x000fe40003789172 */
[----:B------:R-:W-:Y:S02]  /*56a0*/  LOP3.LUT R62, R63, 0xff, RZ, 0xc0, !PT ;  /* 0x000000ff3f3e7812 */ /* 0x000fe400078ec0ff */
[C---:B------:R-:W-:Y:S01]  /*56b0*/  PRMT R13, R26.reuse, 0x7604, R13 ;  /* 0x000076041a0d7816 */ /* 0x040fe2000000000d */
[----:B------:R-:W-:Y:S01]  /*56c0*/  IMAD.U32 R26, R26, 0x10000, RZ ;  /* 0x000100001a1a7824 */ /* 0x000fe200078e00ff */
[----:B------:R-:W-:-:S02]  /*56d0*/  LOP3.LUT R42, R71, 0xffff, RZ, 0xc0, !PT ;  /* 0x0000ffff472a7812 */ /* 0x000fc400078ec0ff */
[----:B------:R-:W-:Y:S02]  /*56e0*/  LOP3.LUT R36, R73, 0xffff, RZ, 0xc0, !PT ;  /* 0x0000ffff49247812 */ /* 0x000fe400078ec0ff */
[----:B------:R-:W-:Y:S02]  /*56f0*/  F2FP.SATFINITE.E5M2.F32.PACK_AB_MERGE_C R75, RZ, R38, RZ ;  /* 0x00000026ff4b723e */ /* 0x000fe400048060ff */
[----:B------:R-:W-:Y:S01]  /*5700*/  F2FP.SATFINITE.E5M2.F32.PACK_AB_MERGE_C R69, RZ, R69, RZ ;  /* 0x00000045ff45723e */ /* 0x000fe200048060ff */
        /* <DEDUP_REMOVED lines=90> */
.L_x_317:
[----:B------:R-:W-:Y:S05]  /*5cb0*/  BSYNC B0 ;  /* 0x0000000000007941 */ /* 0x000fea0003800000 */
.L_x_316:
        /* <DEDUP_REMOVED lines=13> */
[----:B------:R-:W-:Y:S01]  /*5d90*/  F2FP.SATFINITE.E5M2.F32.PACK_AB_MERGE_C R15, RZ, R15, RZ ;  /* 0x0000000fff0f723e */ /* 0x000fe200048060ff */
        /* <DEDUP_REMOVED lines=24> */
[----:B------:R-:W-:Y:S01]  /*5f20*/  F2FP.SATFINITE.E5M2.F32.PACK_AB_MERGE_C R23, RZ, R25, RZ ;  /* 0x00000019ff17723e */ /* 0x000fe200048060ff */
[----:B------:R-:W-:Y:S01]  /*5f30*/  ULDC.64 UR4, c[0x0][0x218] ;  /* 0x0000860000047ab9 */ /* 0x000fe20000000a00 */
[----:B------:R-:W-:Y:S01]  /*5f40*/  ISETP.GE.U32.AND.EX P5, PT, R59, RZ, PT, P4 ;  /* 0x000000ff3b00720c */ /* 0x000fe20003fa6140 */
[----:B------:R-:W-:Y:S01]  /*5f50*/  IMAD.U32 R28, R31, 0x10000, RZ ;  /* 0x000100001f1c7824 */ /* 0x000fe200078e00ff */
[----:B------:R-:W-:Y:S01]  /*5f60*/  F2FP.SATFINITE.E5M2.F32.PACK_AB_MERGE_C R13, RZ, R16, RZ ;  /* 0x00000010ff0d723e */ /* 0x000fe200048060ff */
[----:B------:R-:W-:Y:S01]  /*5f70*/  FMUL R38, R38, R61 ;  /* 0x0000003d26267220 */ /* 0x000fe20000400000 */
[----:B------:R-:W-:Y:S01]  /*5f80*/  IADD3 R16, P4, R46, UR4, RZ ;  /* 0x000000042e107c10 */ /* 0x000fe2000ff9e0ff */
[----:B------:R-:W-:Y:S01]  /*5f90*/  IMAD.U32 R30, R33, 0x10000, RZ ;  /* 0x00010000211e7824 */ /* 0x000fe200078e00ff */
[----:B------:R-:W-:Y:S01]  /*5fa0*/  LOP3.LUT R31, R6, 0xffffff, RZ, 0xc0, !PT ;  /* 0x00ffffff061f7812 */ /* 0x000fe200078ec0ff */
[----:B------:R-:W-:Y:S01]  /*5fb0*/  IMAD.U32 R22, R21, 0x10000, RZ ;  /* 0x0001000015167824 */ /* 0x000fe200078e00ff */
[----:B------:R-:W-:Y:S01]  /*5fc0*/  F2FP.SATFINITE.E5M2.F32.PACK_AB_MERGE_C R27, RZ, R27, RZ ;  /* 0x0000001bff1b723e */ /* 0x000fe200048060ff */
[----:B------:R-:W-:Y:S01]  /*5fd0*/  IMAD.U32 R24, R24, 0x10000, RZ ;  /* 0x0001000018187824 */ /* 0x000fe200078e00ff */
[----:B------:R-:W-:Y:S01]  /*5fe0*/  F2FP.SATFINITE.E5M2.F32.PACK_AB_MERGE_C R25, RZ, R26, RZ ;  /* 0x0000001aff19723e */ /* 0x000fe200048060ff */
[----:B------:R-:W-:Y:S01]  /*5ff0*/  IMAD.U32 R14, R14, 0x10000, RZ ;  /* 0x000100000e0e7824 */ /* 0x000fe200078e00ff */
[----:B------:R-:W-:Y:S01]  /*6000*/  F2FP.SATFINITE.E5M2.F32.PACK_AB_MERGE_C R29, RZ, R29, RZ ;  /* 0x0000001dff1d723e */ /* 0x000fe200048060ff */
[-C--:B------:R-:W-:Y:S01]  /*6010*/  FMUL R21, R22, R61.reuse ;  /* 0x0000003d16157220 */ /* 0x080fe20000400000 */
[----:B------:R-:W-:Y:S01]  /*6020*/  LOP3.LUT R6, R23, 0xffff, RZ, 0xc0, !PT ;  /* 0x0000ffff17067812 */ /* 0x000fe200078ec0ff */
[----:B------:R-:W-:Y:S01]  /*6030*/  FMUL R22, R24, R61 ;  /* 0x0000003d18167220 */ /* 0x000fe20000400000 */
[----:B------:R-:W-:Y:S01]  /*6040*/  F2FP.SATFINITE.E5M2.F32.PACK_AB_MERGE_C R41, RZ, R17, RZ ;  /* 0x00000011ff29723e */ /* 0x000fe200048060ff */
        /* <DEDUP_REMOVED lines=14> */
[----:B------:R-:W-:Y:S02]  /*6130*/  F2FP.SATFINITE.E5M2.F32.PACK_AB_MERGE_C R31, RZ, R38, RZ ;  /* 0x00000026ff1f723e */ /* 0x000fe400048060ff */
        /* <DEDUP_REMOVED lines=68> */
.L_x_320:
        /* <DEDUP_REMOVED lines=48> */
.L_x_319:
[----:B------:R-:W-:Y:S05]  /*6880*/  BSYNC B0 ;  /* 0x0000000000007941 */ /* 0x000fea0003800000 */
.L_x_318:
        /* <DEDUP_REMOVED lines=34> */
.L_x_322:
[----:B------:R-:W-:Y:S05]  /*6ab0*/  BSYNC B0 ;  /* 0x0000000000007941 */ /* 0x000fea0003800000 */
.L_x_321:
        /* <DEDUP_REMOVED lines=17> */
.L_x_324:
[----:B------:R-:W-:Y:S05]  /*6bd0*/  BSYNC B0 ;  /* 0x0000000000007941 */ /* 0x000fea0003800000 */
.L_x_323:
        /* <DEDUP_REMOVED lines=17> */
.L_x_326:
[----:B------:R-:W-:Y:S05]  /*6cf0*/  BSYNC B0 ;  /* 0x0000000000007941 */ /* 0x000fea0003800000 */
.L_x_325:
        /* <DEDUP_REMOVED lines=17> */
.L_x_328:
[----:B------:R-:W-:Y:S05]  /*6e10*/  BSYNC B0 ;  /* 0x0000000000007941 */ /* 0x000fea0003800000 */
.L_x_327:
        /* <DEDUP_REMOVED lines=17> */
.L_x_330:
[----:B------:R-:W-:Y:S05]  /*6f30*/  BSYNC B0 ;  /* 0x0000000000007941 */ /* 0x000fea0003800000 */
.L_x_329:
        /* <DEDUP_REMOVED lines=17> */
.L_x_332:
[----:B------:R-:W-:Y:S05]  /*7050*/  BSYNC B0 ;  /* 0x0000000000007941 */ /* 0x000fea0003800000 */
.L_x_331:
        /* <DEDUP_REMOVED lines=17> */
.L_x_334:
[----:B------:R-:W-:Y:S05]  /*7170*/  BSYNC B0 ;  /* 0x0000000000007941 */ /* 0x000fea0003800000 */
.L_x_333:
        /* <DEDUP_REMOVED lines=17> */
.L_x_336:
[----:B------:R-:W-:Y:S05]  /*7290*/  BSYNC B0 ;  /* 0x0000000000007941 */ /* 0x000fea0003800000 */
.L_x_335:
        /* <DEDUP_REMOVED lines=17> */
.L_x_338:
[----:B------:R-:W-:Y:S05]  /*73b0*/  BSYNC B0 ;  /* 0x0000000000007941 */ /* 0x000fea0003800000 */
.L_x_337:
        /* <DEDUP_REMOVED lines=17> */
.L_x_340:
[----:B------:R-:W-:Y:S05]  /*74d0*/  BSYNC B0 ;  /* 0x0000000000007941 */ /* 0x000fea0003800000 */
.L_x_339:
        /* <DEDUP_REMOVED lines=17> */
.L_x_342:
[----:B------:R-:W-:Y:S05]  /*75f0*/  BSYNC B0 ;  /* 0x0000000000007941 */ /* 0x000fea0003800000 */
.L_x_341:
        /* <DEDUP_REMOVED lines=17> */
.L_x_344:
[----:B------:R-:W-:Y:S05]  /*7710*/  BSYNC B0 ;  /* 0x0000000000007941 */ /* 0x000fea0003800000 */
.L_x_343:
        /* <DEDUP_REMOVED lines=17> */
.L_x_346:
[----:B------:R-:W-:Y:S05]  /*7830*/  BSYNC B0 ;  /* 0x0000000000007941 */ /* 0x000fea0003800000 */
.L_x_345:
        /* <DEDUP_REMOVED lines=17> */
.L_x_348:
[----:B------:R-:W-:Y:S05]  /*7950*/  BSYNC B0 ;  /* 0x0000000000007941 */ /* 0x000fea0003800000 */
.L_x_347:
        /* <DEDUP_REMOVED lines=17> */
.L_x_350:
[----:B------:R-:W-:Y:S05]  /*7a70*/  BSYNC B0 ;  /* 0x0000000000007941 */ /* 0x000fea0003800000 */
.L_x_349:
        /* <DEDUP_REMOVED lines=16> */
        .weak           $__internal_12_$__cuda_sm20_rcp_rn_f32_slowpath
        .type           $__internal_12_$__cuda_sm20_rcp_rn_f32_slowpath,@function
        .size           $__internal_12_$__cuda_sm20_rcp_rn_f32_slowpath,($__internal_13_$__cuda_sm3x_div_rn_noftz_f32_slowpath - $__internal_12_$__cuda_sm20_rcp_rn_f32_slowpath)
$__internal_12_$__cuda_sm20_rcp_rn_f32_slowpath:
        /* <DEDUP_REMOVED lines=15> */
.L_x_351:
        /* <DEDUP_REMOVED lines=33> */
.L_x_353:
[----:B------:R2:W3:Y:S02]  /*7e80*/  MUFU.RCP R4, R61 ;  /* 0x0000003d00047308 */ /* 0x0004e40000001000 */
.L_x_352:
[----:B------:R-:W-:-:S04]  /*7e90*/  IMAD.MOV.U32 R7, RZ, RZ, 0x0 ;  /* 0x00000000ff077424 */ /* 0x000fc800078e00ff */
[----:B0123--:R-:W-:Y:S05]  /*7ea0*/  RET.REL.NODEC R6 `(_ZN18transformer_engine71_GLOBAL__N__76556b6a_38_quantize_transpose_square_blockwise_cu_108e784945block_scaled_cast_transpose_kernel_notalignedILb1Ef13__nv_bfloat1613__nv_fp8_e5m2EEvPKT1_PT2_S8_PT0_SA_mmmmmmfbPKf) ;  /* 0xffffff8006547950 */ /* 0x00ffea0003c3ffff */
        .weak           $__internal_13_$__cuda_sm3x_div_rn_noftz_f32_slowpath
        .type           $__internal_13_$__cuda_sm3x_div_rn_noftz_f32_slowpath,@function
        .size           $__internal_13_$__cuda_sm3x_div_rn_noftz_f32_slowpath,(.L_x_1114 - $__internal_13_$__cuda_sm3x_div_rn_noftz_f32_slowpath)
$__internal_13_$__cuda_sm3x_div_rn_noftz_f32_slowpath:
        /* <DEDUP_REMOVED lines=23> */
.L_x_354:
        /* <DEDUP_REMOVED lines=49> */
.L_x_360:
[----:B------:R-:W-:-:S04]  /*8330*/  LOP3.LUT R8, R8, 0x80000000, RZ, 0xc0, !PT ;  /* 0x8000000008087812 */ /* 0x000fc800078ec0ff */
[----:B------:R-:W-:Y:S01]  /*8340*/  LOP3.LUT R8, R8, 0x7f800000, RZ, 0xfc, !PT ;  /* 0x7f80000008087812 */ /* 0x000fe200078efcff */
[----:B------:R-:W-:Y:S06]  /*8350*/  BRA `(.L_x_361) ;  /* 0x0000000000287947 */ /* 0x000fec0003800000 */
.L_x_359:
[----:B------:R-:W-:Y:S01]  /*8360*/  IMAD R8, R7, 0x800000, R8 ;  /* 0x0080000007087824 */ /* 0x000fe200078e0208 */
[----:B------:R-:W-:Y:S06]  /*8370*/  BRA `(.L_x_361) ;  /* 0x0000000000207947 */ /* 0x000fec0003800000 */
.L_x_358:
[----:B------:R-:W-:-:S04]  /*8380*/  LOP3.LUT R8, R8, 0x80000000, R5, 0x48, !PT ;  /* 0x8000000008087812 */ /* 0x000fc800078e4805 */
[----:B------:R-:W-:Y:S01]  /*8390*/  LOP3.LUT R8, R8, 0x7f800000, RZ, 0xfc, !PT ;  /* 0x7f80000008087812 */ /* 0x000fe200078efcff */
[----:B------:R-:W-:Y:S06]  /*83a0*/  BRA `(.L_x_361) ;  /* 0x0000000000147947 */ /* 0x000fec0003800000 */
.L_x_357:
[----:B------:R-:W-:Y:S01]  /*83b0*/  LOP3.LUT R8, R8, 0x80000000, R5, 0x48, !PT ;  /* 0x8000000008087812 */ /* 0x000fe200078e4805 */
[----:B------:R-:W-:Y:S06]  /*83c0*/  BRA `(.L_x_361) ;  /* 0x00000000000c7947 */ /* 0x000fec0003800000 */
.L_x_356:
[----:B------:R-:W0:Y:S01]  /*83d0*/  MUFU.RSQ R8, -QNAN ;  /* 0xffc0000000087908 */ /* 0x000e220000001400 */
[----:B------:R-:W-:Y:S05]  /*83e0*/  BRA `(.L_x_361) ;  /* 0x0000000000047947 */ /* 0x000fea0003800000 */
.L_x_355:
[----:B------:R-:W-:-:S07]  /*83f0*/  FADD.FTZ R8, R4, 57344 ;  /* 0x4760000004087421 */ /* 0x000fce0000010000 */
.L_x_361:
[----:B------:R-:W-:-:S04]  /*8400*/  IMAD.MOV.U32 R7, RZ, RZ, 0x0 ;  /* 0x00000000ff077424 */ /* 0x000fc800078e00ff */
[----:B0-----:R-:W-:Y:S05]  /*8410*/  RET.REL.NODEC R6 `(_ZN18transformer_engine71_GLOBAL__N__76556b6a_38_quantize_transpose_square_blockwise_cu_108e784945block_scaled_cast_transpose_kernel_notalignedILb1Ef13__nv_bfloat1613__nv_fp8_e5m2EEvPKT1_PT2_S8_PT0_SA_mmmmmmfbPKf) ;  /* 0xffffff7806f87950 */ /* 0x001fea0003c3ffff */
.L_x_362:
        /* <DEDUP_REMOVED lines=14> */
.L_x_1114:


//--------------------- .text._ZN18transformer_engine71_GLOBAL__N__76556b6a_38_quantize_transpose_square_blockwise_cu_108e784934block_scaled_cast_transpose_kernelILb1Ef13__nv_bfloat1613__nv_fp8_e5m2EEvPKT1_PT2_S8_PT0_SA_mmmmmmf14CUtensorMap_stbPKf --------------------------
	.section	.text._ZN18transformer_engine71_GLOBAL__N__76556b6a_38_quantize_transpose_square_blockwise_cu_108e784934block_scaled_cast_transpose_kernelILb1Ef13__nv_bfloat1613__nv_fp8_e5m2EEvPKT1_PT2_S8_PT0_SA_mmmmmmf14CUtensorMap_stbPKf,"ax",@progbits
	.align	128
.text._ZN18transformer_engine71_GLOBAL__N__76556b6a_38_quantize_transpose_square_blockwise_cu_108e784934block_scaled_cast_transpose_kernelILb1Ef13__nv_bfloat1613__nv_fp8_e5m2EEvPKT1_PT2_S8_PT0_SA_mmmmmmf14CUtensorMap_stbPKf:
        .type           _ZN18transformer_engine71_GLOBAL__N__76556b6a_38_quantize_transpose_square_blockwise_cu_108e784934block_scaled_cast_transpose_kernelILb1Ef13__nv_bfloat1613__nv_fp8_e5m2EEvPKT1_PT2_S8_PT0_SA_mmmmmmf14CUtensorMap_stbPKf,@function
        .size           _ZN18transformer_engine71_GLOBAL__N__76556b6a_38_quantize_transpose_square_blockwise_cu_108e784934block_scaled_cast_transpose_kernelILb1Ef13__nv_bfloat1613__nv_fp8_e5m2EEvPKT1_PT2_S8_PT0_SA_mmmmmmf14CUtensorMap_stbPKf,(.L_x_1117 - _ZN18transformer_engine71_GLOBAL__N__76556b6a_38_quantize_transpose_square_blockwise_cu_108e784934block_scaled_cast_transpose_kernelILb1Ef13__nv_bfloat1613__nv_fp8_e5m2EEvPKT1_PT2_S8_PT0_SA_mmmmmmf14CUtensorMap_stbPKf)
        .other          _ZN18transformer_engine71_GLOBAL__N__76556b6a_38_quantize_transpose_square_blockwise_cu_108e784934block_scaled_cast_transpose_kernelILb1Ef13__nv_bfloat1613__nv_fp8_e5m2EEvPKT1_PT2_S8_PT0_SA_mmmmmmf14CUtensorMap_stbPKf,@"STO_CUDA_ENTRY STV_DEFAULT"
_ZN18transformer_engine71_GLOBAL__N__76556b6a_38_quantize_transpose_square_blockwise_cu_108e784934block_scaled_cast_transpose_kernelILb1Ef13__nv_bfloat1613__nv_fp8_e5m2EEvPKT1_PT2_S8_PT0_SA_mmmmmmf14CUtensorMap_stbPKf:
        /* <DEDUP_REMOVED lines=10> */
.L_x_363:
        /* <DEDUP_REMOVED lines=235> */
.L_x_365:
[----:B------:R-:W-:Y:S05]  /*0f50*/  BSYNC B0 ;  /* 0x0000000000007941 */ /* 0x000fea0003800000 */
.L_x_364:
        /* <DEDUP_REMOVED lines=27> */
[----:B-1----:R-:W-:Y:S05]  /*1110*/  CALL.REL.NOINC `($__internal_15_$__cuda_sm3x_div_rn_noftz_f32_slowpath) ;  /* 0x00000024007c7944 */ /* 0x002fea0003c00000 */
[----:B------:R-:W-:-:S07]  /*1120*/  IMAD.MOV.U32 R0, RZ, RZ, R42 ;  /* 0x000000ffff007224 */ /* 0x000fce00078e002a */
.L_x_367:
[----:B------:R-:W-:-:S04]  /*1130*/  FSETP.NEU.AND P0, PT, |R0|, +INF , PT ;  /* 0x7f8000000000780b */ /* 0x000fc80003f0d200 */
[----:B------:R-:W-:-:S04]  /*1140*/  FSEL R46, R0, 3.38953138925153547590e+38, P0 ;  /* 0x7f7f0000002e7808 */ /* 0x000fc80000000000 */
[----:B------:R-:W-:-:S07]  /*1150*/  @P3 LOP3.LUT R46, R46, 0xff800000, RZ, 0xc0, !PT ;  /* 0xff8000002e2e3812 */ /* 0x000fce00078ec0ff */
.L_x_366:
        /* <DEDUP_REMOVED lines=29> */
[----:B------:R-:W-:Y:S05]  /*1330*/  CALL.REL.NOINC `($__internal_14_$__cuda_sm20_rcp_rn_f32_slowpath) ;  /* 0x0000002000247944 */ /* 0x000fea0003c00000 */
[----:B------:R-:W-:Y:S05]  /*1340*/  BRA `(.L_x_371) ;  /* 0x0000000000107947 */ /* 0x000fea0003800000 */
.L_x_370:
[----:B------:R-:W1:Y:S02]  /*1350*/  MUFU.RCP R65, R46 ;  /* 0x0000002e00417308 */ /* 0x000e640000001000 */
[----:B-1----:R-:W-:-:S04]  /*1360*/  FFMA R0, R65, R46, -1 ;  /* 0xbf80000041007423 */ /* 0x002fc8000000002e */
[----:B------:R-:W-:-:S04]  /*1370*/  FADD.FTZ R0, -R0, -RZ ;  /* 0x800000ff00007221 */ /* 0x000fc80000010100 */
[----:B------:R-:W-:-:S07]  /*1380*/  FFMA R65, R65, R0, R65 ;  /* 0x0000000041417223 */ /* 0x000fce0000000041 */
.L_x_371:
        /* <DEDUP_REMOVED lines=28> */
.L_x_369:
[----:B------:R-:W-:Y:S05]  /*1550*/  BSYNC B0 ;  /* 0x0000000000007941 */ /* 0x000fea0003800000 */
.L_x_368:
        /* <DEDUP_REMOVED lines=13> */
[----:B------:R-:W-:Y:S01]  /*1630*/  F2FP.SATFINITE.E5M2.F32.PACK_AB_MERGE_C R20, RZ, R20, RZ ;  /* 0x00000014ff14723e */ /* 0x000fe200048060ff */
[----:B------:R-:W-:Y:S01]  /*1640*/  FMUL R24, R75, R46 ;  /* 0x0000002e4b187220 */ /* 0x000fe20000400000 */
[----:B------:R-:W-:Y:S01]  /*1650*/  IMAD.U32 R69, R26, 0x10000, RZ ;  /* 0x000100001a457824 */ /* 0x000fe200078e00ff */
[----:B------:R-:W-:Y:S01]  /*1660*/  F2FP.SATFINITE.E5M2.F32.PACK_AB_MERGE_C R22, RZ, R22, RZ ;  /* 0x00000016ff16723e */ /* 0x000fe200048060ff */
[----:B------:R-:W-:Y:S01]  /*1670*/  FMUL R26, R61, R46 ;  /* 0x0000002e3d1a7220 */ /* 0x000fe20000400000 */
[----:B------:R-:W-:Y:S01]  /*1680*/  LOP3.LUT R20, R20, 0xff, RZ, 0xc0, !PT ;  /* 0x000000ff14147812 */ /* 0x000fe200078ec0ff */
[----:B-1----:R-:W-:Y:S01]  /*1690*/  IMAD.U32 R55, R17, 0x10000, RZ ;  /* 0x0001000011377824 */ /* 0x002fe200078e00ff */
[----:B------:R-:W-:Y:S01]  /*16a0*/  F2FP.SATFINITE.E5M2.F32.PACK_AB_MERGE_C R24, RZ, R24, RZ ;  /* 0x00000018ff18723e */ /* 0x000fe200048060ff */
[----:B------:R-:W-:Y:S01]  /*16b0*/  IMAD.U32 R17, R34, 0x10000, RZ ;  /* 0x0001000022117824 */ /* 0x000fe200078e00ff */
[----:B------:R-:W-:Y:S01]  /*16c0*/  LOP3.LUT R61, R22, 0xffff, RZ, 0xc0, !PT ;  /* 0x0000ffff163d7812 */ /* 0x000fe200078ec0ff */
[----:B------:R-:W-:Y:S01]  /*16d0*/  IMAD.U32 R51, R18, 0x10000, RZ ;  /* 0x0001000012337824 */ /* 0x000fe200078e00ff */
[----:B------:R-:W-:Y:S01]  /*16e0*/  F2FP.SATFINITE.E5M2.F32.PACK_AB_MERGE_C R26, RZ, R26, RZ ;  /* 0x0000001aff1a723e */ /* 0x000fe200048060ff */
        /* <DEDUP_REMOVED lines=15> */
[----:B------:R-:W-:Y:S01]  /*17e0*/  F2FP.SATFINITE.E5M2.F32.PACK_AB_MERGE_C R51, RZ, R51, RZ ;  /* 0x00000033ff33723e */ /* 0x000fe200048060ff */
[----:B------:R-:W-:Y:S01]  /*17f0*/  FMUL R24, R61, R46 ;  /* 0x0000002e3d187220 */ /* 0x000fe20000400000 */
[----:B------:R-:W-:Y:S01]  /*1800*/  F2FP.SATFINITE.E5M2.F32.PACK_AB_MERGE_C R69, RZ, R69, RZ ;  /* 0x00000045ff45723e */ /* 0x000fe200048060ff */
        /* <DEDUP_REMOVED lines=27> */
[----:B------:R-:W-:Y:S01]  /*19c0*/  F2FP.SATFINITE.E5M2.F32.PACK_AB_MERGE_C R22, RZ, R22, RZ ;  /* 0x00000016ff16723e */ /* 0x000fe200048060ff */
[----:B------:R-:W-:Y:S01]  /*19d0*/  FMUL R48, R53, R46 ;  /* 0x0000002e35307220 */ /* 0x000fe20000400000 */
[----:B------:R-:W-:Y:S01]  /*19e0*/  F2FP.SATFINITE.E5M2.F32.PACK_AB_MERGE_C R26, RZ, R26, RZ ;  /* 0x0000001aff1a723e */ /* 0x000fe200048060ff */
[----:B------:R-:W-:Y:S01]  /*19f0*/  FMUL R63, R63, R46 ;  /* 0x0000002e3f3f7220 */ /* 0x000fe20000400000 */
[----:B------:R-:W-:Y:S01]  /*1a00*/  F2FP.SATFINITE.E5M2.F32.PACK_AB_MERGE_C R30, RZ, R24, RZ ;  /* 0x00000018ff1e723e */ /* 0x000fe200048060ff */
        /* <DEDUP_REMOVED lines=13> */
[----:B------:R-:W-:Y:S01]  /*1ae0*/  F2FP.SATFINITE.E5M2.F32.PACK_AB_MERGE_C R24, RZ, R24, RZ ;  /* 0x00000018ff18723e */ /* 0x000fe200048060ff */
[-C--:B------:R-:W-:Y:S01]  /*1af0*/  FMUL R38, R43, R46.reuse ;  /* 0x0000002e2b267220 */ /* 0x080fe20000400000 */
[----:B------:R-:W-:Y:S01]  /*1b00*/  F2FP.SATFINITE.E5M2.F32.PACK_AB_MERGE_C R22, RZ, R25, RZ ;  /* 0x00000019ff16723e */ /* 0x000fe200048060ff */
[----:B------:R-:W-:Y:S01]  /*1b10*/  FMUL R43, R23, R46 ;  /* 0x0000002e172b7220 */ /* 0x000fe20000400000 */
[----:B------:R-:W-:Y:S01]  /*1b20*/  F2FP.SATFINITE.E5M2.F32.PACK_AB_MERGE_C R28, RZ, R28, RZ ;  /* 0x0000001cff1c723e */ /* 0x000fe200048060ff */
[----:B------:R-:W-:Y:S01]  /*1b30*/  FMUL R23, R77, R46 ;  /* 0x0000002e4d177220 */ /* 0x000fe20000400000 */
[----:B------:R-:W-:Y:S01]  /*1b40*/  F2FP.SATFINITE.E5M2.F32.PACK_AB_MERGE_C R48, RZ, R48, RZ ;  /* 0x00000030ff30723e */ /* 0x000fe200048060ff */
        /* <DEDUP_REMOVED lines=11> */
[----:B------:R-:W-:Y:S01]  /*1c00*/  F2FP.SATFINITE.E5M2.F32.PACK_AB_MERGE_C R55, RZ, R55, RZ ;  /* 0x00000037ff37723e */ /* 0x000fe200048060ff */
[----:B------:R-:W-:Y:S01]  /*1c10*/  IMAD.U32 R71, R44, 0x10000, RZ ;  /* 0x000100002c477824 */ /* 0x000fe200078e00ff */
[----:B------:R-:W-:Y:S01]  /*1c20*/  F2FP.SATFINITE.E5M2.F32.PACK_AB_MERGE_C R63, RZ, R63, RZ ;  /* 0x0000003fff3f723e */ /* 0x000fe200048060ff */
[-C--:B------:R-:W-:Y:S01]  /*1c30*/  FMUL R44, R31, R46.reuse ;  /* 0x0000002e1f2c7220 */ /* 0x080fe20000400000 */
[----:B------:R-:W-:Y:S01]  /*1c40*/  LOP3.LUT R61, R22, 0xff, RZ, 0xc0, !PT ;  /* 0x000000ff163d7812 */ /* 0x000fe200078ec0ff */
[-C--:B------:R-:W-:Y:S01]  /*1c50*/  FMUL R67, R67, R46.reuse ;  /* 0x0000002e43437220 */ /* 0x080fe20000400000 */
[----:B------:R-:W-:Y:S01]  /*1c60*/  PRMT R28, R49, 0x7604, R24 ;  /* 0x00007604311c7816 */ /* 0x000fe20000000018 */
[----:B------:R-:W-:Y:S01]  /*1c70*/  IMAD.U32 R73, R40, 0x10000, RZ ;  /* 0x0001000028497824 */ /* 0x000fe200078e00ff */
[----:B------:R-:W-:Y:S01]  /*1c80*/  F2FP.SATFINITE.E5M2.F32.PACK_AB_MERGE_C R57, RZ, R57, RZ ;  /* 0x00000039ff39723e */ /* 0x000fe200048060ff */
[-C--:B------:R-:W-:Y:S01]  /*1c90*/  FMUL R40, R71, R46.reuse ;  /* 0x0000002e47287220 */ /* 0x080fe20000400000 */
        /* <DEDUP_REMOVED lines=38> */
[----:B------:R-:W-:Y:S01]  /*1f00*/  F2FP.SATFINITE.E5M2.F32.PACK_AB_MERGE_C R69, RZ, R69, RZ ;  /* 0x00000045ff45723e */ /* 0x000fe200048060ff */
[----:B------:R-:W-:Y:S01]  /*1f10*/  IMAD.U32 R75, R48, 0x10000, RZ ;  /* 0x00010000304b7824 */ /* 0x000fe200078e00ff */
[----:B------:R-:W-:Y:S01]  /*1f20*/  LOP3.LUT R0, R49, 0xff, RZ, 0xc0, !PT ;  /* 0x000000ff31007812 */ /* 0x000fe200078ec0ff */
[----:B------:R-:W-:Y:S01]  /*1f30*/  IMAD.U32 R77, R6, 0x10000, RZ ;  /* 0x00010000064d7824 */ /* 0x000fe200078e00ff */
[----:B------:R-:W-:Y:S01]  /*1f40*/  F2FP.SATFINITE.E5M2.F32.PACK_AB_MERGE_C R43, RZ, R43, RZ ;  /* 0x0000002bff2b723e */ /* 0x000fe200048060ff */
[----:B------:R-:W1:Y:S01]  /*1f50*/  S2R R6, SR_TID.X ;  /* 0x0000000000067919 */ /* 0x000e620000002100 */
[----:B------:R-:W-:Y:S01]  /*1f60*/  F2FP.SATFINITE.E5M2.F32.PACK_AB_MERGE_C R44, RZ, R44, RZ ;  /* 0x0000002cff2c723e */ /* 0x000fe200048060ff */
[-C--:B------:R-:W-:Y:S01]  /*1f70*/  FMUL R75, R75, R46.reuse ;  /* 0x0000002e4b4b7220 */ /* 0x080fe20000400000 */
[----:B------:R-:W-:Y:S01]  /*1f80*/  LOP3.LUT R16, R69, 0xff, RZ, 0xc0, !PT ;  /* 0x000000ff45107812 */ /* 0x000fe200078ec0ff */
[-C--:B------:R-:W-:Y:S01]  /*1f90*/  FMUL R7, R7, R46.reuse ;  /* 0x0000002e07077220 */ /* 0x080fe20000400000 */
[----:B------:R-:W-:Y:S01]  /*1fa0*/  F2FP.SATFINITE.E5M2.F32.PACK_AB_MERGE_C R67, RZ, R67, RZ ;  /* 0x00000043ff43723e */ /* 0x000fe200048060ff */
        /* <DEDUP_REMOVED lines=58> */
[----:B------:R-:W-:Y:S01]  /*2350*/  F2FP.SATFINITE.E5M2.F32.PACK_AB_MERGE_C R6, RZ, R17, RZ ;  /* 0x00000011ff06723e */ /* 0x000fe200048060ff */
[----:B------:R-:W-:Y:S01]  /*2360*/  IMAD.IADD R17, R43, 0x1, R18 ;  /* 0x000000012b117824 */ /* 0x000fe200078e0212 */
[----:B------:R-:W-:Y:S01]  /*2370*/  LOP3.LUT R44, R44, 0xff, RZ, 0xc0, !PT ;  /* 0x000000ff2c2c7812 */ /* 0x000fe200078ec0ff */
[----:B------:R-:W-:Y:S01]  /*2380*/  IMAD.U32 R3, R3, 0x10000, RZ ;  /* 0x0001000003037824 */ /* 0x000fe200078e00ff */
        /* <DEDUP_REMOVED lines=14> */
[--C-:B------:R-:W-:Y:S01]  /*2470*/  PRMT R28, R28, 0x5410, R43.reuse ;  /* 0x000054101c1c7816 */ /* 0x100fe2000000002b */
[-C--:B------:R-:W-:Y:S01]  /*2480*/  FMUL R5, R5, R46.reuse ;  /* 0x0000002e05057220 */ /* 0x080fe20000400000 */
[----:B------:R-:W-:Y:S01]  /*2490*/  F2FP.SATFINITE.E5M2.F32.PACK_AB_MERGE_C R33, RZ, R33, RZ ;  /* 0x00000021ff21723e */ /* 0x000fe200048060ff */
        /* <DEDUP_REMOVED lines=18> */
[----:B------:R-:W-:Y:S02]  /*25c0*/  F2FP.SATFINITE.E5M2.F32.PACK_AB_MERGE_C R7, RZ, R7, RZ ;  /* 0x00000007ff07723e */ /* 0x000fe400048060ff */
[----:B------:R-:W-:-:S02]  /*25d0*/  LOP3.LUT R75, R75, 0xffff, RZ, 0xc0, !PT ;  /* 0x0000ffff4b4b7812 */ /* 0x000fc400078ec0ff */
[----:B------:R-:W-:Y:S02]  /*25e0*/  F2FP.SATFINITE.E5M2.F32.PACK_AB_MERGE_C R18, RZ, R31, RZ ;  /* 0x0000001fff12723e */ /* 0x000fe400048060ff */
[----:B------:R-:W-:Y:S02]  /*25f0*/  LOP3.LUT R31, R33, 0xff, RZ, 0xc0, !PT ;  /* 0x000000ff211f7812 */ /* 0x000fe400078ec0ff */
[----:B------:R-:W-:Y:S02]  /*2600*/  PRMT R44, R44, 0x7604, R19 ;  /* 0x000076042c2c7816 */ /* 0x000fe40000000013 */
[--C-:B------:R-:W-:Y:S02]  /*2610*/  PRMT R51, R51, 0x5410, R46.reuse ;  /* 0x0000541033337816 */ /* 0x100fe4000000002e */
[----:B------:R-:W-:Y:S02]  /*2620*/  LOP3.LUT R33, R7, 0xff, RZ, 0xc0, !PT ;  /* 0x000000ff07217812 */ /* 0x000fe400078ec0ff */
[----:B------:R-:W-:-:S02]  /*2630*/  PRMT R46, R75, 0x7604, R46 ;  /* 0x000076044b2e7816 */ /* 0x000fc4000000002e */
[--C-:B------:R-:W-:Y:S02]  /*2640*/  PRMT R7, R24, 0x5410, R31.reuse ;  /* 0x0000541018077816 */ /* 0x100fe4000000001f */
[----:B------:R-:W-:Y:S02]  /*2650*/  PRMT R24, R44, 0x5410, R31 ;  /* 0x000054102c187816 */ /* 0x000fe4000000001f */
[----:B------:R-:W-:Y:S02]  /*2660*/  F2FP.SATFINITE.E5M2.F32.PACK_AB_MERGE_C R35, RZ, R35, RZ ;  /* 0x00000023ff23723e */ /* 0x000fe400048060ff */
[--C-:B------:R-:W-:Y:S02]  /*2670*/  PRMT R31, R22, 0x5410, R33.reuse ;  /* 0x00005410161f7816 */ /* 0x100fe40000000021 */
[----:B------:R-:W-:Y:S02]  /*2680*/  LEA R17, R17, UR4, 0x7 ;  /* 0x0000000411117c11 */ /* 0x000fe4000f8e38ff */
[----:B------:R-:W-:-:S02]  /*2690*/  PRMT R22, R46, 0x5410, R33 ;  /* 0x000054102e167816 */ /* 0x000fc40000000021 */
[----:B------:R-:W-:Y:S01]  /*26a0*/  F2FP.SATFINITE.E5M2.F32.PACK_AB_MERGE_C R33, RZ, R23, RZ ;  /* 0x00000017ff21723e */ /* 0x000fe200048060ff */
[----:B------:R-:W-:Y:S01]  /*26b0*/  IMAD R16, R16, 0x4, R17 ;  /* 0x0000000410107824 */ /* 0x000fe200078e0211 */
[----:B------:R-:W-:Y:S02]  /*26c0*/  F2FP.SATFINITE.E5M2.F32.PACK_AB_MERGE_C R36, RZ, R36, RZ ;  /* 0x00000024ff24723e */ /* 0x000fe400048060ff */
[----:B------:R-:W-:Y:S02]  /*26d0*/  F2FP.SATFINITE.E5M2.F32.PACK_AB_MERGE_C R54, RZ, R54, RZ ;  /* 0x00000036ff36723e */ /* 0x000fe400048060ff */
[----:B------:R-:W-:Y:S02]  /*26e0*/  LOP3.LUT R35, R35, 0xff, RZ, 0xc0, !PT ;  /* 0x000000ff23237812 */ /* 0x000fe400078ec0ff */
[----:B------:R-:W-:Y:S02]  /*26f0*/  F2FP.SATFINITE.E5M2.F32.PACK_AB_MERGE_C R42, RZ, R42, RZ ;  /* 0x0000002aff2a723e */ /* 0x000fe400048060ff */
[----:B------:R-:W-:-:S02]  /*2700*/  F2FP.SATFINITE.E5M2.F32.PACK_AB_MERGE_C R39, RZ, R39, RZ ;  /* 0x00000027ff27723e */ /* 0x000fc400048060ff */
[----:B------:R-:W-:Y:S02]  /*2710*/  LOP3.LUT R33, R33, 0xffff, RZ, 0xc0, !PT ;  /* 0x0000ffff21217812 */ /* 0x000fe400078ec0ff */
[----:B------:R-:W-:Y:S02]  /*2720*/  LOP3.LUT R44, R36, 0xff, RZ, 0xc0, !PT ;  /* 0x000000ff242c7812 */ /* 0x000fe400078ec0ff */
[----:B------:R-:W-:Y:S02]  /*2730*/  F2FP.SATFINITE.E5M2.F32.PACK_AB_MERGE_C R73, RZ, R73, RZ ;  /* 0x00000049ff49723e */ /* 0x000fe400048060ff */
[----:B------:R-:W-:Y:S02]  /*2740*/  PRMT R27, R27, 0x5410, R6 ;  /* 0x000054101b1b7816 */ /* 0x000fe40000000006 */
[----:B------:R-:W-:Y:S02]  /*2750*/  F2FP.SATFINITE.E5M2.F32.PACK_AB_MERGE_C R17, RZ, R3, RZ ;  /* 0x00000003ff11723e */ /* 0x000fe400048060ff */
[----:B------:R-:W-:-:S02]  /*2760*/  LOP3.LUT R6, R54, 0xff, RZ, 0xc0, !PT ;  /* 0x000000ff36067812 */ /* 0x000fc400078ec0ff */
[--C-:B------:R-:W-:Y:S02]  /*2770*/  PRMT R3, R0, 0x5410, R35.reuse ;  /* 0x0000541000037816 */ /* 0x100fe40000000023 */
[----:B------:R-:W-:Y:S02]  /*2780*/  LOP3.LUT R23, R42, 0xffff, RZ, 0xc0, !PT ;  /* 0x0000ffff2a177812 */ /* 0x000fe400078ec0ff */
[----:B------:R-:W-:Y:S02]  /*2790*/  F2FP.SATFINITE.E5M2.F32.PACK_AB_MERGE_C R57, RZ, R57, RZ ;  /* 0x00000039ff39723e */ /* 0x000fe400048060ff */
[----:B------:R-:W-:Y:S02]  /*27a0*/  PRMT R0, R43, 0x5410, R35 ;  /* 0x000054102b007816 */ /* 0x000fe40000000023 */
[----:B------:R-:W-:Y:S02]  /*27b0*/  LOP3.LUT R42, R39, 0xff, RZ, 0xc0, !PT ;  /* 0x000000ff272a7812 */ /* 0x000fe400078ec0ff */
[----:B------:R-:W-:-:S02]  /*27c0*/  PRMT R44, R33, 0x7604, R44 ;  /* 0x00007604212c7816 */ /* 0x000fc4000000002c */
[----:B------:R-:W-:Y:S02]  /*27d0*/  LOP3.LUT R43, R73, 0xff, RZ, 0xc0, !PT ;  /* 0x000000ff492b7812 */ /* 0x000fe400078ec0ff */
[----:B------:R-:W-:Y:S02]  /*27e0*/  F2FP.SATFINITE.E5M2.F32.PACK_AB_MERGE_C R61, RZ, R61, RZ ;  /* 0x0000003dff3d723e */ /* 0x000fe400048060ff */
[----:B------:R-:W-:Y:S02]  /*27f0*/  PRMT R47, R47, 0x5410, R6 ;  /* 0x000054102f2f7816 */ /* 0x000fe40000000006 */
[----:B------:R-:W-:Y:S02]  /*2800*/  F2FP.SATFINITE.E5M2.F32.PACK_AB_MERGE_C R5, RZ, R5, RZ ;  /* 0x00000005ff05723e */ /* 0x000fe400048060ff */
        /* <DEDUP_REMOVED lines=8> */
[----:B------:R-:W-:-:S02]  /*2890*/  F2FP.SATFINITE.E5M2.F32.PACK_AB_MERGE_C R44, RZ, R41, RZ ;  /* 0x00000029ff2c723e */ /* 0x000fc400048060ff */
[--C-:B------:R-:W-:Y:S02]  /*28a0*/  PRMT R41, R29, 0x5410, R5.reuse ;  /* 0x000054101d297816 */ /* 0x100fe40000000005 */
[----:B------:R-:W-:Y:S02]  /*28b0*/  LOP3.LUT R49, R71, 0xff, RZ, 0xc0, !PT ;  /* 0x000000ff47317812 */ /* 0x000fe400078ec0ff */
[----:B------:R-:W-:Y:S02]  /*28c0*/  PRMT R29, R6, 0x5410, R5 ;  /* 0x00005410061d7816 */ /* 0x000fe40000000005 */
[----:B------:R-:W-:Y:S02]  /*28d0*/  F2FP.SATFINITE.E5M2.F32.PACK_AB_MERGE_C R5, RZ, R38, RZ ;  /* 0x00000026ff05723e */ /* 0x000fe400048060ff */
[----:B------:R-:W-:Y:S02]  /*28e0*/  F2FP.SATFINITE.E5M2.F32.PACK_AB_MERGE_C R6, RZ, R15, RZ ;  /* 0x0000000fff06723e */ /* 0x000fe400048060ff */
[----:B------:R-:W-:-:S02]  /*28f0*/  PRMT R26, R26, 0x5410, R49 ;  /* 0x000054101a1a7816 */ /* 0x000fc40000000031 */
[----:B------:R-:W-:Y:S02]  /*2900*/  LOP3.LUT R43, R28, R43, RZ, 0xfc, !PT ;  /* 0x0000002b1c2b7212 */ /* 0x000fe400078efcff */
[----:B------:R-:W-:Y:S02]  /*2910*/  LOP3.LUT R28, R44, 0xffff, RZ, 0xc0, !PT ;  /* 0x0000ffff2c1c7812 */ /* 0x000fe400078ec0ff */
[----:B------:R-:W-:Y:S01]  /*2920*/  LOP3.LUT R49, R5, 0xff, RZ, 0xc0, !PT ;  /* 0x000000ff05317812 */ /* 0x000fe200078ec0ff */
[----:B------:R-:W-:Y:S01]  /*2930*/  STS [R16+0x600], R43 ;  /* 0x0006002b10007388 */ /* 0x000fe20000000800 */
[----:B------:R-:W-:Y:S02]  /*2940*/  LOP3.LUT R61, R61, 0xff, RZ, 0xc0, !PT ;  /* 0x000000ff3d3d7812 */ /* 0x000fe400078ec0ff */
[----:B------:R-:W-:Y:S02]  /*2950*/  LOP3.LUT R6, R6, 0xffff, RZ, 0xc0, !PT ;  /* 0x0000ffff06067812 */ /* 0x000fe400078ec0ff */
[----:B------:R-:W-:-:S02]  /*2960*/  F2FP.SATFINITE.E5M2.F32.PACK_AB_MERGE_C R15, RZ, R4, RZ ;  /* 0x00000004ff0f723e */ /* 0x000fc400048060ff */
[----:B------:R-:W-:Y:S02]  /*2970*/  F2FP.SATFINITE.E5M2.F32.PACK_AB_MERGE_C R59, RZ, R59, RZ ;  /* 0x0000003bff3b723e */ /* 0x000fe400048060ff */
[----:B------:R-:W-:Y:S02]  /*2980*/  PRMT R38, R28, 0x7604, R49 ;  /* 0x000076041c267816 */ /* 0x000fe40000000031 */
[C---:B------:R-:W-:Y:S01]  /*2990*/  PRMT R61, R6.reuse, 0x7604, R61 ;  /* 0x00007604063d7816 */ /* 0x040fe2000000003d */
[----:B------:R-:W-:Y:S01]  /*29a0*/  IMAD.SHL.U32 R6, R6, 0x1000000, RZ ;  /* 0x0100000006067824 */ /* 0x000fe200078e00ff */
[----:B------:R-:W-:Y:S02]  /*29b0*/  LOP3.LUT R49, R15, 0xff, RZ, 0xc0, !PT ;  /* 0x000000ff0f317812 */ /* 0x000fe400078ec0ff */
[C---:B------:R-:W-:Y:S02]  /*29c0*/  LOP3.LUT R4, R59.reuse, 0xff, RZ, 0xc0, !PT ;  /* 0x000000ff3b047812 */ /* 0x040fe400078ec0ff */
[----:B------:R-:W-:-:S02]  /*29d0*/  LOP3.LUT R59, R59, 0xffff, RZ, 0xc0, !PT ;  /* 0x0000ffff3b3b7812 */ /* 0x000fc400078ec0ff */
[----:B------:R-:W-:Y:S02]  /*29e0*/  F2FP.SATFINITE.E5M2.F32.PACK_AB_MERGE_C R63, RZ, R63, RZ ;  /* 0x0000003fff3f723e */ /* 0x000fe400048060ff */
[----:B------:R-:W-:Y:S01]  /*29f0*/  PRMT R38, R38, 0x5410, R49 ;  /* 0x0000541026267816 */ /* 0x000fe20000000031 */
[----:B------:R-:W-:Y:S01]  /*2a00*/  IMAD.SHL.U32 R44, R59, 0x1000000, RZ ;  /* 0x010000003b2c7824 */ /* 0x000fe200078e00ff */
[----:B------:R-:W-:Y:S02]  /*2a10*/  LOP3.LUT R49, R25, R6, RZ, 0xfc, !PT ;  /* 0x0000000619317212 */ /* 0x000fe400078efcff */
[----:B------:R-:W-:Y:S02]  /*2a20*/  F2FP.SATFINITE.E5M2.F32.PACK_AB_MERGE_C R14, RZ, R14, RZ ;  /* 0x0000000eff0e723e */ /* 0x000fe400048060ff */
[----:B------:R-:W-:Y:S01]  /*2a30*/  PRMT R25, R61, 0x5410, R4 ;  /* 0x000054103d197816 */ /* 0x000fe20000000004 */
[----:B------:R-:W-:Y:S01]  /*2a40*/  STS [R16+0x680], R49 ;  /* 0x0006803110007388 */ /* 0x000fe20000000800 */
[----:B------:R-:W-:-:S02]  /*2a50*/  LOP3.LUT R4, R63, 0xffff, RZ, 0xc0, !PT ;  /* 0x0000ffff3f047812 */ /* 0x000fc400078ec0ff */
[----:B------:R-:W-:Y:S02]  /*2a60*/  LOP3.LUT R63, R63, 0xff, RZ, 0xc0, !PT ;  /* 0x000000ff3f3f7812 */ /* 0x000fe400078ec0ff */
[----:B------:R-:W-:Y:S02]  /*2a70*/  LOP3.LUT R14, R14, 0xffff, RZ, 0xc0, !PT ;  /* 0x0000ffff0e0e7812 */ /* 0x000fe400078ec0ff */
[----:B------:R-:W-:Y:S02]  /*2a80*/  F2FP.SATFINITE.E5M2.F32.PACK_AB_MERGE_C R6, RZ, R13, RZ ;  /* 0x0000000dff06723e */ /* 0x000fe400048060ff */
[----:B------:R-:W-:Y:S01]  /*2a90*/  F2FP.SATFINITE.E5M2.F32.PACK_AB_MERGE_C R65, RZ, R65, RZ ;  /* 0x00000041ff41723e */ /* 0x000fe200048060ff */
[----:B------:R-:W-:Y:S01]  /*2aa0*/  IMAD.SHL.U32 R59, R14, 0x1000000, RZ ;  /* 0x010000000e3b7824 */ /* 0x000fe200078e00ff */
[----:B------:R-:W-:Y:S01]  /*2ab0*/  PRMT R50, R50, 0x5410, R57 ;  /* 0x0000541032327816 */ /* 0x000fe20000000039 */
[----:B------:R-:W-:Y:S01]  /*2ac0*/  IMAD.SHL.U32 R57, R4, 0x1000000, RZ ;  /* 0x0100000004397824 */ /* 0x000fe200078e00ff */
[----:B------:R-:W-:-:S02]  /*2ad0*/  LOP3.LUT R55, R3, R44, RZ, 0xfc, !PT ;  /* 0x0000002c03377212 */ /* 0x000fc400078efcff */
[----:B------:R-:W-:Y:S02]  /*2ae0*/  PRMT R4, R14, 0x7604, R63 ;  /* 0x000076040e047816 */ /* 0x000fe4000000003f */
[C---:B------:R-:W-:Y:S01]  /*2af0*/  LOP3.LUT R13, R6.reuse, 0xff, RZ, 0xc0, !PT ;  /* 0x000000ff060d7812 */ /* 0x040fe200078ec0ff */
[----:B------:R-:W-:Y:S01]  /*2b00*/  STS [R16+0x700], R55 ;  /* 0x0007003710007388 */ /* 0x000fe20000000800 */
[----:B------:R-:W-:Y:S02]  /*2b10*/  F2FP.SATFINITE.E5M2.F32.PACK_AB_MERGE_C R60, RZ, R60, RZ ;  /* 0x0000003cff3c723e */ /* 0x000fe400048060ff */
[----:B------:R-:W-:Y:S02]  /*2b20*/  LOP3.LUT R3, R65, 0xffff, RZ, 0xc0, !PT ;  /* 0x0000ffff41037812 */ /* 0x000fe400078ec0ff */
[----:B------:R-:W-:Y:S02]  /*2b30*/  LOP3.LUT R6, R6, 0xffff, RZ, 0xc0, !PT ;  /* 0x0000ffff06067812 */ /* 0x000fe400078ec0ff */
[----:B------:R-:W-:Y:S01]  /*2b40*/  PRMT R13, R4, 0x5410, R13 ;  /* 0x00005410040d7816 */ /* 0x000fe2000000000d */
[----:B------:R-:W-:Y:S01]  /*2b50*/  IMAD.SHL.U32 R4, R3, 0x1000000, RZ ;  /* 0x0100000003047824 */ /* 0x000fe200078e00ff */
[----:B------:R-:W-:Y:S01]  /*2b60*/  LOP3.LUT R65, R65, 0xff, RZ, 0xc0, !PT ;  /* 0x000000ff41417812 */ /* 0x000fe200078ec0ff */
[----:B------:R-:W-:Y:S01]  /*2b70*/  IMAD.SHL.U32 R14, R6, 0x1000000, RZ ;  /* 0x01000000060e7824 */ /* 0x000fe200078e00ff */
[----:B------:R-:W-:-:S02]  /*2b80*/  LOP3.LUT R60, R60, 0xffff, RZ, 0xc0, !PT ;  /* 0x0000ffff3c3c7812 */ /* 0x000fc400078ec0ff */
[----:B------:R-:W-:Y:S02]  /*2b90*/  F2FP.SATFINITE.E5M2.F32.PACK_AB_MERGE_C R11, RZ, R11, RZ ;  /* 0x0000000bff0b723e */ /* 0x000fe400048060ff */
[C---:B------:R-:W-:Y:S01]  /*2ba0*/  PRMT R6, R60.reuse, 0x7604, R65 ;  /* 0x000076043c067816 */ /* 0x040fe20000000041 */
[----:B------:R-:W-:Y:S01]  /*2bb0*/  IMAD.SHL.U32 R60, R60, 0x1000000, RZ ;  /* 0x010000003c3c7824 */ /* 0x000fe200078e00ff */
[----:B------:R-:W-:Y:S02]  /*2bc0*/  LOP3.LUT R3, R11, 0xff, RZ, 0xc0, !PT ;  /* 0x000000ff0b037812 */ /* 0x000fe400078ec0ff */
[----:B------:R-:W-:Y:S02]  /*2bd0*/  F2FP.SATFINITE.E5M2.F32.PACK_AB_MERGE_C R67, RZ, R67, RZ ;  /* 0x00000043ff43723e */ /* 0x000fe400048060ff */
[----:B------:R-:W-:Y:S02]  /*2be0*/  LOP3.LUT R51, R51, R4, RZ, 0xfc, !PT ;  /* 0x0000000433337212 */ /* 0x000fe400078efcff */
[----:B------:R-:W-:-:S02]  /*2bf0*/  F2FP.SATFINITE.E5M2.F32.PACK_AB_MERGE_C R62, RZ, R62, RZ ;  /* 0x0000003eff3e723e */ /* 0x000fc400048060ff */
[----:B------:R-:W-:Y:S01]  /*2c00*/  LOP3.LUT R36, R36, 0xffff, RZ, 0xc0, !PT ;  /* 0x0000ffff24247812 */ /* 0x000fe200078ec0ff */
[----:B------:R-:W-:Y:S01]  /*2c10*/  STS [R16+0x200], R51 ;  /* 0x0002003310007388 */ /* 0x000fe20000000800 */
[----:B------:R-:W-:Y:S02]  /*2c20*/  LOP3.LUT R4, R11, 0xffff, RZ, 0xc0, !PT ;  /* 0x0000ffff0b047812 */ /* 0x000fe400078ec0ff */
[----:B------:R-:W-:Y:S02]  /*2c30*/  F2FP.SATFINITE.E5M2.F32.PACK_AB_MERGE_C R40, RZ, R40, RZ ;  /* 0x00000028ff28723e */ /* 0x000fe400048060ff */
        /* <DEDUP_REMOVED lines=9> */
[----:B------:R-:W-:-:S02]  /*2cd0*/  F2FP.SATFINITE.E5M2.F32.PACK_AB_MERGE_C R9, RZ, R9, RZ ;  /* 0x00000009ff09723e */ /* 0x000fc400048060ff */
        /* <DEDUP_REMOVED lines=10> */
[----:B------:R-:W-:-:S02]  /*2d80*/  F2FP.SATFINITE.E5M2.F32.PACK_AB_MERGE_C R12, RZ, R12, RZ ;  /* 0x0000000cff0c723e */ /* 0x000fc400048060ff */
[----:B------:R-:W-:Y:S02]  /*2d90*/  LOP3.LUT R59, R26, R59, RZ, 0xfc, !PT ;  /* 0x0000003b1a3b7212 */ /* 0x000fe400078efcff */
[----:B------:R-:W-:Y:S02]  /*2da0*/  LOP3.LUT R6, R20, R7, RZ, 0xfc, !PT ;  /* 0x0000000714067212 */ /* 0x000fe400078efcff */
[----:B------:R-:W-:Y:S01]  /*2db0*/  LOP3.LUT R26, R9, 0xffff, RZ, 0xc0, !PT ;  /* 0x0000ffff091a7812 */ /* 0x000fe200078ec0ff */
[----:B------:R-:W-:Y:S01]  /*2dc0*/  IMAD.SHL.U32 R9, R40, 0x1000000, RZ ;  /* 0x0100000028097824 */ /* 0x000fe200078e00ff */
[----:B------:R-:W-:Y:S01]  /*2dd0*/  F2FP.SATFINITE.E5M2.F32.PACK_AB_MERGE_C R20, RZ, R8, RZ ;  /* 0x00000008ff14723e */ /* 0x000fe200048060ff */
        /* <DEDUP_REMOVED lines=10> */
[----:B------:R-:W-:Y:S02]  /*2e80*/  F2FP.SATFINITE.E5M2.F32.PACK_AB_MERGE_C R10, RZ, R10, RZ ;  /* 0x0000000aff0a723e */ /* 0x000fe400048060ff */
[----:B------:R-:W-:Y:S01]  /*2e90*/  F2FP.SATFINITE.E5M2.F32.PACK_AB_MERGE_C R45, RZ, R45, RZ ;  /* 0x0000002dff2d723e */ /* 0x000fe200048060ff */
[----:B------:R-:W-:Y:S01]  /*2ea0*/  STS [R16], R63 ;  /* 0x0000003f10007388 */ /* 0x000fe20000000800 */
[----:B------:R-:W-:Y:S01]  /*2eb0*/  IADD3.X R3, R37, UR9, RZ, P0, !PT ;  /* 0x0000000925037c10 */ /* 0x000fe200087fe4ff */
[----:B------:R-:W-:Y:S01]  /*2ec0*/  ULDC.64 UR8, c[0x0][0x238] ;  /* 0x00008e0000087ab9 */ /* 0x000fe20000000a00 */
[----:B------:R-:W-:-:S02]  /*2ed0*/  LOP3.LUT R5, R32, R39, RZ, 0xfc, !PT ;  /* 0x0000002720057212 */ /* 0x000fc400078efcff */
[----:B------:R-:W-:Y:S02]  /*2ee0*/  LOP3.LUT R7, R30, R9, RZ, 0xfc, !PT ;  /* 0x000000091e077212 */ /* 0x000fe400078efcff */
[----:B------:R-:W-:Y:S02]  /*2ef0*/  LOP3.LUT R18, R18, 0xffff, RZ, 0xc0, !PT ;  /* 0x0000ffff12127812 */ /* 0x000fe400078ec0ff */
[----:B------:R-:W-:Y:S01]  /*2f00*/  F2FP.SATFINITE.E5M2.F32.PACK_AB_MERGE_C R77, RZ, R77, RZ ;  /* 0x0000004dff4d723e */ /* 0x000fe200048060ff */
        /* <DEDUP_REMOVED lines=76> */
        .weak           $__internal_14_$__cuda_sm20_rcp_rn_f32_slowpath
        .type           $__internal_14_$__cuda_sm20_rcp_rn_f32_slowpath,@function
        .size           $__internal_14_$__cuda_sm20_rcp_rn_f32_slowpath,($__internal_15_$__cuda_sm3x_div_rn_noftz_f32_slowpath - $__internal_14_$__cuda_sm20_rcp_rn_f32_slowpath)
$__internal_14_$__cuda_sm20_rcp_rn_f32_slowpath:
        /* <DEDUP_REMOVED lines=15> */
.L_x_372:
        /* <DEDUP_REMOVED lines=33> */
.L_x_374:
[----:B------:R1:W2:Y:S02]  /*36d0*/  MUFU.RCP R51, R0 ;  /* 0x0000000000337308 */ /* 0x0002a40000001000 */
.L_x_373:
[----:B--2-4-:R-:W-:Y:S02]  /*36e0*/  IMAD.MOV.U32 R65, RZ, RZ, R51 ;  /* 0x000000ffff417224 */ /* 0x014fe400078e0033 */
[----:B------:R-:W-:-:S04]  /*36f0*/  IMAD.MOV.U32 R51, RZ, RZ, 0x0 ;  /* 0x00000000ff337424 */ /* 0x000fc800078e00ff */
[----:B-1-3--:R-:W-:Y:S05]  /*3700*/  RET.REL.NODEC R50 `(_ZN18transformer_engine71_GLOBAL__N__76556b6a_38_quantize_transpose_square_blockwise_cu_108e784934block_scaled_cast_transpose_kernelILb1Ef13__nv_bfloat1613__nv_fp8_e5m2EEvPKT1_PT2_S8_PT0_SA_mmmmmmf14CUtensorMap_stbPKf) ;  /* 0xffffffc8323c7950 */ /* 0x00afea0003c3ffff */
        .weak           $__internal_15_$__cuda_sm3x_div_rn_noftz_f32_slowpath
        .type           $__internal_15_$__cuda_sm3x_div_rn_noftz_f32_slowpath,@function
        .size           $__internal_15_$__cuda_sm3x_div_rn_noftz_f32_slowpath,(.L_x_1117 - $__internal_15_$__cuda_sm3x_div_rn_noftz_f32_slowpath)
$__internal_15_$__cuda_sm3x_div_rn_noftz_f32_slowpath:
        /* <DEDUP_REMOVED lines=23> */
.L_x_375:
        /* <DEDUP_REMOVED lines=49> */
.L_x_381:
[----:B------:R-:W-:-:S04]  /*3b90*/  LOP3.LUT R42, R42, 0x80000000, RZ, 0xc0, !PT ;  /* 0x800000002a2a7812 */ /* 0x000fc800078ec0ff */
[----:B------:R-:W-:Y:S01]  /*3ba0*/  LOP3.LUT R42, R42, 0x7f800000, RZ, 0xfc, !PT ;  /* 0x7f8000002a2a7812 */ /* 0x000fe200078efcff */
[----:B------:R-:W-:Y:S06]  /*3bb0*/  BRA `(.L_x_382) ;  /* 0x0000000000287947 */ /* 0x000fec0003800000 */
.L_x_380:
[----:B------:R-:W-:Y:S01]  /*3bc0*/  IMAD R42, R39, 0x800000, R42 ;  /* 0x00800000272a7824 */ /* 0x000fe200078e022a */
[----:B------:R-:W-:Y:S06]  /*3bd0*/  BRA `(.L_x_382) ;  /* 0x0000000000207947 */ /* 0x000fec0003800000 */
.L_x_379:
[----:B------:R-:W-:-:S04]  /*3be0*/  LOP3.LUT R38, R41, 0x80000000, R38, 0x48, !PT ;  /* 0x8000000029267812 */ /* 0x000fc800078e4826 */
[----:B------:R-:W-:Y:S01]  /*3bf0*/  LOP3.LUT R42, R38, 0x7f800000, RZ, 0xfc, !PT ;  /* 0x7f800000262a7812 */ /* 0x000fe200078efcff */
[----:B------:R-:W-:Y:S06]  /*3c00*/  BRA `(.L_x_382) ;  /* 0x0000000000147947 */ /* 0x000fec0003800000 */
.L_x_378:
[----:B------:R-:W-:Y:S01]  /*3c10*/  LOP3.LUT R42, R41, 0x80000000, R38, 0x48, !PT ;  /* 0x80000000292a7812 */ /* 0x000fe200078e4826 */
[----:B------:R-:W-:Y:S06]  /*3c20*/  BRA `(.L_x_382) ;  /* 0x00000000000c7947 */ /* 0x000fec0003800000 */
.L_x_377:
[----:B------:R-:W1:Y:S01]  /*3c30*/  MUFU.RSQ R42, -QNAN ;  /* 0xffc00000002a7908 */ /* 0x000e620000001400 */
[----:B------:R-:W-:Y:S05]  /*3c40*/  BRA `(.L_x_382) ;  /* 0x0000000000047947 */ /* 0x000fea0003800000 */
.L_x_376:
[----:B------:R-:W-:-:S07]  /*3c50*/  FADD.FTZ R42, R0, 57344 ;  /* 0x47600000002a7421 */ /* 0x000fce0000010000 */
.L_x_382:
[----:B------:R-:W-:Y:S02]  /*3c60*/  IMAD.MOV.U32 R38, RZ, RZ, R36 ;  /* 0x000000ffff267224 */ /* 0x000fe400078e0024 */
[----:B------:R-:W-:-:S04]  /*3c70*/  IMAD.MOV.U32 R39, RZ, RZ, 0x0 ;  /* 0x00000000ff277424 */ /* 0x000fc800078e00ff */
[----:B-1----:R-:W-:Y:S05]  /*3c80*/  RET.REL.NODEC R38 `(_ZN18transformer_engine71_GLOBAL__N__76556b6a_38_quantize_transpose_square_blockwise_cu_108e784934block_scaled_cast_transpose_kernelILb1Ef13__nv_bfloat1613__nv_fp8_e5m2EEvPKT1_PT2_S8_PT0_SA_mmmmmmf14CUtensorMap_stbPKf) ;  /* 0xffffffc026dc7950 */ /* 0x002fea0003c3ffff */
.L_x_383:
        /* <DEDUP_REMOVED lines=15> */
.L_x_1117:


//--------------------- .text._ZN18transformer_engine71_GLOBAL__N__76556b6a_38_quantize_transpose_square_blockwise_cu_108e784945block_scaled_cast_transpose_kernel_notalignedILb0Ef6__half13__nv_fp8_e4m3EEvPKT1_PT2_S8_PT0_SA_mmmmmmfbPKf --------------------------
	.section	.text._ZN18transformer_engine71_GLOBAL__N__76556b6a_38_quantize_transpose_square_blockwise_cu_108e784945block_scaled_cast_transpose_kernel_notalignedILb0Ef6__half13__nv_fp8_e4m3EEvPKT1_PT2_S8_PT0_SA_mmmmmmfbPKf,"ax",@progbits
	.align	128
.text._ZN18transformer_engine71_GLOBAL__N__76556b6a_38_quantize_transpose_square_blockwise_cu_108e784945block_scaled_cast_transpose_kernel_notalignedILb0Ef6__half13__nv_fp8_e4m3EEvPKT1_PT2_S8_PT0_SA_mmmmmmfbPKf:
        .type           _ZN18transformer_engine71_GLOBAL__N__76556b6a_38_quantize_transpose_square_blockwise_cu_108e784945block_scaled_cast_transpose_kernel_notalignedILb0Ef6__half13__nv_fp8_e4m3EEvPKT1_PT2_S8_PT0_SA_mmmmmmfbPKf,@function
        .size           _ZN18transformer_engine71_GLOBAL__N__76556b6a_38_quantize_transpose_square_blockwise_cu_108e784945block_scaled_cast_transpose_kernel_notalignedILb0Ef6__half13__nv_fp8_e4m3EEvPKT1_PT2_S8_PT0_SA_mmmmmmfbPKf,(.L_x_1120 - _ZN18transformer_engine71_GLOBAL__N__76556b6a_38_quantize_transpose_square_blockwise_cu_108e784945block_scaled_cast_transpose_kernel_notalignedILb0Ef6__half13__nv_fp8_e4m3EEvPKT1_PT2_S8_PT0_SA_mmmmmmfbPKf)
        .other          _ZN18transformer_engine71_GLOBAL__N__76556b6a_38_quantize_transpose_square_blockwise_cu_108e784945block_scaled_cast_transpose_kernel_notalignedILb0Ef6__half13__nv_fp8_e4m3EEvPKT1_PT2_S8_PT0_SA_mmmmmmfbPKf,@"STO_CUDA_ENTRY STV_DEFAULT"
_ZN18transformer_engine71_GLOBAL__N__76556b6a_38_quantize_transpose_square_blockwise_cu_108e784945block_scaled_cast_transpose_kernel_notalignedILb0Ef6__half13__nv_fp8_e4m3EEvPKT1_PT2_S8_PT0_SA_mmmmmmfbPKf:
        /* <DEDUP_REMOVED lines=10> */
.L_x_384:
        /* <DEDUP_REMOVED lines=91> */
.L_x_390:
[----:B------:R0:W5:Y:S04]  /*0650*/  LDG.E.128 R4, desc[UR6][R12.64] ;  /* 0x000000060c047981 */ /* 0x000168000c1e1d00 */
[----:B------:R0:W5:Y:S02]  /*0660*/  LDG.E.128 R8, desc[UR6][R12.64+0x10] ;  /* 0x000010060c087981 */ /* 0x000164000c1e1d00 */
.L_x_391:
[----:B------:R-:W-:Y:S05]  /*0670*/  BSYNC B2 ;  /* 0x0000000000027941 */ /* 0x000fea0003800000 */
.L_x_389:
        /* <DEDUP_REMOVED lines=32> */
.L_x_393:
[----:B0-----:R0:W5:Y:S04]  /*0880*/  LDG.E.128 R12, desc[UR6][R20.64] ;  /* 0x00000006140c7981 */ /* 0x001168000c1e1d00 */
[----:B------:R0:W5:Y:S02]  /*0890*/  LDG.E.128 R16, desc[UR6][R20.64+0x10] ;  /* 0x0000100614107981 */ /* 0x000164000c1e1d00 */
.L_x_394:
[----:B------:R-:W-:Y:S05]  /*08a0*/  BSYNC B2 ;  /* 0x0000000000027941 */ /* 0x000fea0003800000 */
.L_x_392:
        /* <DEDUP_REMOVED lines=30> */
.L_x_396:
[----:B0-----:R0:W5:Y:S04]  /*0a90*/  LDG.E.128 R20, desc[UR6][R34.64] ;  /* 0x0000000622147981 */ /* 0x001168000c1e1d00 */
[----:B------:R0:W5:Y:S02]  /*0aa0*/  LDG.E.128 R24, desc[UR6][R34.64+0x10] ;  /* 0x0000100622187981 */ /* 0x000164000c1e1d00 */
.L_x_397:
[----:B------:R-:W-:Y:S05]  /*0ab0*/  BSYNC B2 ;  /* 0x0000000000027941 */ /* 0x000fea0003800000 */
.L_x_395:
        /* <DEDUP_REMOVED lines=33> */
.L_x_398:
[----:B------:R1:W5:Y:S04]  /*0cd0*/  LDG.E.128 R28, desc[UR6][R40.64] ;  /* 0x00000006281c7981 */ /* 0x000368000c1e1d00 */
[----:B0-----:R1:W5:Y:S01]  /*0ce0*/  LDG.E.128 R32, desc[UR6][R40.64+0x10] ;  /* 0x0000100628207981 */ /* 0x001362000c1e1d00 */
[----:B------:R-:W-:Y:S05]  /*0cf0*/  BRA `(.L_x_399) ;  /* 0x0000001800147947 */ /* 0x000fea0003800000 */
.L_x_388:
        /* <DEDUP_REMOVED lines=12> */
.L_x_402:
        /* <DEDUP_REMOVED lines=73> */
.L_x_401:
[----:B------:R-:W-:Y:S02]  /*1250*/  CS2R R4, SRZ ;  /* 0x0000000000047805 */ /* 0x000fe4000001ff00 */
[----:B------:R-:W-:Y:S02]  /*1260*/  CS2R R6, SRZ ;  /* 0x0000000000067805 */ /* 0x000fe4000001ff00 */
[----:B------:R-:W-:Y:S02]  /*1270*/  CS2R R8, SRZ ;  /* 0x0000000000087805 */ /* 0x000fe4000001ff00 */
[----:B------:R-:W-:-:S07]  /*1280*/  CS2R R10, SRZ ;  /* 0x00000000000a7805 */ /* 0x000fce000001ff00 */
.L_x_403:
[----:B------:R-:W-:Y:S05]  /*1290*/  BSYNC B2 ;  /* 0x0000000000027941 */ /* 0x000fea0003800000 */
.L_x_400:
        /* <DEDUP_REMOVED lines=9> */
.L_x_405:
        /* <DEDUP_REMOVED lines=13> */
.L_x_407:
        /* <DEDUP_REMOVED lines=72> */
.L_x_406:
[----:B------:R-:W-:Y:S05]  /*1880*/  BSYNC B2 ;  /* 0x0000000000027941 */ /* 0x000fea0003800000 */
.L_x_404:
        /* <DEDUP_REMOVED lines=9> */
.L_x_409:
        /* <DEDUP_REMOVED lines=13> */
.L_x_411:
        /* <DEDUP_REMOVED lines=86> */
.L_x_410:
[----:B------:R-:W-:Y:S05]  /*1f50*/  BSYNC B2 ;  /* 0x0000000000027941 */ /* 0x000fea0003800000 */
.L_x_408:
        /* <DEDUP_REMOVED lines=8> */
.L_x_412:
        /* <DEDUP_REMOVED lines=15> */
.L_x_413:
        /* <DEDUP_REMOVED lines=72> */
.L_x_399:
[----:B------:R-:W-:Y:S05]  /*2550*/  BSYNC B0 ;  /* 0x0000000000007941 */ /* 0x000fea0003800000 */
.L_x_387:
[--C-:B01---5:R-:W-:Y:S02]  /*2560*/  HADD2.F32 R40, -RZ, R4.reuse.H0_H0 ;  /* 0x20000004ff287230 */ /* 0x123fe40000004100 */
[----:B------:R-:W-:Y:S02]  /*2570*/  HADD2.F32 R41, -RZ, R4.H1_H1 ;  /* 0x30000004ff297230 */ /* 0x000fe40000004100 */
[----:B------:R-:W-:Y:S01]  /*2580*/  HADD2.F32 R43, -RZ, R5.H0_H0 ;  /* 0x20000005ff2b7230 */ /* 0x000fe20000004100 */
[----:B------:R-:W-:-:S04]  /*2590*/  FMNMX R40, RZ, |R40|, !PT ;  /* 0x40000028ff287209 */ /* 0x000fc80007800000 */
[----:B------:R-:W-:Y:S01]  /*25a0*/  FMNMX R40, R40, |R41|, !PT ;  /* 0x4000002928287209 */ /* 0x000fe20007800000 */
[----:B------:R-:W-:-:S03]  /*25b0*/  HADD2.F32 R41, -RZ, R5.H1_H1 ;  /* 0x30000005ff297230 */ /* 0x000fc60000004100 */
[----:B------:R-:W-:Y:S01]  /*25c0*/  FMNMX R40, R40, |R43|, !PT ;  /* 0x4000002b28287209 */ /* 0x000fe20007800000 */
[----:B------:R-:W-:-:S03]  /*25d0*/  HADD2.F32 R43, -RZ, R6.H0_H0 ;  /* 0x20000006ff2b7230 */ /* 0x000fc60000004100 */
        /* <DEDUP_REMOVED lines=118> */
[----:B------:R-:W-:-:S04]  /*2d40*/  FMNMX R40, R40, |R43|, !PT ;  /* 0x4000002b28287209 */ /* 0x000fc80007800000 */
[----:B------:R-:W-:-:S07]  /*2d50*/  FMNMX R40, R40, |R41|, !PT ;  /* 0x4000002928287209 */ /* 0x000fce0007800000 */
.L_x_386:
[----:B------:R-:W-:Y:S05]  /*2d60*/  BSYNC B1 ;  /* 0x0000000000017941 */ /* 0x000fea0003800000 */
.L_x_385:
        /* <DEDUP_REMOVED lines=38> */
.L_x_415:
[----:B------:R-:W-:Y:S05]  /*2fd0*/  BSYNC B0 ;  /* 0x0000000000007941 */ /* 0x000fea0003800000 */
.L_x_414:
        /* <DEDUP_REMOVED lines=27> */
[----:B-1----:R-:W-:Y:S05]  /*3190*/  CALL.REL.NOINC `($__internal_17_$__cuda_sm3x_div_rn_noftz_f32_slowpath) ;  /* 0x00000028007c7944 */ /* 0x002fea0003c00000 */
[----:B------:R-:W-:-:S07]  /*31a0*/  IMAD.MOV.U32 R40, RZ, RZ, R0 ;  /* 0x000000ffff287224 */ /* 0x000fce00078e0000 */
.L_x_417:
[----:B------:R-:W-:-:S04]  /*31b0*/  FSETP.NEU.AND P1, PT, |R40|, +INF , PT ;  /* 0x7f8000002800780b */ /* 0x000fc80003f2d200 */
[----:B------:R-:W-:-:S04]  /*31c0*/  FSEL R40, R40, 65504, P1 ;  /* 0x477fe00028287808 */ /* 0x000fc80000800000 */
[----:B------:R-:W-:-:S07]  /*31d0*/  @P4 LOP3.LUT R40, R40, 0xff800000, RZ, 0xc0, !PT ;  /* 0xff80000028284812 */ /* 0x000fce00078ec0ff */
.L_x_416:
        /* <DEDUP_REMOVED lines=10> */
[----:B012---:R-:W-:Y:S05]  /*3280*/  CALL.REL.NOINC `($__internal_16_$__cuda_sm20_rcp_rn_f32_slowpath) ;  /* 0x0000002400707944 */ /* 0x007fea0003c00000 */
[----:B------:R-:W-:Y:S05]  /*3290*/  BRA `(.L_x_421) ;  /* 0x0000000000107947 */ /* 0x000fea0003800000 */
.L_x_420:
[----:B------:R-:W3:Y:S02]  /*32a0*/  MUFU.RCP R43, R40 ;  /* 0x00000028002b7308 */ /* 0x000ee40000001000 */
[----:B---3--:R-:W-:-:S04]  /*32b0*/  FFMA R0, R43, R40, -1 ;  /* 0xbf8000002b007423 */ /* 0x008fc80000000028 */
[----:B------:R-:W-:-:S04]  /*32c0*/  FADD.FTZ R0, -R0, -RZ ;  /* 0x800000ff00007221 */ /* 0x000fc80000010100 */
[----:B------:R-:W-:-:S07]  /*32d0*/  FFMA R0, R43, R0, R43 ;  /* 0x000000002b007223 */ /* 0x000fce000000002b */
.L_x_421:
        /* <DEDUP_REMOVED lines=16> */
.L_x_419:
[----:B------:R-:W-:Y:S05]  /*33e0*/  BSYNC B0 ;  /* 0x0000000000007941 */ /* 0x000fea0003800000 */
.L_x_418:
[----:B------:R-:W-:Y:S05]  /*33f0*/  @P0 EXIT ;  /* 0x000000000000094d */ /* 0x000fea0003800000 */
[----:B------:R-:W-:Y:S01]  /*3400*/  ISETP.NE.U32.AND P0, PT, R39, RZ, PT ;  /* 0x000000ff2700720c */ /* 0x000fe20003f05070 */
[----:B------:R-:W-:Y:S03]  /*3410*/  BSSY B0, `(.L_x_422) ;  /* 0x000008d000007945 */ /* 0x000fe60003800000 */
[----:B------:R-:W-:-:S13]  /*3420*/  ISETP.NE.AND.EX P0, PT, R38, RZ, PT, P0 ;  /* 0x000000ff2600720c */ /* 0x000fda0003f05300 */
[----:B------:R-:W-:Y:S05]  /*3430*/  @!P0 BRA `(.L_x_423) ;  /* 0x0000000800288947 */ /* 0x000fea0003800000 */
[--C-:B------:R-:W-:Y:S01]  /*3440*/  HADD2.F32 R45, -RZ, R5.reuse.H0_H0 ;  /* 0x20000005ff2d7230 */ /* 0x100fe20000004100 */
[----:B------:R-:W-:Y:S01]  /*3450*/  ULDC.64 UR4, c[0x0][0x218] ;  /* 0x0000860000047ab9 */ /* 0x000fe20000000a00 */
[----:B------:R-:W-:Y:S01]  /*3460*/  HADD2.F32 R44, -RZ, R5.H1_H1 ;  /* 0x30000005ff2c7230 */ /* 0x000fe20000004100 */
[----:B------:R-:W-:Y:S01]  /*3470*/  ISETP.GE.U32.AND P0, PT, R49, 0x10, PT ;  /* 0x000000103100780c */ /* 0x000fe20003f06070 */
[--C-:B------:R-:W-:Y:S02]  /*3480*/  HADD2.F32 R5, -RZ, R8.reuse.H0_H0 ;  /* 0x20000008ff057230 */ /* 0x100fe40000004100 */
[----:B------:R-:W-:Y:S01]  /*3490*/  FMUL R45, R45, R40 ;  /* 0x000000282d2d7220 */ /* 0x000fe20000400000 */
[----:B------:R-:W-:Y:S01]  /*34a0*/  HADD2.F32 R61, -RZ, R8.H1_H1 ;  /* 0x30000008ff3d7230 */ /* 0x000fe20000004100 */
[----:B------:R-:W-:Y:S01]  /*34b0*/  IADD3 R8, P2, R36, UR4, RZ ;  /* 0x0000000424087c10 */ /* 0x000fe2000ff5e0ff */
[--C-:B------:R-:W-:Y:S01]  /*34c0*/  HADD2.F32 R41, -RZ, R7.reuse.H0_H0 ;  /* 0x20000007ff297230 */ /* 0x100fe20000004100 */
[----:B------:R-:W-:Y:S01]  /*34d0*/  ISETP.GE.U32.AND.EX P1, PT, R48, RZ, PT, P0 ;  /* 0x000000ff3000720c */ /* 0x000fe20003f26100 */
[----:B0-----:R-:W-:Y:S01]  /*34e0*/  HADD2.F32 R0, -RZ, R7.H1_H1 ;  /* 0x30000007ff007230 */ /* 0x001fe20000004100 */
[----:B------:R-:W-:Y:S01]  /*34f0*/  LOP3.LUT P0, RZ, R8, 0xf, RZ, 0xc0, !PT ;  /* 0x0000000f08ff7812 */ /* 0x000fe2000780c0ff */
[----:B------:R-:W-:-:S02]  /*3500*/  HADD2.F32 R7, -RZ, R9.H0_H0 ;  /* 0x20000009ff077230 */ /* 0x000fc40000004100 */
[-C--:B------:R-:W-:Y:S01]  /*3510*/  FMUL R44, R44, R40.reuse ;  /* 0x000000282c2c7220 */ /* 0x080fe20000400000 */
[----:B------:R-:W-:Y:S01]  /*3520*/  HADD2.F32 R59, -RZ, R9.H1_H1 ;  /* 0x30000009ff3b7230 */ /* 0x000fe20000004100 */
[----:B------:R-:W-:Y:S01]  /*3530*/  PLOP3.LUT P0, PT, P1, P0, PT, 0x8a, 0x0 ;  /* 0x000000000000781c */ /* 0x000fe20000f01172 */
[--C-:B------:R-:W-:Y:S02]  /*3540*/  HADD2.F32 R47, -RZ, R4.reuse.H0_H0 ;  /* 0x20000004ff2f7230 */ /* 0x100fe40000004100 */
[-C--:B------:R-:W-:Y:S01]  /*3550*/  FMUL R0, R0, R40.reuse ;  /* 0x0000002800007220 */ /* 0x080fe20000400000 */
[----:B------:R-:W-:Y:S02]  /*3560*/  HADD2.F32 R43, -RZ, R4.H1_H1 ;  /* 0x30000004ff2b7230 */ /* 0x000fe40000004100 */
[-C--:B------:R-:W-:Y:S01]  /*3570*/  FMUL R41, R41, R40.reuse ;  /* 0x0000002829297220 */ /* 0x080fe20000400000 */
[----:B------:R-:W-:Y:S02]  /*3580*/  HADD2.F32 R9, -RZ, R10.H0_H0 ;  /* 0x2000000aff097230 */ /* 0x000fe40000004100 */
[----:B------:R-:W-:Y:S01]  /*3590*/  FMUL R47, R47, R40 ;  /* 0x000000282f2f7220 */ /* 0x000fe20000400000 */
[----:B------:R-:W-:-:S02]  /*35a0*/  HADD2.F32 R4, -RZ, R6.H0_H0 ;  /* 0x20000006ff047230 */ /* 0x000fc40000004100 */
[-C--:B-1----:R-:W-:Y:S01]  /*35b0*/  FMUL R46, R43, R40.reuse ;  /* 0x000000282b2e7220 */ /* 0x082fe20000400000 */
[----:B------:R-:W-:Y:S02]  /*35c0*/  HADD2.F32 R42, -RZ, R6.H1_H1 ;  /* 0x30000006ff2a7230 */ /* 0x000fe40000004100 */
[-C--:B------:R-:W-:Y:S01]  /*35d0*/  FMUL R9, R9, R40.reuse ;  /* 0x0000002809097220 */ /* 0x080fe20000400000 */
[----:B------:R-:W-:Y:S02]  /*35e0*/  HADD2.F32 R57, -RZ, R10.H1_H1 ;  /* 0x3000000aff397230 */ /* 0x000fe40000004100 */
[-C--:B------:R-:W-:Y:S01]  /*35f0*/  FMUL R43, R4, R40.reuse ;  /* 0x00000028042b7220 */ /* 0x080fe20000400000 */
[--C-:B------:R-:W-:Y:S02]  /*3600*/  HADD2.F32 R53, -RZ, R11.reuse.H0_H0 ;  /* 0x2000000bff357230 */ /* 0x100fe40000004100 */
[----:B------:R-:W-:Y:S01]  /*3610*/  FMUL R4, R5, R40 ;  /* 0x0000002805047220 */ /* 0x000fe20000400000 */
[----:B------:R-:W-:-:S02]  /*3620*/  HADD2.F32 R55, -RZ, R11.H1_H1 ;  /* 0x3000000bff377230 */ /* 0x000fc40000004100 */
[-C--:B------:R-:W-:Y:S01]  /*3630*/  FMUL R5, R61, R40.reuse ;  /* 0x000000283d057220 */ /* 0x080fe20000400000 */
[-C--:B------:R-:W-:Y:S01]  /*3640*/  FMUL R6, R7, R40.reuse ;  /* 0x0000002807067220 */ /* 0x080fe20000400000 */
[-C--:B------:R-:W-:Y:S01]  /*3650*/  FMUL R42, R42, R40.reuse ;  /* 0x000000282a2a7220 */ /* 0x080fe20000400000 */
[-C--:B------:R-:W-:Y:S01]  /*3660*/  FMUL R7, R59, R40.reuse ;  /* 0x000000283b077220 */ /* 0x080fe20000400000 */
[-C--:B------:R-:W-:Y:S01]  /*3670*/  FMUL R10, R57, R40.reuse ;  /* 0x00000028390a7220 */ /* 0x080fe20000400000 */
[-C--:B------:R-:W-:Y:S01]  /*3680*/  FMUL R11, R53, R40.reuse ;  /* 0x00000028350b7220 */ /* 0x080fe20000400000 */
[----:B------:R-:W-:Y:S01]  /*3690*/  FMUL R55, R55, R40 ;  /* 0x0000002837377220 */ /* 0x000fe20000400000 */
[----:B------:R-:W-:Y:S02]  /*36a0*/  F2FP.SATFINITE.E4M3.F32.PACK_AB_MERGE_C R61, RZ, R0, RZ ;  /* 0x00000000ff3d723e */ /* 0x000fe400048070ff */
[----:B------:R-:W-:Y:S02]  /*36b0*/  F2FP.SATFINITE.E4M3.F32.PACK_AB_MERGE_C R0, RZ, R9, RZ ;  /* 0x00000009ff00723e */ /* 0x000fe400048070ff */
        /* <DEDUP_REMOVED lines=14> */
[----:B------:R-:W-:Y:S01]  /*37a0*/  F2FP.SATFINITE.E4M3.F32.PACK_AB_MERGE_C R55, RZ, R55, RZ ;  /* 0x00000037ff37723e */ /* 0x000fe200048070ff */
[----:B------:R-:W-:Y:S06]  /*37b0*/  @P0 BRA `(.L_x_424) ;  /* 0x0000000000880947 */ /* 0x000fec0003800000 */
[----:B------:R-:W-:Y:S02]  /*37c0*/  LOP3.LUT R47, R47, 0xff, RZ, 0xc0, !PT ;  /* 0x000000ff2f2f7812 */ /* 0x000fe400078ec0ff */
[----:B------:R-:W-:Y:S02]  /*37d0*/  LOP3.LUT R42, R53, 0xffff, RZ, 0xc0, !PT ;  /* 0x0000ffff352a7812 */ /* 0x000fe400078ec0ff */
[----:B------:R-:W-:Y:S02]  /*37e0*/  LOP3.LUT R45, R45, 0xff, RZ, 0xc0, !PT ;  /* 0x000000ff2d2d7812 */ /* 0x000fe400078ec0ff */
[----:B------:R-:W-:Y:S02]  /*37f0*/  PRMT R42, R42, 0x7604, R47 ;  /* 0x000076042a2a7816 */ /* 0x000fe4000000002f */
[----:B------:R-:W-:Y:S02]  /*3800*/  LOP3.LUT R4, R4, 0xff, RZ, 0xc0, !PT ;  /* 0x000000ff04047812 */ /* 0x000fe400078ec0ff */
[----:B------:R-:W-:-:S02]  /*3810*/  LOP3.LUT R5, R5, 0xffff, RZ, 0xc0, !PT ;  /* 0x0000ffff05057812 */ /* 0x000fc400078ec0ff */
[----:B------:R-:W-:Y:S02]  /*3820*/  PRMT R42, R42, 0x5410, R45 ;  /* 0x000054102a2a7816 */ /* 0x000fe4000000002d */
[----:B------:R-:W-:Y:S02]  /*3830*/  LOP3.LUT R0, R0, 0xff, RZ, 0xc0, !PT ;  /* 0x000000ff00007812 */ /* 0x000fe400078ec0ff */
[----:B------:R-:W-:Y:S02]  /*3840*/  LOP3.LUT R45, R10, 0xffff, RZ, 0xc0, !PT ;  /* 0x0000ffff0a2d7812 */ /* 0x000fe400078ec0ff */
[----:B------:R-:W-:Y:S02]  /*3850*/  LOP3.LUT R43, R43, 0xff, RZ, 0xc0, !PT ;  /* 0x000000ff2b2b7812 */ /* 0x000fe400078ec0ff */
[----:B------:R-:W-:Y:S02]  /*3860*/  LOP3.LUT R44, R59, 0xffff, RZ, 0xc0, !PT ;  /* 0x0000ffff3b2c7812 */ /* 0x000fe400078ec0ff */
[----:B------:R-:W-:-:S02]  /*3870*/  PRMT R4, R5, 0x7604, R4 ;  /* 0x0000760405047816 */ /* 0x000fc40000000004 */
[----:B------:R-:W-:Y:S02]  /*3880*/  LOP3.LUT R55, R55, 0xffff, RZ, 0xc0, !PT ;  /* 0x0000ffff37377812 */ /* 0x000fe400078ec0ff */
[----:B------:R-:W-:Y:S02]  /*3890*/  LOP3.LUT R5, R6, 0xff, RZ, 0xc0, !PT ;  /* 0x000000ff06057812 */ /* 0x000fe400078ec0ff */
[----:B------:R-:W-:Y:S01]  /*38a0*/  LOP3.LUT R7, R7, 0xffff, RZ, 0xc0, !PT ;  /* 0x0000ffff07077812 */ /* 0x000fe200078ec0ff */
[----:B------:R-:W-:Y:S01]  /*38b0*/  IMAD.SHL.U32 R55, R55, 0x1000000, RZ ;  /* 0x0100000037377824 */ /* 0x000fe200078e00ff */
[----:B------:R-:W-:Y:S02]  /*38c0*/  PRMT R45, R45, 0x7604, R0 ;  /* 0x000076042d2d7816 */ /* 0x000fe40000000000 */
[----:B------:R-:W-:Y:S01]  /*38d0*/  LOP3.LUT R6, R11, 0xff, RZ, 0xc0, !PT ;  /* 0x000000ff0b067812 */ /* 0x000fe200078ec0ff */
[----:B------:R-:W-:Y:S01]  /*38e0*/  IMAD.SHL.U32 R11, R7, 0x1000000, RZ ;  /* 0x01000000070b7824 */ /* 0x000fe200078e00ff */
[----:B------:R-:W-:-:S02]  /*38f0*/  LOP3.LUT R61, R61, 0xffff, RZ, 0xc0, !PT ;  /* 0x0000ffff3d3d7812 */ /* 0x000fc400078ec0ff */
[----:B------:R-:W-:Y:S02]  /*3900*/  LOP3.LUT R57, R57, 0xffff, RZ, 0xc0, !PT ;  /* 0x0000ffff39397812 */ /* 0x000fe400078ec0ff */
[----:B------:R-:W-:Y:S02]  /*3910*/  PRMT R43, R44, 0x7604, R43 ;  /* 0x000076042c2b7816 */ /* 0x000fe4000000002b */
[----:B------:R-:W-:Y:S01]  /*3920*/  LOP3.LUT R0, R41, 0xff, RZ, 0xc0, !PT ;  /* 0x000000ff29007812 */ /* 0x000fe200078ec0ff */
[----:B------:R-:W-:Y:S01]  /*3930*/  IMAD.SHL.U32 R57, R57, 0x1000000, RZ ;  /* 0x0100000039397824 */ /* 0x000fe200078e00ff */
[----:B------:R-:W-:Y:S01]  /*3940*/  PRMT R4, R4, 0x5410, R5 ;  /* 0x0000541004047816 */ /* 0x000fe20000000005 */
[----:B------:R-:W-:Y:S01]  /*3950*/  IMAD.SHL.U32 R5, R61, 0x1000000, RZ ;  /* 0x010000003d057824 */ /* 0x000fe200078e00ff */
[----:B------:R-:W-:Y:S02]  /*3960*/  PRMT R6, R45, 0x5410, R6 ;  /* 0x000054102d067816 */ /* 0x000fe40000000006 */
[----:B------:R-:W-:-:S02]  /*3970*/  PRMT R0, R43, 0x5410, R0 ;  /* 0x000054102b007816 */ /* 0x000fc40000000000 */
[----:B------:R-:W-:Y:S02]  /*3980*/  LOP3.LUT R7, R6, R55, RZ, 0xfc, !PT ;  /* 0x0000003706077212 */ /* 0x000fe400078efcff */
[----:B------:R-:W-:Y:S02]  /*3990*/  LOP3.LUT R6, R4, R11, RZ, 0xfc, !PT ;  /* 0x0000000b04067212 */ /* 0x000fe400078efcff */
[----:B------:R-:W-:Y:S02]  /*39a0*/  LOP3.LUT R5, R0, R5, RZ, 0xfc, !PT ;  /* 0x0000000500057212 */ /* 0x000fe400078efcff */
[----:B------:R-:W-:-:S05]  /*39b0*/  LOP3.LUT R4, R42, R57, RZ, 0xfc, !PT ;  /* 0x000000392a047212 */ /* 0x000fca00078efcff */
[----:B------:R3:W-:Y:S01]  /*39c0*/  STG.E.128 desc[UR6][R8.64], R4 ;  /* 0x0000000408007986 */ /* 0x0007e2000c101d06 */
[----:B------:R-:W-:Y:S05]  /*39d0*/  BRA `(.L_x_423) ;  /* 0x0000000000c07947 */ /* 0x000fea0003800000 */
.L_x_424:
        /* <DEDUP_REMOVED lines=48> */
.L_x_423:
[----:B------:R-:W-:Y:S05]  /*3ce0*/  BSYNC B0 ;  /* 0x0000000000007941 */ /* 0x000fea0003800000 */
.L_x_422:
[----:B------:R-:W-:Y:S01]  /*3cf0*/  ISETP.GE.U32.AND P0, PT, R39, 0x2, PT ;  /* 0x000000022700780c */ /* 0x000fe20003f06070 */
[----:B------:R-:W-:Y:S03]  /*3d00*/  BSSY B0, `(.L_x_425) ;  /* 0x000008f000007945 */ /* 0x000fe60003800000 */
[----:B------:R-:W-:-:S13]  /*3d10*/  ISETP.GE.U32.AND.EX P0, PT, R38, RZ, PT, P0 ;  /* 0x000000ff2600720c */ /* 0x000fda0003f06100 */
[----:B------:R-:W-:Y:S05]  /*3d20*/  @!P0 BRA `(.L_x_426) ;  /* 0x0000000800308947 */ /* 0x000fea0003800000 */
[----:B--23--:R-:W2:Y:S01]  /*3d30*/  LDC.64 R8, c[0x0][0x218] ;  /* 0x00008600ff087b82 */ /* 0x00cea20000000a00 */
[----:B------:R-:W-:Y:S01]  /*3d40*/  ULDC.64 UR4, c[0x0][0x238] ;  /* 0x00008e0000047ab9 */ /* 0x000fe20000000a00 */
[----:B------:R-:W-:Y:S01]  /*3d50*/  ISETP.GE.U32.AND P0, PT, R49, 0x10, PT ;  /* 0x000000103100780c */ /* 0x000fe20003f06070 */
[----:B------:R-:W-:Y:S01]  /*3d60*/  HADD2.F32 R5, -RZ, R12.H0_H0 ;  /* 0x2000000cff057230 */ /* 0x000fe20000004100 */
[----:B------:R-:W-:Y:S01]  /*3d70*/  IADD3 R53, P2, R36, UR4, RZ ;  /* 0x0000000424357c10 */ /* 0x000fe2000ff5e0ff */
[--C-:B------:R-:W-:Y:S02]  /*3d80*/  HADD2.F32 R11, -RZ, R13.reuse.H0_H0 ;  /* 0x2000000dff0b7230 */ /* 0x100fe40000004100 */
[----:B------:R-:W-:Y:S02]  /*3d90*/  HADD2.F32 R13, -RZ, R13.H1_H1 ;  /* 0x3000000dff0d7230 */ /* 0x000fe40000004100 */
[----:B------:R-:W-:Y:S01]  /*3da0*/  FMUL R5, R5, R40 ;  /* 0x0000002805057220 */ /* 0x000fe20000400000 */
[----:B------:R-:W-:-:S02]  /*3db0*/  HADD2.F32 R57, -RZ, R17.H0_H0 ;  /* 0x20000011ff397230 */ /* 0x000fc40000004100 */
[-C--:B------:R-:W-:Y:S01]  /*3dc0*/  FMUL R11, R11, R40.reuse ;  /* 0x000000280b0b7220 */ /* 0x080fe20000400000 */
[----:B------:R-:W-:Y:S02]  /*3dd0*/  HADD2.F32 R7, -RZ, R12.H1_H1 ;  /* 0x3000000cff077230 */ /* 0x000fe40000004100 */
[-C--:B------:R-:W-:Y:S01]  /*3de0*/  FMUL R13, R13, R40.reuse ;  /* 0x000000280d0d7220 */ /* 0x080fe20000400000 */
[----:B------:R-:W-:Y:S02]  /*3df0*/  HADD2.F32 R17, -RZ, R17.H1_H1 ;  /* 0x30000011ff117230 */ /* 0x000fe40000004100 */
[--C-:B------:R-:W-:Y:S02]  /*3e00*/  HADD2.F32 R41, -RZ, R14.reuse.H0_H0 ;  /* 0x2000000eff297230 */ /* 0x100fe40000004100 */
[-C--:B------:R-:W-:Y:S01]  /*3e10*/  FMUL R7, R7, R40.reuse ;  /* 0x0000002807077220 */ /* 0x080fe20000400000 */
[----:B0-----:R-:W-:Y:S02]  /*3e20*/  HADD2.F32 R43, -RZ, R14.H1_H1 ;  /* 0x3000000eff2b7230 */ /* 0x001fe40000004100 */
[----:B------:R-:W-:Y:S01]  /*3e30*/  FMUL R17, R17, R40 ;  /* 0x0000002811117220 */ /* 0x000fe20000400000 */
[----:B------:R-:W-:-:S02]  /*3e40*/  HADD2.F32 R45, -RZ, R15.H0_H0 ;  /* 0x2000000fff2d7230 */ /* 0x000fc40000004100 */
[-C--:B------:R-:W-:Y:S01]  /*3e50*/  FMUL R41, R41, R40.reuse ;  /* 0x0000002829297220 */ /* 0x080fe20000400000 */
[----:B------:R-:W-:Y:S02]  /*3e60*/  HADD2.F32 R47, -RZ, R15.H1_H1 ;  /* 0x3000000fff2f7230 */ /* 0x000fe40000004100 */
[----:B------:R-:W-:Y:S01]  /*3e70*/  FMUL R43, R43, R40 ;  /* 0x000000282b2b7220 */ /* 0x000fe20000400000 */
[--C-:B------:R-:W-:Y:S01]  /*3e80*/  HADD2.F32 R55, -RZ, R16.reuse.H1_H1 ;  /* 0x30000010ff377230 */ /* 0x100fe20000004100 */
[----:B--2---:R-:W-:Y:S01]  /*3e90*/  IADD3 R8, P1, R53, R8, RZ ;  /* 0x0000000835087210 */ /* 0x004fe20007f3e0ff */
[----:B------:R-:W-:Y:S02]  /*3ea0*/  HADD2.F32 R53, -RZ, R16.H0_H0 ;  /* 0x20000010ff357230 */ /* 0x000fe40000004100 */
[----:B------:R-:W-:Y:S01]  /*3eb0*/  FMUL R15, R45, R40 ;  /* 0x000000282d0f7220 */ /* 0x000fe20000400000 */
[--C-:B------:R-:W-:Y:S01]  /*3ec0*/  HADD2.F32 R59, -RZ, R18.reuse.H0_H0 ;  /* 0x20000012ff3b7230 */ /* 0x100fe20000004100 */
[----:B------:R-:W-:Y:S01]  /*3ed0*/  IADD3.X R9, R9, UR5, R3, P1, P2 ;  /* 0x0000000509097c10 */ /* 0x000fe20008fe4403 */
[----:B------:R-:W-:Y:S01]  /*3ee0*/  HADD2.F32 R61, -RZ, R18.H1_H1 ;  /* 0x30000012ff3d7230 */ /* 0x000fe20000004100 */
[----:B------:R-:W-:Y:S01]  /*3ef0*/  ISETP.GE.U32.AND.EX P1, PT, R48, RZ, PT, P0 ;  /* 0x000000ff3000720c */ /* 0x000fe20003f26100 */
[--C-:B------:R-:W-:Y:S01]  /*3f00*/  HADD2.F32 R0, -RZ, R19.reuse.H0_H0 ;  /* 0x20000013ff007230 */ /* 0x100fe20000004100 */
[----:B------:R-:W-:Y:S01]  /*3f10*/  LOP3.LUT P0, RZ, R8, 0xf, RZ, 0xc0, !PT ;  /* 0x0000000f08ff7812 */ /* 0x000fe2000780c0ff */
[----:B------:R-:W-:-:S02]  /*3f20*/  HADD2.F32 R4, -RZ, R19.H1_H1 ;  /* 0x30000013ff047230 */ /* 0x000fc40000004100 */
        /* <DEDUP_REMOVED lines=8> */
[----:B------:R-:W-:Y:S01]  /*3fb0*/  FMUL R4, R4, R40 ;  /* 0x0000002804047220 */ /* 0x000fe20000400000 */
        /* <DEDUP_REMOVED lines=30> */
[----:B------:R-:W-:Y:S02]  /*41a0*/  LOP3.LUT R11, R11, 0xff, RZ, 0xc0, !PT ;  /* 0x000000ff0b0b7812 */ /* 0x000fe400078ec0ff */
[----:B------:R-:W-:Y:S02]  /*41b0*/  LOP3.LUT R17, R17, 0xffff, RZ, 0xc0, !PT ;  /* 0x0000ffff11117812 */ /* 0x000fe400078ec0ff */
[----:B------:R-:W-:Y:S02]  /*41c0*/  LOP3.LUT R5, R5, 0xffff, RZ, 0xc0, !PT ;  /* 0x0000ffff05057812 */ /* 0x000fe400078ec0ff */
[----:B------:R-:W-:Y:S01]  /*41d0*/  PRMT R6, R45, 0x7604, R6 ;  /* 0x000076042d067816 */ /* 0x000fe20000000006 */
[----:B------:R-:W-:Y:S01]  /*41e0*/  IMAD.SHL.U32 R17, R17, 0x1000000, RZ ;  /* 0x0100000011117824 */ /* 0x000fe200078e00ff */
[----:B------:R-:W-:-:S02]  /*41f0*/  PRMT R10, R47, 0x7604, R10 ;  /* 0x000076042f0a7816 */ /* 0x000fc4000000000a */
[----:B------:R-:W-:Y:S02]  /*4200*/  LOP3.LUT R19, R19, 0xff, RZ, 0xc0, !PT ;  /* 0x000000ff13137812 */ /* 0x000fe400078ec0ff */
[----:B------:R-:W-:Y:S02]  /*4210*/  LOP3.LUT R41, R12, 0xff, RZ, 0xc0, !PT ;  /* 0x000000ff0c297812 */ /* 0x000fe400078ec0ff */
[----:B------:R-:W-:Y:S01]  /*4220*/  PRMT R4, R4, 0x5410, R15 ;  /* 0x0000541004047816 */ /* 0x000fe2000000000f */
[----:B------:R-:W-:Y:S01]  /*4230*/  IMAD.SHL.U32 R15, R13, 0x1000000, RZ ;  /* 0x010000000d0f7824 */ /* 0x000fe200078e00ff */
[----:B------:R-:W-:Y:S01]  /*4240*/  PRMT R0, R0, 0x5410, R11 ;  /* 0x0000541000007816 */ /* 0x000fe2000000000b */
[----:B------:R-:W-:Y:S01]  /*4250*/  IMAD.SHL.U32 R13, R7, 0x1000000, RZ ;  /* 0x01000000070d7824 */ /* 0x000fe200078e00ff */
[----:B------:R-:W-:Y:S01]  /*4260*/  PRMT R6, R6, 0x5410, R19 ;  /* 0x0000541006067816 */ /* 0x000fe20000000013 */
[----:B------:R-:W-:Y:S01]  /*4270*/  IMAD.SHL.U32 R11, R5, 0x1000000, RZ ;  /* 0x01000000050b7824 */ /* 0x000fe200078e00ff */
[----:B------:R-:W-:-:S02]  /*4280*/  PRMT R10, R10, 0x5410, R41 ;  /* 0x000054100a0a7816 */ /* 0x000fc40000000029 */
[----:B------:R-:W-:Y:S02]  /*4290*/  LOP3.LUT R5, R4, R13, RZ, 0xfc, !PT ;  /* 0x0000000d04057212 */ /* 0x000fe400078efcff */
[----:B------:R-:W-:Y:S02]  /*42a0*/  LOP3.LUT R7, R10, R17, RZ, 0xfc, !PT ;  /* 0x000000110a077212 */ /* 0x000fe400078efcff */
[----:B------:R-:W-:Y:S02]  /*42b0*/  LOP3.LUT R6, R6, R15, RZ, 0xfc, !PT ;  /* 0x0000000f06067212 */ /* 0x000fe400078efcff */
[----:B------:R-:W-:-:S05]  /*42c0*/  LOP3.LUT R4, R0, R11, RZ, 0xfc, !PT ;  /* 0x0000000b00047212 */ /* 0x000fca00078efcff */
[----:B------:R4:W-:Y:S01]  /*42d0*/  STG.E.128 desc[UR6][R8.64], R4 ;  /* 0x0000000408007986 */ /* 0x0009e2000c101d06 */
[----:B------:R-:W-:Y:S05]  /*42e0*/  BRA `(.L_x_426) ;  /* 0x0000000000c07947 */ /* 0x000fea0003800000 */
.L_x_427:
        /* <DEDUP_REMOVED lines=48> */
.L_x_426:
[----:B------:R-:W-:Y:S05]  /*45f0*/  BSYNC B0 ;  /* 0x0000000000007941 */ /* 0x000fea0003800000 */
.L_x_425:
[----:B------:R-:W-:Y:S01]  /*4600*/  ISETP.GE.U32.AND P0, PT, R39, 0x3, PT ;  /* 0x000000032700780c */ /* 0x000fe20003f06070 */
[----:B------:R-:W-:Y:S03]  /*4610*/  BSSY B0, `(.L_x_428) ;  /* 0x0000090000007945 */ /* 0x000fe60003800000 */
[----:B------:R-:W-:-:S13]  /*4620*/  ISETP.GE.U32.AND.EX P0, PT, R38, RZ, PT, P0 ;  /* 0x000000ff2600720c */ /* 0x000fda0003f06100 */
[----:B------:R-:W-:Y:S05]  /*4630*/  @!P0 BRA `(.L_x_429) ;  /* 0x0000000800348947 */ /* 0x000fea0003800000 */
[----:B0-234-:R-:W0:Y:S01]  /*4640*/  LDC.64 R4, c[0x0][0x238] ;  /* 0x00008e00ff047b82 */ /* 0x01de220000000a00 */
[----:B------:R-:W-:Y:S01]  /*4650*/  ULDC.64 UR4, c[0x0][0x218] ;  /* 0x0000860000047ab9 */ /* 0x000fe20000000a00 */
[--C-:B------:R-:W-:Y:S02]  /*4660*/  HADD2.F32 R7, -RZ, R20.reuse.H0_H0 ;  /* 0x20000014ff077230 */ /* 0x100fe40000004100 */
[--C-:B------:R-:W-:Y:S02]  /*4670*/  HADD2.F32 R11, -RZ, R21.reuse.H0_H0 ;  /* 0x20000015ff0b7230 */ /* 0x100fe40000004100 */
[----:B------:R-:W-:Y:S02]  /*4680*/  HADD2.F32 R9, -RZ, R20.H1_H1 ;  /* 0x30000014ff097230 */ /* 0x000fe40000004100 */
[-C--:B------:R-:W-:Y:S01]  /*4690*/  FMUL R7, R7, R40.reuse ;  /* 0x0000002807077220 */ /* 0x080fe20000400000 */
[----:B------:R-:W-:Y:S02]  /*46a0*/  HADD2.F32 R21, -RZ, R21.H1_H1 ;  /* 0x30000015ff157230 */ /* 0x000fe40000004100 */
[----:B------:R-:W-:Y:S01]  /*46b0*/  FMUL R11, R11, R40 ;  /* 0x000000280b0b7220 */ /* 0x000fe20000400000 */
[----:B------:R-:W-:-:S02]  /*46c0*/  HADD2.F32 R17, -RZ, R23.H0_H0 ;  /* 0x20000017ff117230 */ /* 0x000fc40000004100 */
[-C--:B------:R-:W-:Y:S01]  /*46d0*/  FMUL R9, R9, R40.reuse ;  /* 0x0000002809097220 */ /* 0x080fe20000400000 */
[----:B------:R-:W-:Y:S02]  /*46e0*/  HADD2.F32 R43, -RZ, R25.H0_H0 ;  /* 0x20000019ff2b7230 */ /* 0x000fe40000004100 */
[-C--:B------:R-:W-:Y:S01]  /*46f0*/  FMUL R21, R21, R40.reuse ;  /* 0x0000002815157220 */ /* 0x080fe20000400000 */
[----:B------:R-:W-:Y:S02]  /*4700*/  HADD2.F32 R53, -RZ, R27.H0_H0 ;  /* 0x2000001bff357230 */ /* 0x000fe40000004100 */
[-C--:B------:R-:W-:Y:S01]  /*4710*/  FMUL R17, R17, R40.reuse ;  /* 0x0000002811117220 */ /* 0x080fe20000400000 */
[--C-:B------:R-:W-:Y:S02]  /*4720*/  HADD2.F32 R13, -RZ, R22.reuse.H0_H0 ;  /* 0x20000016ff0d7230 */ /* 0x100fe40000004100 */
[----:B------:R-:W-:Y:S01]  /*4730*/  FMUL R43, R43, R40 ;  /* 0x000000282b2b7220 */ /* 0x000fe20000400000 */
[----:B------:R-:W-:-:S02]  /*4740*/  HADD2.F32 R15, -RZ, R22.H1_H1 ;  /* 0x30000016ff0f7230 */ /* 0x000fc40000004100 */
[-C--:B------:R-:W-:Y:S01]  /*4750*/  FMUL R53, R53, R40.reuse ;  /* 0x0000002835357220 */ /* 0x080fe20000400000 */
[----:B------:R-:W-:Y:S01]  /*4760*/  HADD2.F32 R23, -RZ, R23.H1_H1 ;  /* 0x30000017ff177230 */ /* 0x000fe20000004100 */
[----:B------:R-:W-:Y:S01]  /*4770*/  F2FP.SATFINITE.E4M3.F32.PACK_AB_MERGE_C R55, RZ, R7, RZ ;  /* 0x00000007ff37723e */ /* 0x000fe200048070ff */
[--C-:B------:R-:W-:Y:S02]  /*4780*/  HADD2.F32 R19, -RZ, R24.reuse.H0_H0 ;  /* 0x20000018ff137230 */ /* 0x100fe40000004100 */
[----:B------:R-:W-:Y:S01]  /*4790*/  FMUL R15, R15, R40 ;  /* 0x000000280f0f7220 */ /* 0x000fe20000400000 */
[C---:B0-----:R-:W-:Y:S01]  /*47a0*/  LEA R0, P0, R4.reuse, R36, 0x1 ;  /* 0x0000002404007211 */ /* 0x041fe200078008ff */
[----:B------:R-:W-:Y:S02]  /*47b0*/  HADD2.F32 R41, -RZ, R24.H1_H1 ;  /* 0x30000018ff297230 */ /* 0x000fe40000004100 */
[-C--:B------:R-:W-:Y:S01]  /*47c0*/  FMUL R23, R23, R40.reuse ;  /* 0x0000002817177220 */ /* 0x080fe20000400000 */
[----:B------:R-:W-:Y:S01]  /*47d0*/  HADD2.F32 R25, -RZ, R25.H1_H1 ;  /* 0x30000019ff197230 */ /* 0x000fe20000004100 */
[----:B------:R-:W-:Y:S01]  /*47e0*/  LEA.HI.X R5, R4, R3, R5, 0x1, P0 ;  /* 0x0000000304057211 */ /* 0x000fe200000f0c05 */
[--C-:B------:R-:W-:Y:S01]  /*47f0*/  HADD2.F32 R45, -RZ, R26.reuse.H0_H0 ;  /* 0x2000001aff2d7230 */ /* 0x100fe20000004100 */
[----:B------:R-:W-:Y:S01]  /*4800*/  IADD3 R4, P1, R0, UR4, RZ ;  /* 0x0000000400047c10 */ /* 0x000fe2000ff3e0ff */
[----:B------:R-:W-:Y:S01]  /*4810*/  HADD2.F32 R47, -RZ, R26.H1_H1 ;  /* 0x3000001aff2f7230 */ /* 0x000fe20000004100 */
[----:B------:R-:W-:Y:S01]  /*4820*/  ISETP.GE.U32.AND P0, PT, R49, 0x10, PT ;  /* 0x000000103100780c */ /* 0x000fe20003f06070 */
[----:B------:R-:W-:Y:S01]  /*4830*/  HADD2.F32 R27, -RZ, R27.H1_H1 ;  /* 0x3000001bff1b7230 */ /* 0x000fe20000004100 */
        /* <DEDUP_REMOVED lines=38> */
[----:B------:R-:W-:-:S02]  /*4aa0*/  LOP3.LUT R12, R27, 0xffff, RZ, 0xc0, !PT ;  /* 0x0000ffff1b0c7812 */ /* 0x000fc400078ec0ff */
[----:B------:R-:W-:Y:S02]  /*4ab0*/  PRMT R8, R19, 0x7604, R8 ;  /* 0x0000760413087816 */ /* 0x000fe40000000008 */
[----:B------:R-:W-:Y:S02]  /*4ac0*/  LOP3.LUT R13, R13, 0xff, RZ, 0xc0, !PT ;  /* 0x000000ff0d0d7812 */ /* 0x000fe400078ec0ff */
[----:B------:R-:W-:Y:S02]  /*4ad0*/  LOP3.LUT R11, R11, 0xffff, RZ, 0xc0, !PT ;  /* 0x0000ffff0b0b7812 */ /* 0x000fe400078ec0ff */
[----:B------:R-:W-:Y:S02]  /*4ae0*/  PRMT R10, R21, 0x7604, R10 ;  /* 0x00007604150a7816 */ /* 0x000fe4000000000a */
[----:B------:R-:W-:Y:S02]  /*4af0*/  LOP3.LUT R19, R53, 0xff, RZ, 0xc0, !PT ;  /* 0x000000ff35137812 */ /* 0x000fe400078ec0ff */
[----:B------:R-:W-:-:S02]  /*4b00*/  LOP3.LUT R9, R9, 0xffff, RZ, 0xc0, !PT ;  /* 0x0000ffff09097812 */ /* 0x000fc400078ec0ff */
[----:B------:R-:W-:Y:S02]  /*4b10*/  LOP3.LUT R7, R7, 0xffff, RZ, 0xc0, !PT ;  /* 0x0000ffff07077812 */ /* 0x000fe400078ec0ff */
[----:B------:R-:W-:Y:S01]  /*4b20*/  LOP3.LUT R17, R43, 0xff, RZ, 0xc0, !PT ;  /* 0x000000ff2b117812 */ /* 0x000fe200078ec0ff */
[----:B------:R-:W-:Y:S01]  /*4b30*/  IMAD.SHL.U32 R9, R9, 0x1000000, RZ ;  /* 0x0100000009097824 */ /* 0x000fe200078e00ff */
        /* <DEDUP_REMOVED lines=13> */
.L_x_430:
        /* <DEDUP_REMOVED lines=48> */
.L_x_429:
[----:B------:R-:W-:Y:S05]  /*4f10*/  BSYNC B0 ;  /* 0x0000000000007941 */ /* 0x000fea0003800000 */
.L_x_428:
[----:B------:R-:W-:-:S04]  /*4f20*/  ISETP.GE.U32.AND P0, PT, R39, 0x4, PT ;  /* 0x000000042700780c */ /* 0x000fc80003f06070 */
[----:B------:R-:W-:-:S13]  /*4f30*/  ISETP.GE.U32.AND.EX P0, PT, R38, RZ, PT, P0 ;  /* 0x000000ff2600720c */ /* 0x000fda0003f06100 */
[----:B------:R-:W-:Y:S05]  /*4f40*/  @!P0 EXIT ;  /* 0x000000000000894d */ /* 0x000fea0003800000 */
[----:B------:R-:W5:Y:S01]  /*4f50*/  LDC.64 R38, c[0x0][0x238] ;  /* 0x00008e00ff267b82 */ /* 0x000f620000000a00 */
[----:B------:R-:W-:Y:S01]  /*4f60*/  IMAD.MOV.U32 R2, RZ, RZ, R36 ;  /* 0x000000ffff027224 */ /* 0x000fe200078e0024 */
[----:B------:R-:W-:Y:S01]  /*4f70*/  ISETP.GE.U32.AND P0, PT, R49, 0x10, PT ;  /* 0x000000103100780c */ /* 0x000fe20003f06070 */
[----:B------:R-:W-:Y:S01]  /*4f80*/  ULDC.64 UR4, c[0x0][0x218] ;  /* 0x0000860000047ab9 */ /* 0x000fe20000000a00 */
[----:B0-234-:R-:W-:Y:S02]  /*4f90*/  HADD2.F32 R9, -RZ, R29.H0_H0 ;  /* 0x2000001dff097230 */ /* 0x01dfe40000004100 */
[----:B------:R-:W-:Y:S01]  /*4fa0*/  ISETP.GE.U32.AND.EX P1, PT, R48, RZ, PT, P0 ;  /* 0x000000ff3000720c */ /* 0x000fe20003f26100 */
[----:B------:R-:W-:Y:S02]  /*4fb0*/  HADD2.F32 R15, -RZ, R31.H0_H0 ;  /* 0x2000001fff0f7230 */ /* 0x000fe40000004100 */
[----:B------:R-:W-:Y:S02]  /*4fc0*/  HADD2.F32 R27, -RZ, R35.H0_H0 ;  /* 0x20000023ff1b7230 */ /* 0x000fe40000004100 */
[----:B------:R-:W-:Y:S01]  /*4fd0*/  FMUL R9, R9, R40 ;  /* 0x0000002809097220 */ /* 0x000fe20000400000 */
[----:B------:R-:W-:-:S02]  /*4fe0*/  HADD2.F32 R21, -RZ, R33.H0_H0 ;  /* 0x20000021ff157230 */ /* 0x000fc40000004100 */
[-C--:B------:R-:W-:Y:S01]  /*4ff0*/  FMUL R15, R15, R40.reuse ;  /* 0x000000280f0f7220 */ /* 0x080fe20000400000 */
[--C-:B------:R-:W-:Y:S02]  /*5000*/  HADD2.F32 R5, -RZ, R28.reuse.H0_H0 ;  /* 0x2000001cff057230 */ /* 0x100fe40000004100 */
[-C--:B------:R-:W-:Y:S01]  /*5010*/  FMUL R27, R27, R40.reuse ;  /* 0x000000281b1b7220 */ /* 0x080fe20000400000 */
[----:B------:R-:W-:Y:S02]  /*5020*/  HADD2.F32 R7, -RZ, R28.H1_H1 ;  /* 0x3000001cff077230 */ /* 0x000fe40000004100 */
[-C--:B------:R-:W-:Y:S01]  /*5030*/  FMUL R21, R21, R40.reuse ;  /* 0x0000002815157220 */ /* 0x080fe20000400000 */
[----:B------:R-:W-:Y:S02]  /*5040*/  HADD2.F32 R29, -RZ, R29.H1_H1 ;  /* 0x3000001dff1d7230 */ /* 0x000fe40000004100 */
[----:B------:R-:W-:Y:S01]  /*5050*/  FMUL R5, R5, R40 ;  /* 0x0000002805057220 */ /* 0x000fe20000400000 */
[----:B------:R-:W-:-:S02]  /*5060*/  HADD2.F32 R11, -RZ, R30.H0_H0 ;  /* 0x2000001eff0b7230 */ /* 0x000fc40000004100 */
[-C--:B------:R-:W-:Y:S01]  /*5070*/  FMUL R7, R7, R40.reuse ;  /* 0x0000002807077220 */ /* 0x080fe20000400000 */
[----:B------:R-:W-:Y:S02]  /*5080*/  HADD2.F32 R13, -RZ, R30.H1_H1 ;  /* 0x3000001eff0d7230 */ /* 0x000fe40000004100 */
[-C--:B------:R-:W-:Y:S01]  /*5090*/  FMUL R29, R29, R40.reuse ;  /* 0x000000281d1d7220 */ /* 0x080fe20000400000 */
[----:B------:R-:W-:Y:S02]  /*50a0*/  HADD2.F32 R31, -RZ, R31.H1_H1 ;  /* 0x3000001fff1f7230 */ /* 0x000fe40000004100 */
[----:B------:R-:W-:Y:S01]  /*50b0*/  FMUL R11, R11, R40 ;  /* 0x000000280b0b7220 */ /* 0x000fe20000400000 */
[----:B-----5:R-:W-:-:S04]  /*50c0*/  IMAD.WIDE.U32 R2, R38, 0x3, R2 ;  /* 0x0000000326027825 */ /* 0x020fc800078e0002 */
[-C--:B------:R-:W-:Y:S01]  /*50d0*/  FMUL R13, R13, R40.reuse ;  /* 0x000000280d0d7220 */ /* 0x080fe20000400000 */
[----:B------:R-:W-:Y:S01]  /*50e0*/  F2FP.SATFINITE.E4M3.F32.PACK_AB_MERGE_C R37, RZ, R27, RZ ;  /* 0x0000001bff25723e */ /* 0x000fe200048070ff */
[----:B------:R-:W-:Y:S01]  /*50f0*/  FMUL R31, R31, R40 ;  /* 0x000000281f1f7220 */ /* 0x000fe20000400000 */
[----:B------:R-:W-:Y:S01]  /*5100*/  IMAD R39, R39, 0x3, RZ ;  /* 0x0000000327277824 */ /* 0x000fe200078e02ff */
[----:B------:R-:W-:Y:S01]  /*5110*/  IADD3 R2, P0, R2, UR4, RZ ;  /* 0x0000000402027c10 */ /* 0x000fe2000ff1e0ff */
[----:B------:R-:W-:Y:S01]  /*5120*/  HADD2.F32 R35, -RZ, R35.H1_H1 ;  /* 0x30000023ff237230 */ /* 0x000fe20000004100 */
[----:B------:R-:W-:Y:S01]  /*5130*/  F2FP.SATFINITE.E4M3.F32.PACK_AB_MERGE_C R5, RZ, R5, RZ ;  /* 0x00000005ff05723e */ /* 0x000fe200048070ff */
[--C-:B------:R-:W-:Y:S01]  /*5140*/  HADD2.F32 R17, -RZ, R32.reuse.H0_H0 ;  /* 0x20000020ff117230 */ /* 0x100fe20000004100 */
[----:B------:R-:W-:Y:S01]  /*5150*/  IADD3.X R3, R3, UR5, R39, P0, !PT ;  /* 0x0000000503037c10 */ /* 0x000fe200087fe427 */
[----:B------:R-:W-:Y:S01]  /*5160*/  HADD2.F32 R19, -RZ, R32.H1_H1 ;  /* 0x30000020ff137230 */ /* 0x000fe20000004100 */
[----:B------:R-:W-:Y:S01]  /*5170*/  LOP3.LUT P0, RZ, R2, 0xf, RZ, 0xc0, !PT ;  /* 0x0000000f02ff7812 */ /* 0x000fe2000780c0ff */
[----:B------:R-:W-:-:S02]  /*5180*/  HADD2.F32 R33, -RZ, R33.H1_H1 ;  /* 0x30000021ff217230 */ /* 0x000fc40000004100 */
[-C--:B------:R-:W-:Y:S01]  /*5190*/  FMUL R35, R35, R40.reuse ;  /* 0x0000002823237220 */ /* 0x080fe20000400000 */
[--C-:B------:R-:W-:Y:S01]  /*51a0*/  HADD2.F32 R23, -RZ, R34.reuse.H0_H0 ;  /* 0x20000022ff177230 */ /* 0x100fe20000004100 */
[----:B------:R-:W-:Y:S01]  /*51b0*/  PLOP3.LUT P0, PT, P1, P0, PT, 0x8a, 0x0 ;  /* 0x000000000000781c */ /* 0x000fe20000f01172 */
[----:B------:R-:W-:Y:S02]  /*51c0*/  HADD2.F32 R25, -RZ, R34.H1_H1 ;  /* 0x30000022ff197230 */ /* 0x000fe40000004100 */
        /* <DEDUP_REMOVED lines=54> */
.L_x_431:
        /* <DEDUP_REMOVED lines=50> */
        .weak           $__internal_16_$__cuda_sm20_rcp_rn_f32_slowpath
        .type           $__internal_16_$__cuda_sm20_rcp_rn_f32_slowpath,@function
        .size           $__internal_16_$__cuda_sm20_rcp_rn_f32_slowpath,($__internal_17_$__cuda_sm3x_div_rn_noftz_f32_slowpath - $__internal_16_$__cuda_sm20_rcp_rn_f32_slowpath)
$__internal_16_$__cuda_sm20_rcp_rn_f32_slowpath:
        /* <DEDUP_REMOVED lines=15> */
.L_x_432:
        /* <DEDUP_REMOVED lines=33> */
.L_x_434:
[----:B------:R0:W1:Y:S02]  /*5b50*/  MUFU.RCP R43, R0 ;  /* 0x00000000002b7308 */ /* 0x0000640000001000 */
.L_x_433:
[----:B0123--:R-:W-:Y:S02]  /*5b60*/  IMAD.MOV.U32 R0, RZ, RZ, R43 ;  /* 0x000000ffff007224 */ /* 0x00ffe400078e002b */
[----:B------:R-:W-:-:S04]  /*5b70*/  IMAD.MOV.U32 R43, RZ, RZ, 0x0 ;  /* 0x00000000ff2b7424 */ /* 0x000fc800078e00ff */
[----:B------:R-:W-:Y:S05]  /*5b80*/  RET.REL.NODEC R42 `(_ZN18transformer_engine71_GLOBAL__N__76556b6a_38_quantize_transpose_square_blockwise_cu_108e784945block_scaled_cast_transpose_kernel_notalignedILb0Ef6__half13__nv_fp8_e4m3EEvPKT1_PT2_S8_PT0_SA_mmmmmmfbPKf) ;  /* 0xffffffa42a1c7950 */ /* 0x000fea0003c3ffff */
        .weak           $__internal_17_$__cuda_sm3x_div_rn_noftz_f32_slowpath
        .type           $__internal_17_$__cuda_sm3x_div_rn_noftz_f32_slowpath,@function
        .size           $__internal_17_$__cuda_sm3x_div_rn_noftz_f32_slowpath,(.L_x_1120 - $__internal_17_$__cuda_sm3x_div_rn_noftz_f32_slowpath)
$__internal_17_$__cuda_sm3x_div_rn_noftz_f32_slowpath:
        /* <DEDUP_REMOVED lines=23> */
.L_x_435:
        /* <DEDUP_REMOVED lines=49> */
.L_x_441:
[----:B------:R-:W-:-:S04]  /*6010*/  LOP3.LUT R41, R41, 0x80000000, RZ, 0xc0, !PT ;  /* 0x8000000029297812 */ /* 0x000fc800078ec0ff */
[----:B------:R-:W-:Y:S01]  /*6020*/  LOP3.LUT R41, R41, 0x7f800000, RZ, 0xfc, !PT ;  /* 0x7f80000029297812 */ /* 0x000fe200078efcff */
[----:B------:R-:W-:Y:S06]  /*6030*/  BRA `(.L_x_442) ;  /* 0x0000000000287947 */ /* 0x000fec0003800000 */
.L_x_440:
[----:B------:R-:W-:Y:S01]  /*6040*/  IMAD R41, R43, 0x800000, R41 ;  /* 0x008000002b297824 */ /* 0x000fe200078e0229 */
[----:B------:R-:W-:Y:S06]  /*6050*/  BRA `(.L_x_442) ;  /* 0x0000000000207947 */ /* 0x000fec0003800000 */
.L_x_439:
[----:B------:R-:W-:-:S04]  /*6060*/  LOP3.LUT R41, R44, 0x80000000, R41, 0x48, !PT ;  /* 0x800000002c297812 */ /* 0x000fc800078e4829 */
[----:B------:R-:W-:Y:S01]  /*6070*/  LOP3.LUT R41, R41, 0x7f800000, RZ, 0xfc, !PT ;  /* 0x7f80000029297812 */ /* 0x000fe200078efcff */
[----:B------:R-:W-:Y:S06]  /*6080*/  BRA `(.L_x_442) ;  /* 0x0000000000147947 */ /* 0x000fec0003800000 */
.L_x_438:
[----:B------:R-:W-:Y:S01]  /*6090*/  LOP3.LUT R41, R44, 0x80000000, R41, 0x48, !PT ;  /* 0x800000002c297812 */ /* 0x000fe200078e4829 */
[----:B------:R-:W-:Y:S06]  /*60a0*/  BRA `(.L_x_442) ;  /* 0x00000000000c7947 */ /* 0x000fec0003800000 */
.L_x_437:
[----:B------:R-:W0:Y:S01]  /*60b0*/  MUFU.RSQ R41, -QNAN ;  /* 0xffc0000000297908 */ /* 0x000e220000001400 */
[----:B------:R-:W-:Y:S05]  /*60c0*/  BRA `(.L_x_442) ;  /* 0x0000000000047947 */ /* 0x000fea0003800000 */
.L_x_436:
[----:B------:R-:W-:-:S07]  /*60d0*/  FADD.FTZ R41, R0, 448 ;  /* 0x43e0000000297421 */ /* 0x000fce0000010000 */
.L_x_442:
[----:B0-----:R-:W-:Y:S02]  /*60e0*/  IMAD.MOV.U32 R0, RZ, RZ, R41 ;  /* 0x000000ffff007224 */ /* 0x001fe400078e0029 */
[----:B------:R-:W-:-:S04]  /*60f0*/  IMAD.MOV.U32 R41, RZ, RZ, 0x0 ;  /* 0x00000000ff297424 */ /* 0x000fc800078e00ff */
[----:B------:R-:W-:Y:S05]  /*6100*/  RET.REL.NODEC R40 `(_ZN18transformer_engine71_GLOBAL__N__76556b6a_38_quantize_transpose_square_blockwise_cu_108e784945block_scaled_cast_transpose_kernel_notalignedILb0Ef6__half13__nv_fp8_e4m3EEvPKT1_PT2_S8_PT0_SA_mmmmmmfbPKf) ;  /* 0xffffff9c28bc7950 */ /* 0x000fea0003c3ffff */
.L_x_443:
        /* <DEDUP_REMOVED lines=15> */
.L_x_1120:


//--------------------- .text._ZN18transformer_engine71_GLOBAL__N__76556b6a_38_quantize_transpose_square_blockwise_cu_108e784934block_scaled_cast_transpose_kernelILb0Ef6__half13__nv_fp8_e4m3EEvPKT1_PT2_S8_PT0_SA_mmmmmmf14CUtensorMap_stbPKf --------------------------
	.section	.text._ZN18transformer_engine71_GLOBAL__N__76556b6a_38_quantize_transpose_square_blockwise_cu_108e784934block_scaled_cast_transpose_kernelILb0Ef6__half13__nv_fp8_e4m3EEvPKT1_PT2_S8_PT0_SA_mmmmmmf14CUtensorMap_stbPKf,"ax",@progbits
	.align	128
.text._ZN18transformer_engine71_GLOBAL__N__76556b6a_38_quantize_transpose_square_blockwise_cu_108e784934block_scaled_cast_transpose_kernelILb0Ef6__half13__nv_fp8_e4m3EEvPKT1_PT2_S8_PT0_SA_mmmmmmf14CUtensorMap_stbPKf:
        .type           _ZN18transformer_engine71_GLOBAL__N__76556b6a_38_quantize_transpose_square_blockwise_cu_108e784934block_scaled_cast_transpose_kernelILb0Ef6__half13__nv_fp8_e4m3EEvPKT1_PT2_S8_PT0_SA_mmmmmmf14CUtensorMap_stbPKf,@function
        .size           _ZN18transformer_engine71_GLOBAL__N__76556b6a_38_quantize_transpose_square_blockwise_cu_108e784934block_scaled_cast_transpose_kernelILb0Ef6__half13__nv_fp8_e4m3EEvPKT1_PT2_S8_PT0_SA_mmmmmmf14CUtensorMap_stbPKf,(.L_x_1123 - _ZN18transformer_engine71_GLOBAL__N__76556b6a_38_quantize_transpose_square_blockwise_cu_108e784934block_scaled_cast_transpose_kernelILb0Ef6__half13__nv_fp8_e4m3EEvPKT1_PT2_S8_PT0_SA_mmmmmmf14CUtensorMap_stbPKf)
        .other          _ZN18transformer_engine71_GLOBAL__N__76556b6a_38_quantize_transpose_square_blockwise_cu_108e784934block_scaled_cast_transpose_kernelILb0Ef6__half13__nv_fp8_e4m3EEvPKT1_PT2_S8_PT0_SA_mmmmmmf14CUtensorMap_stbPKf,@"STO_CUDA_ENTRY STV_DEFAULT"
_ZN18transformer_engine71_GLOBAL__N__76556b6a_38_quantize_transpose_square_blockwise_cu_108e784934block_scaled_cast_transpose_kernelILb0Ef6__half13__nv_fp8_e4m3EEvPKT1_PT2_S8_PT0_SA_mmmmmmf14CUtensorMap_stbPKf:
        /* <DEDUP_REMOVED lines=10> */
.L_x_444:
        /* <DEDUP_REMOVED lines=35> */
[----:B------:R-:W5:Y:S04]  /*02d0*/  LDG.E.128 R24, desc[UR6][R36.64] ;  /* 0x0000000624187981 */ /* 0x000f68000c1e1d00 */
[----:B------:R1:W5:Y:S01]  /*02e0*/  LDG.E.128 R4, desc[UR6][R36.64+0x10] ;  /* 0x0000100624047981 */ /* 0x000362000c1e1d00 */
[C---:B------:R-:W-:Y:S01]  /*02f0*/  LOP3.LUT P0, RZ, R2.reuse, 0x1f, RZ, 0xc0, !PT ;  /* 0x0000001f02ff7812 */ /* 0x040fe2000780c0ff */
[----:B------:R-:W-:Y:S01]  /*0300*/  BSSY B0, `(.L_x_445) ;  /* 0x00000a4000007945 */ /* 0x000fe20003800000 */
[----:B------:R-:W-:-:S11]  /*0310*/  ISETP.NE.AND P1, PT, R2, RZ, PT ;  /* 0x000000ff0200720c */ /* 0x000fd60003f25270 */
[----:B0-----:R-:W0:Y:S01]  /*0320*/  @!P0 S2R R41, SR_CgaCtaId ;  /* 0x0000000000298919 */ /* 0x001e220000008800 */
[--C-:B--2---:R-:W-:Y:S02]  /*0330*/  HADD2.F32 R3, -RZ, R28.reuse.H0_H0 ;  /* 0x2000001cff037230 */ /* 0x104fe40000004100 */
[----:B------:R-:W-:Y:S02]  /*0340*/  HADD2.F32 R42, -RZ, R28.H1_H1 ;  /* 0x3000001cff2a7230 */ /* 0x000fe40000004100 */
[----:B------:R-:W-:Y:S01]  /*0350*/  HADD2.F32 R38, -RZ, R29.H0_H0 ;  /* 0x2000001dff267230 */ /* 0x000fe20000004100 */
[----:B------:R-:W-:Y:S01]  /*0360*/  FMNMX R3, RZ, |R3|, !PT ;  /* 0x40000003ff037209 */ /* 0x000fe20007800000 */
[----:B------:R-:W-:Y:S02]  /*0370*/  HADD2.F32 R40, -RZ, R30.H1_H1 ;  /* 0x3000001eff287230 */ /* 0x000fe40000004100 */
[----:B-1----:R-:W-:Y:S01]  /*0380*/  HADD2.F32 R36, -RZ, R31.H0_H0 ;  /* 0x2000001fff247230 */ /* 0x002fe20000004100 */
[----:B------:R-:W-:Y:S01]  /*0390*/  FMNMX R3, R3, |R42|, !PT ;  /* 0x4000002a03037209 */ /* 0x000fe20007800000 */
[----:B------:R-:W-:-:S03]  /*03a0*/  HADD2.F32 R42, -RZ, R29.H1_H1 ;  /* 0x3000001dff2a7230 */ /* 0x000fc60000004100 */
[----:B------:R-:W-:Y:S01]  /*03b0*/  FMNMX R3, R3, |R38|, !PT ;  /* 0x4000002603037209 */ /* 0x000fe20007800000 */
[----:B------:R-:W-:-:S03]  /*03c0*/  HADD2.F32 R38, -RZ, R30.H0_H0 ;  /* 0x2000001eff267230 */ /* 0x000fc60000004100 */
[----:B------:R-:W-:-:S04]  /*03d0*/  FMNMX R3, R3, |R42|, !PT ;  /* 0x4000002a03037209 */ /* 0x000fc80007800000 */
[----:B------:R-:W-:Y:S01]  /*03e0*/  FMNMX R3, R3, |R38|, !PT ;  /* 0x4000002603037209 */ /* 0x000fe20007800000 */
[----:B------:R-:W-:-:S03]  /*03f0*/  HADD2.F32 R38, -RZ, R31.H1_H1 ;  /* 0x3000001fff267230 */ /* 0x000fc60000004100 */
[----:B------:R-:W-:-:S04]  /*0400*/  FMNMX R3, R3, |R40|, !PT ;  /* 0x4000002803037209 */ /* 0x000fc80007800000 */
[----:B------:R-:W-:Y:S01]  /*0410*/  FMNMX R3, R3, |R36|, !PT ;  /* 0x4000002403037209 */ /* 0x000fe20007800000 */
[----:B---3--:R-:W-:-:S03]  /*0420*/  HADD2.F32 R36, -RZ, R32.H0_H0 ;  /* 0x20000020ff247230 */ /* 0x008fc60000004100 */
        /* <DEDUP_REMOVED lines=15> */
[----:B----4-:R-:W-:-:S03]  /*0520*/  HADD2.F32 R36, -RZ, R20.H0_H0 ;  /* 0x20000014ff247230 */ /* 0x010fc60000004100 */
        /* <DEDUP_REMOVED lines=15> */
[----:B-----5:R-:W-:-:S03]  /*0620*/  HADD2.F32 R36, -RZ, R16.H0_H0 ;  /* 0x20000010ff247230 */ /* 0x020fc60000004100 */
        /* <DEDUP_REMOVED lines=113> */
.L_x_446:
[----:B------:R-:W-:Y:S05]  /*0d40*/  BSYNC B0 ;  /* 0x0000000000007941 */ /* 0x000fea0003800000 */
.L_x_445:
        /* <DEDUP_REMOVED lines=14> */
[----:B------:R-:W0:Y:S01]  /*0e30*/  MUFU.RCP R0, R37 ;  /* 0x0000002500007308 */ /* 0x000e220000001000 */
[----:B------:R-:W-:Y:S02]  /*0e40*/  UMOV UR4, 0x43e00000 ;  /* 0x43e0000000047882 */ /* 0x000fe40000000000 */
[----:B------:R-:W-:-:S05]  /*0e50*/  IMAD.U32 R36, RZ, RZ, UR4 ;  /* 0x00000004ff247e24 */ /* 0x000fca000f8e00ff */
[----:B------:R-:W3:Y:S01]  /*0e60*/  FCHK P0, R36, R37 ;  /* 0x0000002524007302 */ /* 0x000ee20000000000 */
[----:B0-----:R-:W-:-:S04]  /*0e70*/  FFMA R3, -R37, R0, 1 ;  /* 0x3f80000025037423 */ /* 0x001fc80000000100 */
[----:B------:R-:W-:Y:S01]  /*0e80*/  FFMA R0, R0, R3, R0 ;  /* 0x0000000300007223 */ /* 0x000fe20000000000 */
[----:B--2---:R-:W-:-:S05]  /*0e90*/  PRMT R2, R2, 0x8880, RZ ;  /* 0x0000888002027816 */ /* 0x004fca00000000ff */
[----:B------:R-:W-:Y:S02]  /*0ea0*/  IMAD.MOV.U32 R3, RZ, RZ, R2 ;  /* 0x000000ffff037224 */ /* 0x000fe400078e0002 */
[----:B------:R-:W-:-:S03]  /*0eb0*/  FFMA R2, R0, 448, RZ ;  /* 0x43e0000000027823 */ /* 0x000fc600000000ff */
[----:B------:R-:W-:Y:S01]  /*0ec0*/  ISETP.NE.AND P3, PT, R3, RZ, PT ;  /* 0x000000ff0300720c */ /* 0x000fe20003f65270 */
[----:B------:R-:W-:-:S04]  /*0ed0*/  FFMA R3, -R37, R2, 448 ;  /* 0x43e0000025037423 */ /* 0x000fc80000000102 */
[----:B------:R-:W-:Y:S01]  /*0ee0*/  FFMA R0, R0, R3, R2 ;  /* 0x0000000300007223 */ /* 0x000fe20000000002 */
[----:B---3--:R-:W-:Y:S07]  /*0ef0*/  @!P0 BRA `(.L_x_448) ;  /* 0x00000000000c8947 */ /* 0x008fee0003800000 */
[----:B------:R-:W-:-:S07]  /*0f00*/  MOV R2, 0xf20 ;  /* 0x00000f2000027802 */ /* 0x000fce0000000f00 */
[----:B-1----:R-:W-:Y:S05]  /*0f10*/  CALL.REL.NOINC `($__internal_19_$__cuda_sm3x_div_rn_noftz_f32_slowpath) ;  /* 0x0000001800e07944 */ /* 0x002fea0003c00000 */
[----:B------:R-:W-:-:S07]  /*0f20*/  IMAD.MOV.U32 R0, RZ, RZ, R37 ;  /* 0x000000ffff007224 */ /* 0x000fce00078e0025 */
.L_x_448:
[----:B------:R-:W-:-:S04]  /*0f30*/  FSETP.NEU.AND P0, PT, |R0|, +INF , PT ;  /* 0x7f8000000000780b */ /* 0x000fc80003f0d200 */
[----:B------:R-:W-:-:S04]  /*0f40*/  FSEL R0, R0, 65504, P0 ;  /* 0x477fe00000007808 */ /* 0x000fc80000000000 */
[----:B------:R-:W-:-:S07]  /*0f50*/  @P3 LOP3.LUT R0, R0, 0xff800000, RZ, 0xc0, !PT ;  /* 0xff80000000003812 */ /* 0x000fce00078ec0ff */
.L_x_447:
[----:B------:R-:W-:Y:S04]  /*0f60*/  BSSY B0, `(.L_x_449) ;  /* 0x0000020000007945 */ /* 0x000fe80003800000 */
[----:B------:R-:W-:Y:S05]  /*0f70*/  @P1 BRA `(.L_x_450) ;  /* 0x0000000000781947 */ /* 0x000fea0003800000 */
[----:B------:R-:W2:Y:S01]  /*0f80*/  S2R R39, SR_CTAID.Y ;  /* 0x0000000000277919 */ /* 0x000ea20000002600 */
[----:B------:R-:W-:Y:S01]  /*0f90*/  VIADD R2, R0, 0x1800000 ;  /* 0x0180000000027836 */ /* 0x000fe20000000000 */
[----:B-1----:R-:W1:Y:S04]  /*0fa0*/  S2R R38, SR_CTAID.X ;  /* 0x0000000000267919 */ /* 0x002e680000002500 */
[----:B------:R-:W-:-:S04]  /*0fb0*/  LOP3.LUT R2, R2, 0x7f800000, RZ, 0xc0, !PT ;  /* 0x7f80000002027812 */ /* 0x000fc800078ec0ff */
[----:B------:R-:W-:Y:S02]  /*0fc0*/  ISETP.GT.U32.AND P0, PT, R2, 0x1ffffff, PT ;  /* 0x01ffffff0200780c */ /* 0x000fe40003f04070 */
[----:B--2---:R-:W-:Y:S02]  /*0fd0*/  SHF.R.S32.HI R37, RZ, 0x1f, R39 ;  /* 0x0000001fff257819 */ /* 0x004fe40000011427 */
[----:B-1----:R-:W-:-:S09]  /*0fe0*/  SHF.R.S32.HI R36, RZ, 0x1f, R38 ;  /* 0x0000001fff247819 */ /* 0x002fd20000011426 */
[----:B------:R-:W-:Y:S05]  /*0ff0*/  @P0 BRA `(.L_x_451) ;  /* 0x0000000000100947 */ /* 0x000fea0003800000 */
[----:B0-----:R-:W-:-:S07]  /*1000*/  MOV R40, 0x1020 ;  /* 0x0000102000287802 */ /* 0x001fce0000000f00 */
[----:B------:R-:W-:Y:S05]  /*1010*/  CALL.REL.NOINC `($__internal_18_$__cuda_sm20_rcp_rn_f32_slowpath) ;  /* 0x0000001400d07944 */ /* 0x000fea0003c00000 */
[----:B------:R-:W-:Y:S01]  /*1020*/  IMAD.MOV.U32 R40, RZ, RZ, R42 ;  /* 0x000000ffff287224 */ /* 0x000fe200078e002a */
[----:B------:R-:W-:Y:S06]  /*1030*/  BRA `(.L_x_452) ;  /* 0x0000000000107947 */ /* 0x000fec0003800000 */
.L_x_451:
[----:B0-----:R-:W0:Y:S02]  /*1040*/  MUFU.RCP R3, R0 ;  /* 0x0000000000037308 */ /* 0x001e240000001000 */
[----:B0-----:R-:W-:-:S04]  /*1050*/  FFMA R2, R3, R0, -1 ;  /* 0xbf80000003027423 */ /* 0x001fc80000000000 */
[----:B------:R-:W-:-:S04]  /*1060*/  FADD.FTZ R2, -R2, -RZ ;  /* 0x800000ff02027221 */ /* 0x000fc80000010100 */
[----:B------:R-:W-:-:S07]  /*1070*/  FFMA R40, R3, R2, R3 ;  /* 0x0000000203287223 */ /* 0x000fce0000000003 */
.L_x_452:
[----:B------:R-:W0:Y:S01]  /*1080*/  LDC.64 R2, c[0x0][0x228] ;  /* 0x00008a00ff027b82 */ /* 0x000e220000000a00 */
        /* <DEDUP_REMOVED lines=8> */
[----:B------:R-:W-:-:S04]  /*1110*/  IMAD.WIDE.U32 R42, R39, UR4, R42 ;  /* 0x00000004272a7c25 */ /* 0x000fc8000f8e002a */
[----:B------:R-:W-:Y:S01]  /*1120*/  IMAD.IADD R36, R43, 0x1, R37 ;  /* 0x000000012b247824 */ /* 0x000fe200078e0225 */
[----:B0-----:R-:W-:-:S04]  /*1130*/  LEA R2, P0, R42, R2, 0x2 ;  /* 0x000000022a027211 */ /* 0x001fc800078010ff */
[----:B------:R-:W-:-:S05]  /*1140*/  LEA.HI.X R3, R42, R3, R36, 0x2, P0 ;  /* 0x000000032a037211 */ /* 0x000fca00000f1424 */
[----:B------:R2:W-:Y:S04]  /*1150*/  STG.E desc[UR6][R2.64], R40 ;  /* 0x0000002802007986 */ /* 0x0005e8000c101906 */
.L_x_450:
[----:B------:R-:W-:Y:S05]  /*1160*/  BSYNC B0 ;  /* 0x0000000000007941 */ /* 0x000fea0003800000 */
.L_x_449:
[----:B--2---:R-:W2:Y:S01]  /*1170*/  S2R R2, SR_TID.X ;  /* 0x0000000000027919 */ /* 0x004ea20000002100 */
[--C-:B------:R-:W-:Y:S01]  /*1180*/  HADD2.F32 R41, -RZ, R34.reuse.H0_H0 ;  /* 0x20000022ff297230 */ /* 0x100fe20000004100 */
[----:B------:R-:W-:Y:S01]  /*1190*/  ULDC.64 UR8, c[0x0][0x238] ;  /* 0x00008e0000087ab9 */ /* 0x000fe20000000a00 */
[----:B------:R-:W-:Y:S01]  /*11a0*/  HADD2.F32 R43, -RZ, R34.H1_H1 ;  /* 0x30000022ff2b7230 */ /* 0x000fe20000004100 */
[----:B-1----:R-:W1:Y:S01]  /*11b0*/  S2R R38, SR_CTAID.X ;  /* 0x0000000000267919 */ /* 0x002e620000002500 */
[--C-:B------:R-:W-:Y:S01]  /*11c0*/  HADD2.F32 R45, -RZ, R30.reuse.H1_H1 ;  /* 0x3000001eff2d7230 */ /* 0x100fe20000004100 */
[----:B------:R-:W-:Y:S02]  /*11d0*/  ULDC.64 UR4, c[0x0][0x218] ;  /* 0x0000860000047ab9 */ /* 0x000fe40000000a00 */
[----:B------:R-:W-:Y:S01]  /*11e0*/  FMUL R34, R43, R0 ;  /* 0x000000002b227220 */ /* 0x000fe20000400000 */
[----:B------:R-:W-:Y:S02]  /*11f0*/  HADD2.F32 R43, -RZ, R30.H0_H0 ;  /* 0x2000001eff2b7230 */ /* 0x000fe40000004100 */
[----:B------:R-:W-:-:S02]  /*1200*/  HADD2.F32 R30, -RZ, R18.H0_H0 ;  /* 0x20000012ff1e7230 */ /* 0x000fc40000004100 */
[----:B------:R-:W-:-:S03]  /*1210*/  F2FP.SATFINITE.E4M3.F32.PACK_AB_MERGE_C R34, RZ, R34, RZ ;  /* 0x00000022ff22723e */ /* 0x000fc600048070ff */
[----:B------:R-:W-:-:S05]  /*1220*/  FMUL R30, R30, R0 ;  /* 0x000000001e1e7220 */ /* 0x000fca0000400000 */
[----:B------:R-:W-:-:S04]  /*1230*/  F2FP.SATFINITE.E4M3.F32.PACK_AB_MERGE_C R30, RZ, R30, RZ ;  /* 0x0000001eff1e723e */ /* 0x000fc800048070ff */
[----:B------:R-:W-:Y:S01]  /*1240*/  LOP3.LUT R30, R30, 0xff, RZ, 0xc0, !PT ;  /* 0x000000ff1e1e7812 */ /* 0x000fe200078ec0ff */
[C---:B--2---:R-:W-:Y:S01]  /*1250*/  IMAD.SHL.U32 R37, R2.reuse, 0x2, RZ ;  /* 0x0000000202257824 */ /* 0x044fe200078e00ff */
[----:B------:R-:W-:Y:S01]  /*1260*/  SHF.R.U32.HI R36, RZ, 0x7, R2 ;  /* 0x00000007ff247819 */ /* 0x000fe20000011602 */
[----:B0-----:R-:W-:Y:S02]  /*1270*/  IMAD.SHL.U32 R3, R2, 0x10, RZ ;  /* 0x0000001002037824 */ /* 0x001fe400078e00ff */
[----:B-1----:R-:W-:Y:S01]  /*1280*/  IMAD.WIDE R38, R38, 0x80, RZ ;  /* 0x0000008026267825 */ /* 0x002fe200078e02ff */
[----:B------:R-:W-:Y:S02]  /*1290*/  LOP3.LUT R37, R37, 0x3c, RZ, 0xc0, !PT ;  /* 0x0000003c25257812 */ /* 0x000fe400078ec0ff */
[----:B------:R-:W-:-:S03]  /*12a0*/  LOP3.LUT R3, R38, 0x10, R3, 0xf8, !PT ;  /* 0x0000001026037812 */ /* 0x000fc600078ef803 */
[----:B------:R-:W-:Y:S02]  /*12b0*/  IMAD R36, R36, 0x40, R37 ;  /* 0x0000004024247824 */ /* 0x000fe400078e0225 */
[--C-:B------:R-:W-:Y:S01]  /*12c0*/  HADD2.F32 R37, -RZ, R32.reuse.H1_H1 ;  /* 0x30000020ff257230 */ /* 0x100fe20000004100 */
[----:B------:R-:W-:Y:S01]  /*12d0*/  LOP3.LUT R38, R3, 0x60, R2, 0xf8, !PT ;  /* 0x0000006003267812 */ /* 0x000fe200078ef802 */
[----:B------:R-:W-:Y:S02]  /*12e0*/  HADD2.F32 R3, -RZ, R32.H0_H0 ;  /* 0x20000020ff037230 */ /* 0x000fe40000004100 */
[-C--:B------:R-:W-:Y:S01]  /*12f0*/  FMUL R32, R41, R0.reuse ;  /* 0x0000000029207220 */ /* 0x080fe20000400000 */
[----:B------:R-:W-:Y:S02]  /*1300*/  HADD2.F32 R41, -RZ, R28.H1_H1 ;  /* 0x3000001cff297230 */ /* 0x000fe40000004100 */
[-C--:B------:R-:W-:Y:S01]  /*1310*/  FMUL R2, R3, R0.reuse ;  /* 0x0000000003027220 */ /* 0x080fe20000400000 */
[----:B------:R-:W-:Y:S01]  /*1320*/  FMUL R3, R37, R0 ;  /* 0x0000000025037220 */ /* 0x000fe20000400000 */
[----:B------:R-:W-:-:S02]  /*1330*/  F2FP.SATFINITE.E4M3.F32.PACK_AB_MERGE_C R32, RZ, R32, RZ ;  /* 0x00000020ff20723e */ /* 0x000fc400048070ff */
[----:B------:R-:W-:Y:S02]  /*1340*/  LOP3.LUT R37, R34, 0xffff, RZ, 0xc0, !PT ;  /* 0x0000ffff22257812 */ /* 0x000fe400078ec0ff */
[----:B------:R-:W-:Y:S02]  /*1350*/  F2FP.SATFINITE.E4M3.F32.PACK_AB_MERGE_C R2, RZ, R2, RZ ;  /* 0x00000002ff02723e */ /* 0x000fe400048070ff */
[----:B------:R-:W-:Y:S02]  /*1360*/  F2FP.SATFINITE.E4M3.F32.PACK_AB_MERGE_C R3, RZ, R3, RZ ;  /* 0x00000003ff03723e */ /* 0x000fe400048070ff */
[----:B------:R-:W-:Y:S02]  /*1370*/  LOP3.LUT R32, R32, 0xff, RZ, 0xc0, !PT ;  /* 0x000000ff20207812 */ /* 0x000fe400078ec0ff */
[----:B------:R-:W-:Y:S02]  /*1380*/  LOP3.LUT R2, R2, 0xff, RZ, 0xc0, !PT ;  /* 0x000000ff02027812 */ /* 0x000fe400078ec0ff */
[----:B------:R-:W-:-:S02]  /*1390*/  LOP3.LUT R3, R3, 0xffff, RZ, 0xc0, !PT ;  /* 0x0000ffff03037812 */ /* 0x000fc400078ec0ff */
[----:B------:R-:W-:Y:S01]  /*13a0*/  PRMT R40, R37, 0x7604, R32 ;  /* 0x0000760425287816 */ /* 0x000fe20000000020 */
[----:B------:R-:W-:Y:S01]  /*13b0*/  HADD2.F32 R32, -RZ, R18.H1_H1 ;  /* 0x30000012ff207230 */ /* 0x000fe20000004100 */
[----:B------:R-:W-:Y:S01]  /*13c0*/  PRMT R37, R3, 0x7604, R2 ;  /* 0x0000760403257816 */ /* 0x000fe20000000002 */
[----:B------:R-:W-:Y:S02]  /*13d0*/  HADD2.F32 R3, -RZ, R28.H0_H0 ;  /* 0x2000001cff037230 */ /* 0x000fe40000004100 */
[-C--:B------:R-:W-:Y:S01]  /*13e0*/  FMUL R18, R43, R0.reuse ;  /* 0x000000002b127220 */ /* 0x080fe20000400000 */
[-C--:B------:R-:W-:Y:S01]  /*13f0*/  FMUL R28, R45, R0.reuse ;  /* 0x000000002d1c7220 */ /* 0x080fe20000400000 */
[-C--:B------:R-:W-:Y:S01]  /*1400*/  FMUL R32, R32, R0.reuse ;  /* 0x0000000020207220 */ /* 0x080fe20000400000 */
[----:B------:R-:W-:Y:S02]  /*1410*/  HADD2.F32 R45, -RZ, R22.H0_H0 ;  /* 0x20000016ff2d7230 */ /* 0x000fe40000004100 */
[-C--:B------:R-:W-:Y:S01]  /*1420*/  FMUL R2, R3, R0.reuse ;  /* 0x0000000003027220 */ /* 0x080fe20000400000 */
[----:B------:R-:W-:Y:S01]  /*1430*/  FMUL R3, R41, R0 ;  /* 0x0000000029037220 */ /* 0x000fe20000400000 */
[----:B------:R-:W-:-:S02]  /*1440*/  F2FP.SATFINITE.E4M3.F32.PACK_AB_MERGE_C R18, RZ, R18, RZ ;  /* 0x00000012ff12723e */ /* 0x000fc400048070ff */
[----:B------:R-:W-:Y:S02]  /*1450*/  F2FP.SATFINITE.E4M3.F32.PACK_AB_MERGE_C R28, RZ, R28, RZ ;  /* 0x0000001cff1c723e */ /* 0x000fe400048070ff */
[----:B------:R-:W-:Y:S02]  /*1460*/  F2FP.SATFINITE.E4M3.F32.PACK_AB_MERGE_C R2, RZ, R2, RZ ;  /* 0x00000002ff02723e */ /* 0x000fe400048070ff */
[----:B------:R-:W-:Y:S02]  /*1470*/  F2FP.SATFINITE.E4M3.F32.PACK_AB_MERGE_C R3, RZ, R3, RZ ;  /* 0x00000003ff03723e */ /* 0x000fe400048070ff */
[----:B------:R-:W-:Y:S02]  /*1480*/  F2FP.SATFINITE.E4M3.F32.PACK_AB_MERGE_C R32, RZ, R32, RZ ;  /* 0x00000020ff20723e */ /* 0x000fe400048070ff */
[----:B------:R-:W-:Y:S02]  /*1490*/  LOP3.LUT R18, R18, 0xff, RZ, 0xc0, !PT ;  /* 0x000000ff12127812 */ /* 0x000fe400078ec0ff */
[----:B------:R-:W-:-:S02]  /*14a0*/  LOP3.LUT R41, R28, 0xffff, RZ, 0xc0, !PT ;  /* 0x0000ffff1c297812 */ /* 0x000fc400078ec0ff */
[----:B------:R-:W-:Y:S02]  /*14b0*/  LOP3.LUT R2, R2, 0xff, RZ, 0xc0, !PT ;  /* 0x000000ff02027812 */ /* 0x000fe400078ec0ff */
[----:B------:R-:W-:Y:S02]  /*14c0*/  LOP3.LUT R3, R3, 0xffff, RZ, 0xc0, !PT ;  /* 0x0000ffff03037812 */ /* 0x000fe400078ec0ff */
[----:B------:R-:W-:Y:S02]  /*14d0*/  LOP3.LUT R43, R32, 0xffff, RZ, 0xc0, !PT ;  /* 0x0000ffff202b7812 */ /* 0x000fe400078ec0ff */
[----:B------:R-:W-:Y:S01]  /*14e0*/  PRMT R42, R41, 0x7604, R18 ;  /* 0x00007604292a7816 */ /* 0x000fe20000000012 */
[----:B------:R-:W-:Y:S01]  /*14f0*/  HADD2.F32 R18, -RZ, R22.H1_H1 ;  /* 0x30000016ff127230 */ /* 0x000fe20000004100 */
[----:B------:R-:W-:Y:S01]  /*1500*/  PRMT R41, R3, 0x7604, R2 ;  /* 0x0000760403297816 */ /* 0x000fe20000000002 */
[----:B------:R-:W-:Y:S01]  /*1510*/  HADD2.F32 R2, -RZ, R16.H0_H0 ;  /* 0x20000010ff027230 */ /* 0x000fe20000004100 */
[----:B------:R-:W-:Y:S01]  /*1520*/  PRMT R32, R43, 0x7604, R30 ;  /* 0x000076042b207816 */ /* 0x000fe2000000001e */
[----:B------:R-:W-:-:S02]  /*1530*/  HADD2.F32 R3, -RZ, R20.H0_H0 ;  /* 0x20000014ff037230 */ /* 0x000fc40000004100 */
[-C--:B------:R-:W-:Y:S01]  /*1540*/  FMUL R18, R18, R0.reuse ;  /* 0x0000000012127220 */ /* 0x080fe20000400000 */
[----:B------:R-:W-:Y:S02]  /*1550*/  HADD2.F32 R16, -RZ, R16.H1_H1 ;  /* 0x30000010ff107230 */ /* 0x000fe40000004100 */
        /* <DEDUP_REMOVED lines=12> */
[----:B------:R-:W-:-:S02]  /*1620*/  LOP3.LUT R2, R2, 0xff, RZ, 0xc0, !PT ;  /* 0x000000ff02027812 */ /* 0x000fc400078ec0ff */
[----:B------:R-:W-:Y:S02]  /*1630*/  LOP3.LUT R3, R3, 0xffff, RZ, 0xc0, !PT ;  /* 0x0000ffff03037812 */ /* 0x000fe400078ec0ff */
[----:B------:R-:W-:Y:S02]  /*1640*/  LOP3.LUT R20, R20, 0xff, RZ, 0xc0, !PT ;  /* 0x000000ff14147812 */ /* 0x000fe400078ec0ff */
[----:B------:R-:W-:Y:S02]  /*1650*/  LOP3.LUT R45, R22, 0xffff, RZ, 0xc0, !PT ;  /* 0x0000ffff162d7812 */ /* 0x000fe400078ec0ff */
[----:B------:R-:W-:Y:S02]  /*1660*/  LOP3.LUT R16, R16, 0xff, RZ, 0xc0, !PT ;  /* 0x000000ff10107812 */ /* 0x000fe400078ec0ff */
[----:B------:R-:W-:Y:S02]  /*1670*/  LOP3.LUT R43, R18, 0xffff, RZ, 0xc0, !PT ;  /* 0x0000ffff122b7812 */ /* 0x000fe400078ec0ff */
[----:B------:R-:W-:Y:S01]  /*1680*/  PRMT R28, R3, 0x7604, R2 ;  /* 0x00007604031c7816 */ /* 0x000fe20000000002 */
[----:B------:R-:W-:Y:S01]  /*1690*/  HADD2.F32 R2, -RZ, R10.H0_H0 ;  /* 0x2000000aff027230 */ /* 0x000fe20000004100 */
[----:B------:R-:W-:Y:S01]  /*16a0*/  PRMT R34, R45, 0x7604, R20 ;  /* 0x000076042d227816 */ /* 0x000fe20000000014 */
[----:B------:R-:W-:Y:S01]  /*16b0*/  HADD2.F32 R45, -RZ, R8.H0_H0 ;  /* 0x20000008ff2d7230 */ /* 0x000fe20000004100 */
[----:B------:R-:W-:Y:S01]  /*16c0*/  PRMT R30, R43, 0x7604, R16 ;  /* 0x000076042b1e7816 */ /* 0x000fe20000000010 */
[----:B------:R-:W-:-:S02]  /*16d0*/  HADD2.F32 R16, -RZ, R10.H1_H1 ;  /* 0x3000000aff107230 */ /* 0x000fc40000004100 */
[----:B------:R-:W-:Y:S02]  /*16e0*/  HADD2.F32 R3, -RZ, R14.H0_H0 ;  /* 0x2000000eff037230 */ /* 0x000fe40000004100 */
[----:B------:R-:W-:Y:S02]  /*16f0*/  HADD2.F32 R10, -RZ, R8.H1_H1 ;  /* 0x30000008ff0a7230 */ /* 0x000fe40000004100 */
[-C--:B------:R-:W-:Y:S01]  /*1700*/  FMUL R8, R45, R0.reuse ;  /* 0x000000002d087220 */ /* 0x080fe20000400000 */
[----:B------:R-:W-:Y:S02]  /*1710*/  HADD2.F32 R43, -RZ, R14.H1_H1 ;  /* 0x3000000eff2b7230 */ /* 0x000fe40000004100 */
[-C--:B------:R-:W-:Y:S01]  /*1720*/  FMUL R14, R2, R0.reuse ;  /* 0x00000000020e7220 */ /* 0x080fe20000400000 */
[-C--:B------:R-:W-:Y:S01]  /*1730*/  FMUL R2, R3, R0.reuse ;  /* 0x0000000003027220 */ /* 0x080fe20000400000 */
[-C--:B------:R-:W-:Y:S01]  /*1740*/  FMUL R10, R10, R0.reuse ;  /* 0x000000000a0a7220 */ /* 0x080fe20000400000 */
[-C--:B------:R-:W-:Y:S01]  /*1750*/  FMUL R16, R16, R0.reuse ;  /* 0x0000000010107220 */ /* 0x080fe20000400000 */
[----:B------:R-:W-:Y:S01]  /*1760*/  FMUL R3, R43, R0 ;  /* 0x000000002b037220 */ /* 0x000fe20000400000 */
[----:B------:R-:W-:Y:S01]  /*1770*/  F2FP.SATFINITE.E4M3.F32.PACK_AB_MERGE_C R14, RZ, R14, RZ ;  /* 0x0000000eff0e723e */ /* 0x000fe200048070ff */
[----:B------:R-:W-:Y:S01]  /*1780*/  HADD2.F32 R20, -RZ, R26.H1_H1 ;  /* 0x3000001aff147230 */ /* 0x000fe20000004100 */
[----:B------:R-:W-:-:S02]  /*1790*/  F2FP.SATFINITE.E4M3.F32.PACK_AB_MERGE_C R8, RZ, R8, RZ ;  /* 0x00000008ff08723e */ /* 0x000fc400048070ff */
[----:B------:R-:W-:Y:S02]  /*17a0*/  F2FP.SATFINITE.E4M3.F32.PACK_AB_MERGE_C R10, RZ, R10, RZ ;  /* 0x0000000aff0a723e */ /* 0x000fe400048070ff */
[----:B------:R-:W-:Y:S01]  /*17b0*/  F2FP.SATFINITE.E4M3.F32.PACK_AB_MERGE_C R2, RZ, R2, RZ ;  /* 0x00000002ff02723e */ /* 0x000fe200048070ff */
[----:B------:R-:W-:Y:S01]  /*17c0*/  FMUL R20, R20, R0 ;  /* 0x0000000014147220 */ /* 0x000fe20000400000 */
[----:B------:R-:W-:Y:S02]  /*17d0*/  F2FP.SATFINITE.E4M3.F32.PACK_AB_MERGE_C R3, RZ, R3, RZ ;  /* 0x00000003ff03723e */ /* 0x000fe400048070ff */
[----:B------:R-:W-:Y:S02]  /*17e0*/  F2FP.SATFINITE.E4M3.F32.PACK_AB_MERGE_C R16, RZ, R16, RZ ;  /* 0x00000010ff10723e */ /* 0x000fe400048070ff */
[----:B------:R-:W-:Y:S02]  /*17f0*/  LOP3.LUT R18, R14, 0xff, RZ, 0xc0, !PT ;  /* 0x000000ff0e127812 */ /* 0x000fe400078ec0ff */
[----:B------:R-:W-:-:S02]  /*1800*/  LOP3.LUT R14, R8, 0xff, RZ, 0xc0, !PT ;  /* 0x000000ff080e7812 */ /* 0x000fc400078ec0ff */
[----:B------:R-:W-:Y:S01]  /*1810*/  LOP3.LUT R45, R10, 0xffff, RZ, 0xc0, !PT ;  /* 0x0000ffff0a2d7812 */ /* 0x000fe200078ec0ff */
[----:B------:R-:W-:Y:S01]  /*1820*/  HADD2.F32 R10, -RZ, R4.H0_H0 ;  /* 0x20000004ff0a7230 */ /* 0x000fe20000004100 */
[----:B------:R-:W-:Y:S02]  /*1830*/  LOP3.LUT R8, R2, 0xff, RZ, 0xc0, !PT ;  /* 0x000000ff02087812 */ /* 0x000fe400078ec0ff */
[----:B------:R-:W-:Y:S02]  /*1840*/  LOP3.LUT R43, R3, 0xffff, RZ, 0xc0, !PT ;  /* 0x0000ffff032b7812 */ /* 0x000fe400078ec0ff */
[----:B------:R-:W-:Y:S01]  /*1850*/  LOP3.LUT R16, R16, 0xffff, RZ, 0xc0, !PT ;  /* 0x0000ffff10107812 */ /* 0x000fe200078ec0ff */
[----:B------:R-:W-:Y:S01]  /*1860*/  FMUL R10, R10, R0 ;  /* 0x000000000a0a7220 */ /* 0x000fe20000400000 */
[----:B------:R-:W-:Y:S01]  /*1870*/  PRMT R2, R45, 0x7604, R14 ;  /* 0x000076042d027816 */ /* 0x000fe2000000000e */
[--C-:B------:R-:W-:Y:S01]  /*1880*/  HADD2.F32 R45, -RZ, R12.reuse.H1_H1 ;  /* 0x3000000cff2d7230 */ /* 0x100fe20000004100 */
[----:B------:R-:W-:Y:S01]  /*1890*/  PRMT R8, R43, 0x7604, R8 ;  /* 0x000076042b087816 */ /* 0x000fe20000000008 */
[----:B------:R-:W-:Y:S01]  /*18a0*/  HADD2.F32 R43, -RZ, R12.H0_H0 ;  /* 0x2000000cff2b7230 */ /* 0x000fe20000004100 */
[----:B------:R-:W-:Y:S01]  /*18b0*/  PRMT R3, R16, 0x7604, R18 ;  /* 0x0000760410037816 */ /* 0x000fe20000000012 */
[--C-:B------:R-:W-:Y:S01]  /*18c0*/  HADD2.F32 R14, -RZ, R6.reuse.H0_H0 ;  /* 0x20000006ff0e7230 */ /* 0x100fe20000004100 */
[----:B------:R-:W-:Y:S01]  /*18d0*/  F2FP.SATFINITE.E4M3.F32.PACK_AB_MERGE_C R10, RZ, R10, RZ ;  /* 0x0000000aff0a723e */ /* 0x000fe200048070ff */
[----:B------:R-:W-:-:S02]  /*18e0*/  HADD2.F32 R16, -RZ, R6.H1_H1 ;  /* 0x30000006ff107230 */ /* 0x000fc40000004100 */
[-C--:B------:R-:W-:Y:S01]  /*18f0*/  FMUL R6, R45, R0.reuse ;  /* 0x000000002d067220 */ /* 0x080fe20000400000 */
[----:B------:R-:W-:Y:S02]  /*1900*/  HADD2.F32 R12, -RZ, R4.H1_H1 ;  /* 0x30000004ff0c7230 */ /* 0x000fe40000004100 */
[-C--:B------:R-:W-:Y:S01]  /*1910*/  FMUL R4, R43, R0.reuse ;  /* 0x000000002b047220 */ /* 0x080fe20000400000 */
[-C--:B------:R-:W-:Y:S01]  /*1920*/  FMUL R14, R14, R0.reuse ;  /* 0x000000000e0e7220 */ /* 0x080fe20000400000 */
[----:B------:R-:W-:Y:S01]  /*1930*/  FMUL R16, R16, R0 ;  /* 0x0000000010107220 */ /* 0x000fe20000400000 */
[----:B------:R-:W-:Y:S01]  /*1940*/  F2FP.SATFINITE.E4M3.F32.PACK_AB_MERGE_C R6, RZ, R6, RZ ;  /* 0x00000006ff06723e */ /* 0x000fe200048070ff */
[----:B------:R-:W-:Y:S01]  /*1950*/  FMUL R12, R12, R0 ;  /* 0x000000000c0c7220 */ /* 0x000fe20000400000 */
[----:B------:R-:W-:Y:S01]  /*1960*/  F2FP.SATFINITE.E4M3.F32.PACK_AB_MERGE_C R4, RZ, R4, RZ ;  /* 0x00000004ff04723e */ /* 0x000fe200048070ff */
[----:B------:R-:W-:Y:S01]  /*1970*/  HADD2.F32 R18, -RZ, R26.H0_H0 ;  /* 0x2000001aff127230 */ /* 0x000fe20000004100 */
[----:B------:R-:W-:Y:S01]  /*1980*/  F2FP.SATFINITE.E4M3.F32.PACK_AB_MERGE_C R14, RZ, R14, RZ ;  /* 0x0000000eff0e723e */ /* 0x000fe200048070ff */
[--C-:B------:R-:W-:Y:S01]  /*1990*/  HADD2.F32 R26, -RZ, R19.reuse.H0_H0 ;  /* 0x20000013ff1a7230 */ /* 0x100fe20000004100 */
[----:B------:R-:W-:Y:S01]  /*19a0*/  F2FP.SATFINITE.E4M3.F32.PACK_AB_MERGE_C R16, RZ, R16, RZ ;  /* 0x00000010ff10723e */ /* 0x000fe200048070ff */
[----:B------:R-:W-:Y:S01]  /*19b0*/  HADD2.F32 R19, -RZ, R19.H1_H1 ;  /* 0x30000013ff137230 */ /* 0x000fe20000004100 */
[----:B------:R-:W-:Y:S01]  /*19c0*/  F2FP.SATFINITE.E4M3.F32.PACK_AB_MERGE_C R12, RZ, R12, RZ ;  /* 0x0000000cff0c723e */ /* 0x000fe200048070ff */
[----:B------:R-:W-:Y:S01]  /*19d0*/  FMUL R18, R18, R0 ;  /* 0x0000000012127220 */ /* 0x000fe20000400000 */
[----:B------:R-:W-:-:S02]  /*19e0*/  LOP3.LUT R4, R4, 0xff, RZ, 0xc0, !PT ;  /* 0x000000ff04047812 */ /* 0x000fc400078ec0ff */
[----:B------:R-:W-:Y:S01]  /*19f0*/  LOP3.LUT R43, R6, 0xffff, RZ, 0xc0, !PT ;  /* 0x0000ffff062b7812 */ /* 0x000fe200078ec0ff */
[----:B------:R-:W-:Y:S01]  /*1a00*/  FMUL R19, R19, R0 ;  /* 0x0000000013137220 */ /* 0x000fe20000400000 */
[----:B------:R-:W-:Y:S02]  /*1a10*/  LOP3.LUT R14, R14, 0xff, RZ, 0xc0, !PT ;  /* 0x000000ff0e0e7812 */ /* 0x000fe400078ec0ff */
[----:B------:R-:W-:Y:S02]  /*1a20*/  LOP3.LUT R16, R16, 0xffff, RZ, 0xc0, !PT ;  /* 0x0000ffff10107812 */ /* 0x000fe400078ec0ff */
[----:B------:R-:W-:Y:S02]  /*1a30*/  LOP3.LUT R10, R10, 0xff, RZ, 0xc0, !PT ;  /* 0x000000ff0a0a7812 */ /* 0x000fe400078ec0ff */
[----:B------:R-:W-:Y:S02]  /*1a40*/  LOP3.LUT R45, R12, 0xffff, RZ, 0xc0, !PT ;  /* 0x0000ffff0c2d7812 */ /* 0x000fe400078ec0ff */
[----:B------:R-:W-:Y:S01]  /*1a50*/  PRMT R6, R43, 0x7604, R4 ;  /* 0x000076042b067816 */ /* 0x000fe20000000004 */
[----:B------:R-:W-:Y:S01]  /*1a60*/  HADD2.F32 R43, -RZ, R35.H0_H0 ;  /* 0x20000023ff2b7230 */ /* 0x000fe20000004100 */
[----:B------:R-:W-:Y:S01]  /*1a70*/  PRMT R4, R16, 0x7604, R14 ;  /* 0x0000760410047816 */ /* 0x000fe2000000000e */
[--C-:B------:R-:W-:Y:S01]  /*1a80*/  HADD2.F32 R16, -RZ, R24.reuse.H1_H1 ;  /* 0x30000018ff107230 */ /* 0x100fe20000004100 */
[----:B------:R-:W-:Y:S01]  /*1a90*/  PRMT R10, R45, 0x7604, R10 ;  /* 0x000076042d0a7816 */ /* 0x000fe2000000000a */
[----:B------:R-:W-:-:S02]  /*1aa0*/  HADD2.F32 R45, -RZ, R24.H0_H0 ;  /* 0x20000018ff2d7230 */ /* 0x000fc40000004100 */
[----:B------:R-:W-:Y:S01]  /*1ab0*/  FMUL R12, R43, R0 ;  /* 0x000000002b0c7220 */ /* 0x000fe20000400000 */
[----:B------:R-:W-:Y:S01]  /*1ac0*/  F2FP.SATFINITE.E4M3.F32.PACK_AB_MERGE_C R18, RZ, R18, RZ ;  /* 0x00000012ff12723e */ /* 0x000fe200048070ff */
[----:B------:R-:W-:Y:S01]  /*1ad0*/  FMUL R16, R16, R0 ;  /* 0x0000000010107220 */ /* 0x000fe20000400000 */
[----:B------:R-:W-:Y:S01]  /*1ae0*/  F2FP.SATFINITE.E4M3.F32.PACK_AB_MERGE_C R20, RZ, R20, RZ ;  /* 0x00000014ff14723e */ /* 0x000fe200048070ff */
[----:B------:R-:W-:Y:S01]  /*1af0*/  FMUL R14, R45, R0 ;  /* 0x000000002d0e7220 */ /* 0x000fe20000400000 */
[----:B------:R-:W-:Y:S01]  /*1b00*/  LOP3.LUT R22, R18, 0xff, RZ, 0xc0, !PT ;  /* 0x000000ff12167812 */ /* 0x000fe200078ec0ff */
[----:B------:R-:W-:Y:S01]  /*1b10*/  HADD2.F32 R35, -RZ, R35.H1_H1 ;  /* 0x30000023ff237230 */ /* 0x000fe20000004100 */
[----:B------:R-:W-:Y:S02]  /*1b20*/  F2FP.SATFINITE.E4M3.F32.PACK_AB_MERGE_C R16, RZ, R16, RZ ;  /* 0x00000010ff10723e */ /* 0x000fe400048070ff */
[----:B------:R-:W-:Y:S02]  /*1b30*/  F2FP.SATFINITE.E4M3.F32.PACK_AB_MERGE_C R14, RZ, R14, RZ ;  /* 0x0000000eff0e723e */ /* 0x000fe400048070ff */
[----:B------:R-:W-:Y:S01]  /*1b40*/  LOP3.LUT R45, R16, 0xffff, RZ, 0xc0, !PT ;  /* 0x0000ffff102d7812 */ /* 0x000fe200078ec0ff */
[--C-:B------:R-:W-:Y:S01]  /*1b50*/  HADD2.F32 R16, -RZ, R33.reuse.H0_H0 ;  /* 0x20000021ff107230 */ /* 0x100fe20000004100 */
[----:B------:R-:W-:Y:S01]  /*1b60*/  F2FP.SATFINITE.E4M3.F32.PACK_AB_MERGE_C R12, RZ, R12, RZ ;  /* 0x0000000cff0c723e */ /* 0x000fe200048070ff */
[----:B------:R-:W-:Y:S01]  /*1b70*/  HADD2.F32 R33, -RZ, R33.H1_H1 ;  /* 0x30000021ff217230 */ /* 0x000fe20000004100 */
[----:B------:R-:W-:Y:S01]  /*1b80*/  LOP3.LUT R18, R14, 0xff, RZ, 0xc0, !PT ;  /* 0x000000ff0e127812 */ /* 0x000fe200078ec0ff */
[-C--:B------:R-:W-:Y:S01]  /*1b90*/  FMUL R35, R35, R0.reuse ;  /* 0x0000000023237220 */ /* 0x080fe20000400000 */
[----:B------:R-:W-:Y:S01]  /*1ba0*/  LOP3.LUT R43, R12, 0xff, RZ, 0xc0, !PT ;  /* 0x000000ff0c2b7812 */ /* 0x000fe200078ec0ff */
[-C--:B------:R-:W-:Y:S01]  /*1bb0*/  FMUL R12, R16, R0.reuse ;  /* 0x00000000100c7220 */ /* 0x080fe20000400000 */
[----:B------:R-:W-:Y:S01]  /*1bc0*/  PRMT R18, R45, 0x7604, R18 ;  /* 0x000076042d127816 */ /* 0x000fe20000000012 */
[--C-:B------:R-:W-:Y:S01]  /*1bd0*/  HADD2.F32 R45, -RZ, R31.reuse.H0_H0 ;  /* 0x2000001fff2d7230 */ /* 0x100fe20000004100 */
[----:B------:R-:W-:Y:S01]  /*1be0*/  LOP3.LUT R20, R20, 0xffff, RZ, 0xc0, !PT ;  /* 0x0000ffff14147812 */ /* 0x000fe200078ec0ff */
[----:B------:R-:W-:Y:S01]  /*1bf0*/  HADD2.F32 R31, -RZ, R31.H1_H1 ;  /* 0x3000001fff1f7230 */ /* 0x000fe20000004100 */
[----:B------:R-:W-:Y:S01]  /*1c00*/  PRMT R24, R40, 0x5410, R43 ;  /* 0x0000541028187816 */ /* 0x000fe2000000002b */
[----:B------:R-:W-:Y:S01]  /*1c10*/  HADD2.F32 R43, -RZ, R29.H0_H0 ;  /* 0x2000001dff2b7230 */ /* 0x000fe20000004100 */
[----:B------:R-:W-:Y:S01]  /*1c20*/  PRMT R14, R20, 0x7604, R22 ;  /* 0x00007604140e7816 */ /* 0x000fe20000000016 */
[----:B------:R-:W-:Y:S01]  /*1c30*/  FMUL R20, R45, R0 ;  /* 0x000000002d147220 */ /* 0x000fe20000400000 */
[----:B------:R-:W-:Y:S01]  /*1c40*/  F2FP.SATFINITE.E4M3.F32.PACK_AB_MERGE_C R12, RZ, R12, RZ ;  /* 0x0000000cff0c723e */ /* 0x000fe200048070ff */
[----:B------:R-:W-:-:S02]  /*1c50*/  HADD2.F32 R45, -RZ, R11.H0_H0 ;  /* 0x2000000bff2d7230 */ /* 0x000fc40000004100 */
[-C--:B------:R-:W-:Y:S01]  /*1c60*/  FMUL R16, R43, R0.reuse ;  /* 0x000000002b107220 */ /* 0x080fe20000400000 */
[--C-:B------:R-:W-:Y:S01]  /*1c70*/  HADD2.F32 R43, -RZ, R17.reuse.H0_H0 ;  /* 0x20000011ff2b7230 */ /* 0x100fe20000004100 */
[----:B------:R-:W-:Y:S01]  /*1c80*/  LOP3.LUT R22, R12, 0xff, RZ, 0xc0, !PT ;  /* 0x000000ff0c167812 */ /* 0x000fe200078ec0ff */
[----:B------:R-:W-:Y:S01]  /*1c90*/  FMUL R12, R26, R0 ;  /* 0x000000001a0c7220 */ /* 0x000fe20000400000 */
[----:B------:R-:W-:Y:S01]  /*1ca0*/  F2FP.SATFINITE.E4M3.F32.PACK_AB_MERGE_C R20, RZ, R20, RZ ;  /* 0x00000014ff14723e */ /* 0x000fe200048070ff */
[----:B------:R-:W-:Y:S01]  /*1cb0*/  HADD2.F32 R17, -RZ, R17.H1_H1 ;  /* 0x30000011ff117230 */ /* 0x000fe20000004100 */
[----:B------:R-:W-:Y:S01]  /*1cc0*/  PRMT R22, R37, 0x5410, R22 ;  /* 0x0000541025167816 */ /* 0x000fe20000000016 */
[----:B------:R-:W-:Y:S01]  /*1cd0*/  HADD2.F32 R11, -RZ, R11.H1_H1 ;  /* 0x3000000bff0b7230 */ /* 0x000fe20000004100 */
[----:B------:R-:W-:Y:S01]  /*1ce0*/  LOP3.LUT R37, R20, 0xff, RZ, 0xc0, !PT ;  /* 0x000000ff14257812 */ /* 0x000fe200078ec0ff */
[----:B------:R-:W-:Y:S01]  /*1cf0*/  FMUL R33, R33, R0 ;  /* 0x0000000021217220 */ /* 0x000fe20000400000 */
[----:B------:R-:W-:Y:S01]  /*1d00*/  F2FP.SATFINITE.E4M3.F32.PACK_AB_MERGE_C R16, RZ, R16, RZ ;  /* 0x00000010ff10723e */ /* 0x000fe200048070ff */
[----:B------:R-:W-:Y:S01]  /*1d10*/  FMUL R31, R31, R0 ;  /* 0x000000001f1f7220 */ /* 0x000fe20000400000 */
[----:B------:R-:W-:Y:S01]  /*1d20*/  F2FP.SATFINITE.E4M3.F32.PACK_AB_MERGE_C R26, RZ, R12, RZ ;  /* 0x0000000cff1a723e */ /* 0x000fe200048070ff */
[-C--:B------:R-:W-:Y:S01]  /*1d30*/  FMUL R17, R17, R0.reuse ;  /* 0x0000000011117220 */ /* 0x080fe20000400000 */
[----:B------:R-:W-:Y:S01]  /*1d40*/  PRMT R20, R42, 0x5410, R37 ;  /* 0x000054102a147816 */ /* 0x000fe20000000025 */
[----:B------:R-:W-:Y:S01]  /*1d50*/  FMUL R11, R11, R0 ;  /* 0x000000000b0b7220 */ /* 0x000fe20000400000 */
[----:B------:R-:W-:-:S02]  /*1d60*/  LOP3.LUT R16, R16, 0xff, RZ, 0xc0, !PT ;  /* 0x000000ff10107812 */ /* 0x000fc400078ec0ff */
[----:B------:R-:W-:Y:S01]  /*1d70*/  LOP3.LUT R37, R26, 0xff, RZ, 0xc0, !PT ;  /* 0x000000ff1a257812 */ /* 0x000fe200078ec0ff */
[----:B------:R-:W-:Y:S01]  /*1d80*/  FMUL R26, R43, R0 ;  /* 0x000000002b1a7220 */ /* 0x000fe20000400000 */
[----:B------:R-:W-:Y:S01]  /*1d90*/  HADD2.F32 R43, -RZ, R23.H0_H0 ;  /* 0x20000017ff2b7230 */ /* 0x000fe20000004100 */
[----:B------:R-:W-:Y:S01]  /*1da0*/  PRMT R12, R41, 0x5410, R16 ;  /* 0x00005410290c7816 */ /* 0x000fe20000000010 */
[----:B------:R-:W-:Y:S01]  /*1db0*/  HADD2.F32 R41, -RZ, R21.H0_H0 ;  /* 0x20000015ff297230 */ /* 0x000fe20000004100 */
[----:B------:R-:W-:Y:S01]  /*1dc0*/  PRMT R16, R32, 0x5410, R37 ;  /* 0x0000541020107816 */ /* 0x000fe20000000025 */
[----:B------:R-:W-:Y:S01]  /*1dd0*/  HADD2.F32 R23, -RZ, R23.H1_H1 ;  /* 0x30000017ff177230 */ /* 0x000fe20000004100 */
[----:B------:R-:W-:Y:S01]  /*1de0*/  F2FP.SATFINITE.E4M3.F32.PACK_AB_MERGE_C R37, RZ, R26, RZ ;  /* 0x0000001aff25723e */ /* 0x000fe200048070ff */
[-C--:B------:R-:W-:Y:S01]  /*1df0*/  FMUL R32, R43, R0.reuse ;  /* 0x000000002b207220 */ /* 0x080fe20000400000 */
[-C--:B------:R-:W-:Y:S01]  /*1e00*/  FMUL R26, R41, R0.reuse ;  /* 0x00000000291a7220 */ /* 0x080fe20000400000 */
[----:B------:R-:W-:Y:S01]  /*1e10*/  HADD2.F32 R21, -RZ, R21.H1_H1 ;  /* 0x30000015ff157230 */ /* 0x000fe20000004100 */
[----:B------:R-:W-:Y:S01]  /*1e20*/  LOP3.LUT R41, R37, 0xff, RZ, 0xc0, !PT ;  /* 0x000000ff25297812 */ /* 0x000fe200078ec0ff */
[----:B------:R-:W-:Y:S01]  /*1e30*/  FMUL R23, R23, R0 ;  /* 0x0000000017177220 */ /* 0x000fe20000400000 */
[----:B------:R-:W-:-:S02]  /*1e40*/  F2FP.SATFINITE.E4M3.F32.PACK_AB_MERGE_C R37, RZ, R32, RZ ;  /* 0x00000020ff25723e */ /* 0x000fc400048070ff */
[----:B------:R-:W-:Y:S01]  /*1e50*/  F2FP.SATFINITE.E4M3.F32.PACK_AB_MERGE_C R32, RZ, R26, RZ ;  /* 0x0000001aff20723e */ /* 0x000fe200048070ff */
[-C--:B------:R-:W-:Y:S01]  /*1e60*/  FMUL R21, R21, R0.reuse ;  /* 0x0000000015157220 */ /* 0x080fe20000400000 */
[----:B------:R-:W-:Y:S01]  /*1e70*/  LOP3.LUT R43, R37, 0xff, RZ, 0xc0, !PT ;  /* 0x000000ff252b7812 */ /* 0x000fe200078ec0ff */
[----:B------:R-:W-:Y:S01]  /*1e80*/  HADD2.F32 R37, -RZ, R29.H1_H1 ;  /* 0x3000001dff257230 */ /* 0x000fe20000004100 */
[----:B------:R-:W-:Y:S02]  /*1e90*/  PRMT R26, R34, 0x5410, R41 ;  /* 0x00005410221a7816 */ /* 0x000fe40000000029 */
[----:B------:R-:W-:Y:S01]  /*1ea0*/  PRMT R29, R30, 0x5410, R43 ;  /* 0x000054101e1d7816 */ /* 0x000fe2000000002b */
[-C--:B------:R-:W-:Y:S01]  /*1eb0*/  FMUL R30, R45, R0.reuse ;  /* 0x000000002d1e7220 */ /* 0x080fe20000400000 */
[----:B------:R-:W-:Y:S01]  /*1ec0*/  LOP3.LUT R41, R32, 0xff, RZ, 0xc0, !PT ;  /* 0x000000ff20297812 */ /* 0x000fe200078ec0ff */
[--C-:B------:R-:W-:Y:S02]  /*1ed0*/  HADD2.F32 R43, -RZ, R9.reuse.H0_H0 ;  /* 0x20000009ff2b7230 */ /* 0x100fe40000004100 */
[----:B------:R-:W-:Y:S01]  /*1ee0*/  FMUL R40, R37, R0 ;  /* 0x0000000025287220 */ /* 0x000fe20000400000 */
[----:B------:R-:W-:Y:S01]  /*1ef0*/  HADD2.F32 R9, -RZ, R9.H1_H1 ;  /* 0x30000009ff097230 */ /* 0x000fe20000004100 */
[----:B------:R-:W-:-:S02]  /*1f00*/  F2FP.SATFINITE.E4M3.F32.PACK_AB_MERGE_C R34, RZ, R30, RZ ;  /* 0x0000001eff22723e */ /* 0x000fc400048070ff */
[----:B------:R-:W-:Y:S01]  /*1f10*/  PRMT R28, R28, 0x5410, R41 ;  /* 0x000054101c1c7816 */ /* 0x000fe20000000029 */
[--C-:B------:R-:W-:Y:S01]  /*1f20*/  HADD2.F32 R41, -RZ, R15.reuse.H0_H0 ;  /* 0x2000000fff297230 */ /* 0x100fe20000004100 */
[----:B------:R-:W-:Y:S01]  /*1f30*/  LOP3.LUT R34, R34, 0xff, RZ, 0xc0, !PT ;  /* 0x000000ff22227812 */ /* 0x000fe200078ec0ff */
[-C--:B------:R-:W-:Y:S01]  /*1f40*/  FMUL R32, R43, R0.reuse ;  /* 0x000000002b207220 */ /* 0x080fe20000400000 */
[----:B------:R-:W-:Y:S01]  /*1f50*/  HADD2.F32 R15, -RZ, R15.H1_H1 ;  /* 0x3000000fff0f7230 */ /* 0x000fe20000004100 */
[----:B------:R-:W-:Y:S01]  /*1f60*/  F2FP.SATFINITE.E4M3.F32.PACK_AB_MERGE_C R35, RZ, R35, RZ ;  /* 0x00000023ff23723e */ /* 0x000fe200048070ff */
[----:B------:R-:W-:Y:S01]  /*1f70*/  FMUL R30, R41, R0 ;  /* 0x00000000291e7220 */ /* 0x000fe20000400000 */
[----:B------:R-:W-:Y:S01]  /*1f80*/  PRMT R3, R3, 0x5410, R34 ;  /* 0x0000541003037816 */ /* 0x000fe20000000022 */
[--C-:B------:R-:W-:Y:S01]  /*1f90*/  HADD2.F32 R41, -RZ, R13.reuse.H0_H0 ;  /* 0x2000000dff297230 */ /* 0x100fe20000004100 */
[----:B------:R-:W0:Y:S01]  /*1fa0*/  S2R R34, SR_CTAID.Y ;  /* 0x0000000000227919 */ /* 0x000e220000002600 */
[----:B------:R-:W-:Y:S01]  /*1fb0*/  F2FP.SATFINITE.E4M3.F32.PACK_AB_MERGE_C R32, RZ, R32, RZ ;  /* 0x00000020ff20723e */ /* 0x000fe200048070ff */
[----:B------:R-:W-:Y:S01]  /*1fc0*/  HADD2.F32 R13, -RZ, R13.H1_H1 ;  /* 0x3000000dff0d7230 */ /* 0x000fe20000004100 */
[----:B------:R-:W-:Y:S01]  /*1fd0*/  F2FP.SATFINITE.E4M3.F32.PACK_AB_MERGE_C R30, RZ, R30, RZ ;  /* 0x0000001eff1e723e */ /* 0x000fe200048070ff */
[-C--:B------:R-:W-:Y:S01]  /*1fe0*/  FMUL R37, R41, R0.reuse ;  /* 0x0000000029257220 */ /* 0x080fe20000400000 */
[----:B------:R-:W-:Y:S01]  /*1ff0*/  LOP3.LUT R45, R32, 0xff, RZ, 0xc0, !PT ;  /* 0x000000ff202d7812 */ /* 0x000fe200078ec0ff */
[-C--:B------:R-:W-:Y:S01]  /*2000*/  FMUL R41, R15, R0.reuse ;  /* 0x000000000f297220 */ /* 0x080fe20000400000 */
[----:B------:R-:W-:Y:S01]  /*2010*/  LOP3.LUT R43, R30, 0xff, RZ, 0xc0, !PT ;  /* 0x000000ff1e2b7812 */ /* 0x000fe200078ec0ff */
[----:B------:R-:W-:Y:S01]  /*2020*/  FMUL R42, R13, R0 ;  /* 0x000000000d2a7220 */ /* 0x000fe20000400000 */
[----:B------:R-:W-:Y:S01]  /*2030*/  PRMT R2, R2, 0x5410, R45 ;  /* 0x0000541002027816 */ /* 0x000fe2000000002d */
[----:B------:R-:W-:Y:S01]  /*2040*/  HADD2.F32 R45, -RZ, R5.H0_H0 ;  /* 0x20000005ff2d7230 */ /* 0x000fe20000004100 */
[----:B------:R-:W-:Y:S01]  /*2050*/  PRMT R8, R8, 0x5410, R43 ;  /* 0x0000541008087816 */ /* 0x000fe2000000002b */
[----:B------:R-:W-:Y:S01]  /*2060*/  HADD2.F32 R43, -RZ, R7.H0_H0 ;  /* 0x20000007ff2b7230 */ /* 0x000fe20000004100 */
[----:B------:R-:W-:Y:S01]  /*2070*/  F2FP.SATFINITE.E4M3.F32.PACK_AB_MERGE_C R15, RZ, R37, RZ ;  /* 0x00000025ff0f723e */ /* 0x000fe200048070ff */
[----:B------:R-:W-:-:S02]  /*2080*/  IMAD.MOV.U32 R37, RZ, RZ, RZ ;  /* 0x000000ffff257224 */ /* 0x000fc400078e00ff */
[-C--:B------:R-:W-:Y:S01]  /*2090*/  FMUL R45, R45, R0.reuse ;  /* 0x000000002d2d7220 */ /* 0x080fe20000400000 */
[----:B------:R-:W-:Y:S02]  /*20a0*/  HADD2.F32 R30, -RZ, R5.H1_H1 ;  /* 0x30000005ff1e7230 */ /* 0x000fe40000004100 */
[-C--:B------:R-:W-:Y:S01]  /*20b0*/  FMUL R13, R43, R0.reuse ;  /* 0x000000002b0d7220 */ /* 0x080fe20000400000 */
[--C-:B------:R-:W-:Y:S02]  /*20c0*/  HADD2.F32 R5, -RZ, R27.reuse.H0_H0 ;  /* 0x2000001bff057230 */ /* 0x100fe40000004100 */
[-C--:B------:R-:W-:Y:S01]  /*20d0*/  FMUL R9, R9, R0.reuse ;  /* 0x0000000009097220 */ /* 0x080fe20000400000 */
[----:B------:R-:W-:Y:S01]  /*20e0*/  HADD2.F32 R32, -RZ, R27.H1_H1 ;  /* 0x3000001bff207230 */ /* 0x000fe20000004100 */
[----:B------:R-:W-:Y:S01]  /*20f0*/  F2FP.SATFINITE.E4M3.F32.PACK_AB_MERGE_C R45, RZ, R45, RZ ;  /* 0x0000002dff2d723e */ /* 0x000fe200048070ff */
[----:B------:R-:W-:Y:S01]  /*2100*/  HADD2.F32 R27, -RZ, R25.H0_H0 ;  /* 0x20000019ff1b7230 */ /* 0x000fe20000004100 */
[----:B------:R-:W-:Y:S01]  /*2110*/  F2FP.SATFINITE.E4M3.F32.PACK_AB_MERGE_C R13, RZ, R13, RZ ;  /* 0x0000000dff0d723e */ /* 0x000fe200048070ff */
[----:B------:R-:W-:Y:S01]  /*2120*/  HADD2.F32 R7, -RZ, R7.H1_H1 ;  /* 0x30000007ff077230 */ /* 0x000fe20000004100 */
[----:B------:R-:W-:Y:S01]  /*2130*/  LOP3.LUT R45, R45, 0xff, RZ, 0xc0, !PT ;  /* 0x000000ff2d2d7812 */ /* 0x000fe200078ec0ff */
[----:B------:R-:W-:Y:S01]  /*2140*/  HADD2.F32 R25, -RZ, R25.H1_H1 ;  /* 0x30000019ff197230 */ /* 0x000fe20000004100 */
[----:B------:R-:W-:Y:S01]  /*2150*/  LOP3.LUT R13, R13, 0xff, RZ, 0xc0, !PT ;  /* 0x000000ff0d0d7812 */ /* 0x000fe200078ec0ff */
[-C--:B------:R-:W-:Y:S01]  /*2160*/  FMUL R43, R30, R0.reuse ;  /* 0x000000001e2b7220 */ /* 0x080fe20000400000 */
[-C--:B------:R-:W-:Y:S01]  /*2170*/  FMUL R7, R7, R0.reuse ;  /* 0x0000000007077220 */ /* 0x080fe20000400000 */
[----:B------:R-:W-:Y:S01]  /*2180*/  FMUL R5, R5, R0 ;  /* 0x0000000005057220 */ /* 0x000fe20000400000 */
[----:B------:R-:W-:Y:S01]  /*2190*/  PRMT R4, R4, 0x5410, R13 ;  /* 0x0000541004047816 */ /* 0x000fe2000000000d */
[----:B0-----:R-:W-:-:S04]  /*21a0*/  IMAD.WIDE R36, R34, 0x80, R36 ;  /* 0x0000008022247825 */ /* 0x001fc800078e0224 */
[-C--:B------:R-:W-:Y:S01]  /*21b0*/  FMUL R32, R32, R0.reuse ;  /* 0x0000000020207220 */ /* 0x080fe20000400000 */
[-C--:B------:R-:W-:Y:S01]  /*21c0*/  FMUL R27, R27, R0.reuse ;  /* 0x000000001b1b7220 */ /* 0x080fe20000400000 */
[----:B------:R-:W-:Y:S01]  /*21d0*/  FMUL R25, R25, R0 ;  /* 0x0000000019197220 */ /* 0x000fe20000400000 */
[----:B------:R-:W-:Y:S01]  /*21e0*/  IMAD R13, R37, UR8, RZ ;  /* 0x00000008250d7c24 */ /* 0x000fe2000f8e02ff */
[----:B------:R-:W-:Y:S01]  /*21f0*/  F2FP.SATFINITE.E4M3.F32.PACK_AB_MERGE_C R33, RZ, R33, RZ ;  /* 0x00000021ff21723e */ /* 0x000fe200048070ff */
[C---:B------:R-:W-:Y:S01]  /*2200*/  IMAD.WIDE.U32 R38, R36.reuse, UR8, R38 ;  /* 0x0000000824267c25 */ /* 0x040fe2000f8e0026 */
[----:B------:R-:W-:Y:S02]  /*2210*/  F2FP.SATFINITE.E4M3.F32.PACK_AB_MERGE_C R31, RZ, R31, RZ ;  /* 0x0000001fff1f723e */ /* 0x000fe400048070ff */
[----:B------:R-:W-:Y:S01]  /*2220*/  F2FP.SATFINITE.E4M3.F32.PACK_AB_MERGE_C R40, RZ, R40, RZ ;  /* 0x00000028ff28723e */ /* 0x000fe200048070ff */
[----:B------:R-:W-:Y:S01]  /*2230*/  IMAD R13, R36, UR9, R13 ;  /* 0x00000009240d7c24 */ /* 0x000fe2000f8e020d */
[----:B------:R-:W-:-:S02]  /*2240*/  PRMT R0, R10, 0x5410, R45 ;  /* 0x000054100a007816 */ /* 0x000fc4000000002d */
[----:B------:R-:W-:Y:S02]  /*2250*/  LOP3.LUT R15, R15, 0xff, RZ, 0xc0, !PT ;  /* 0x000000ff0f0f7812 */ /* 0x000fe400078ec0ff */
[----:B------:R-:W-:Y:S02]  /*2260*/  LOP3.LUT R10, R35, 0xffff, RZ, 0xc0, !PT ;  /* 0x0000ffff230a7812 */ /* 0x000fe400078ec0ff */
[----:B------:R-:W-:Y:S02]  /*2270*/  IADD3 R34, P0, R38, UR4, RZ ;  /* 0x0000000426227c10 */ /* 0x000fe4000ff1e0ff */
[----:B------:R-:W-:Y:S02]  /*2280*/  LOP3.LUT R33, R33, 0xffff, RZ, 0xc0, !PT ;  /* 0x0000ffff21217812 */ /* 0x000fe400078ec0ff */
[----:B------:R-:W-:Y:S02]  /*2290*/  LOP3.LUT R31, R31, 0xffff, RZ, 0xc0, !PT ;  /* 0x0000ffff1f1f7812 */ /* 0x000fe400078ec0ff */
[----:B------:R-:W-:Y:S01]  /*22a0*/  LOP3.LUT R40, R40, 0xffff, RZ, 0xc0, !PT ;  /* 0x0000ffff28287812 */ /* 0x000fe200078ec0ff */
[----:B------:R-:W-:Y:S01]  /*22b0*/  IMAD.SHL.U32 R33, R33, 0x1000000, RZ ;  /* 0x0100000021217824 */ /* 0x000fe200078e00ff */
[----:B------:R-:W-:-:S02]  /*22c0*/  F2FP.SATFINITE.E4M3.F32.PACK_AB_MERGE_C R5, RZ, R5, RZ ;  /* 0x00000005ff05723e */ /* 0x000fc400048070ff */
[----:B------:R-:W-:Y:S01]  /*22d0*/  PRMT R6, R6, 0x5410, R15 ;  /* 0x0000541006067816 */ /* 0x000fe2000000000f */
[----:B------:R-:W-:Y:S01]  /*22e0*/  IMAD.SHL.U32 R15, R10, 0x1000000, RZ ;  /* 0x010000000a0f7824 */ /* 0x000fe200078e00ff */
[----:B------:R-:W-:Y:S02]  /*22f0*/  F2FP.SATFINITE.E4M3.F32.PACK_AB_MERGE_C R23, RZ, R23, RZ ;  /* 0x00000017ff17723e */ /* 0x000fe400048070ff */
[----:B------:R-:W-:Y:S01]  /*2300*/  IADD3.X R35, R39, UR5, R13, P0, !PT ;  /* 0x0000000527237c10 */ /* 0x000fe200087fe40d */
[----:B------:R-:W-:Y:S01]  /*2310*/  IMAD.SHL.U32 R13, R31, 0x1000000, RZ ;  /* 0x010000001f0d7824 */ /* 0x000fe200078e00ff */
[----:B------:R-:W-:Y:S01]  /*2320*/  F2FP.SATFINITE.E4M3.F32.PACK_AB_MERGE_C R10, RZ, R27, RZ ;  /* 0x0000001bff0a723e */ /* 0x000fe200048070ff */
[----:B------:R-:W-:Y:S01]  /*2330*/  IMAD.SHL.U32 R27, R40, 0x1000000, RZ ;  /* 0x01000000281b7824 */ /* 0x000fe200078e00ff */
[----:B------:R-:W-:Y:S02]  /*2340*/  LOP3.LUT R5, R5, 0xff, RZ, 0xc0, !PT ;  /* 0x000000ff05057812 */ /* 0x000fe400078ec0ff */
[----:B------:R-:W-:-:S02]  /*2350*/  LOP3.LUT R23, R23, 0xffff, RZ, 0xc0, !PT ;  /* 0x0000ffff17177812 */ /* 0x000fc400078ec0ff */
[----:B------:R-:W-:Y:S02]  /*2360*/  F2FP.SATFINITE.E4M3.F32.PACK_AB_MERGE_C R9, RZ, R9, RZ ;  /* 0x00000009ff09723e */ /* 0x000fe400048070ff */
[----:B------:R-:W-:Y:S02]  /*2370*/  F2FP.SATFINITE.E4M3.F32.PACK_AB_MERGE_C R19, RZ, R19, RZ ;  /* 0x00000013ff13723e */ /* 0x000fe400048070ff */
[----:B------:R-:W-:Y:S02]  /*2380*/  F2FP.SATFINITE.E4M3.F32.PACK_AB_MERGE_C R17, RZ, R17, RZ ;  /* 0x00000011ff11723e */ /* 0x000fe400048070ff */
[----:B------:R-:W-:Y:S02]  /*2390*/  F2FP.SATFINITE.E4M3.F32.PACK_AB_MERGE_C R21, RZ, R21, RZ ;  /* 0x00000015ff15723e */ /* 0x000fe400048070ff */
[----:B------:R-:W-:Y:S02]  /*23a0*/  F2FP.SATFINITE.E4M3.F32.PACK_AB_MERGE_C R11, RZ, R11, RZ ;  /* 0x0000000bff0b723e */ /* 0x000fe400048070ff */
[----:B------:R-:W-:-:S02]  /*23b0*/  F2FP.SATFINITE.E4M3.F32.PACK_AB_MERGE_C R41, RZ, R41, RZ ;  /* 0x00000029ff29723e */ /* 0x000fc400048070ff */
[----:B------:R-:W-:Y:S02]  /*23c0*/  PRMT R5, R14, 0x5410, R5 ;  /* 0x000054100e057816 */ /* 0x000fe40000000005 */
[----:B------:R-:W-:Y:S02]  /*23d0*/  F2FP.SATFINITE.E4M3.F32.PACK_AB_MERGE_C R42, RZ, R42, RZ ;  /* 0x0000002aff2a723e */ /* 0x000fe400048070ff */
[----:B------:R-:W-:Y:S02]  /*23e0*/  F2FP.SATFINITE.E4M3.F32.PACK_AB_MERGE_C R7, RZ, R7, RZ ;  /* 0x00000007ff07723e */ /* 0x000fe400048070ff */
[----:B------:R-:W-:Y:S02]  /*23f0*/  LOP3.LUT R15, R24, R15, RZ, 0xfc, !PT ;  /* 0x0000000f180f7212 */ /* 0x000fe400078efcff */
[----:B------:R-:W-:Y:S02]  /*2400*/  LOP3.LUT R14, R22, R33, RZ, 0xfc, !PT ;  /* 0x00000021160e7212 */ /* 0x000fe400078efcff */
[----:B------:R-:W-:-:S02]  /*2410*/  IADD3 R36, P0, R34, UR8, RZ ;  /* 0x0000000822247c10 */ /* 0x000fc4000ff1e0ff */
[----:B------:R-:W-:Y:S01]  /*2420*/  LOP3.LUT R31, R10, 0xff, RZ, 0xc0, !PT ;  /* 0x000000ff0a1f7812 */ /* 0x000fe200078ec0ff */
[----:B------:R-:W-:Y:S01]  /*2430*/  IMAD.SHL.U32 R10, R23, 0x1000000, RZ ;  /* 0x01000000170a7824 */ /* 0x000fe200078e00ff */
[----:B------:R-:W-:Y:S02]  /*2440*/  LOP3.LUT R13, R20, R13, RZ, 0xfc, !PT ;  /* 0x0000000d140d7212 */ /* 0x000fe400078efcff */
[----:B------:R-:W-:Y:S02]  /*2450*/  LOP3.LUT R12, R12, R27, RZ, 0xfc, !PT ;  /* 0x0000001b0c0c7212 */ /* 0x000fe400078efcff */
[----:B------:R-:W-:Y:S02]  /*2460*/  F2FP.SATFINITE.E4M3.F32.PACK_AB_MERGE_C R43, RZ, R43, RZ ;  /* 0x0000002bff2b723e */ /* 0x000fe400048070ff */
[----:B------:R-:W-:Y:S01]  /*2470*/  F2FP.SATFINITE.E4M3.F32.PACK_AB_MERGE_C R32, RZ, R32, RZ ;  /* 0x00000020ff20723e */ /* 0x000fe200048070ff */
[----:B------:R0:W-:Y:S01]  /*2480*/  STG.E.128 desc[UR6][R34.64], R12 ;  /* 0x0000000c22007986 */ /* 0x0001e2000c101d06 */
[----:B------:R-:W-:-:S02]  /*2490*/  F2FP.SATFINITE.E4M3.F32.PACK_AB_MERGE_C R25, RZ, R25, RZ ;  /* 0x00000019ff19723e */ /* 0x000fc400048070ff */
[----:B------:R-:W-:Y:S02]  /*24a0*/  LOP3.LUT R9, R9, 0xffff, RZ, 0xc0, !PT ;  /* 0x0000ffff09097812 */ /* 0x000fe400078ec0ff */
[----:B------:R-:W-:Y:S02]  /*24b0*/  LOP3.LUT R19, R19, 0xffff, RZ, 0xc0, !PT ;  /* 0x0000ffff13137812 */ /* 0x000fe400078ec0ff */
[----:B------:R-:W-:Y:S02]  /*24c0*/  LOP3.LUT R17, R17, 0xffff, RZ, 0xc0, !PT ;  /* 0x0000ffff11117812 */ /* 0x000fe400078ec0ff */
[----:B------:R-:W-:Y:S01]  /*24d0*/  LOP3.LUT R21, R21, 0xffff, RZ, 0xc0, !PT ;  /* 0x0000ffff15157812 */ /* 0x000fe200078ec0ff */
[----:B------:R-:W-:Y:S01]  /*24e0*/  IMAD.SHL.U32 R19, R19, 0x1000000, RZ ;  /* 0x0100000013137824 */ /* 0x000fe200078e00ff */
[----:B------:R-:W-:Y:S01]  /*24f0*/  LOP3.LUT R11, R11, 0xffff, RZ, 0xc0, !PT ;  /* 0x0000ffff0b0b7812 */ /* 0x000fe200078ec0ff */
[----:B------:R-:W-:Y:S01]  /*2500*/  IMAD.SHL.U32 R17, R17, 0x1000000, RZ ;  /* 0x0100000011117824 */ /* 0x000fe200078e00ff */
[----:B------:R-:W-:Y:S01]  /*2510*/  LOP3.LUT R41, R41, 0xffff, RZ, 0xc0, !PT ;  /* 0x0000ffff29297812 */ /* 0x000fe200078ec0ff */
[----:B------:R-:W-:Y:S01]  /*2520*/  IMAD.SHL.U32 R21, R21, 0x1000000, RZ ;  /* 0x0100000015157824 */ /* 0x000fe200078e00ff */
[----:B------:R-:W-:-:S02]  /*2530*/  LOP3.LUT R42, R42, 0xffff, RZ, 0xc0, !PT ;  /* 0x0000ffff2a2a7812 */ /* 0x000fc400078ec0ff */
[----:B------:R-:W-:Y:S01]  /*2540*/  LOP3.LUT R7, R7, 0xffff, RZ, 0xc0, !PT ;  /* 0x0000ffff07077812 */ /* 0x000fe200078ec0ff */
[----:B0-----:R-:W-:Y:S01]  /*2550*/  IMAD.SHL.U32 R15, R9, 0x1000000, RZ ;  /* 0x01000000090f7824 */ /* 0x001fe200078e00ff */
[----:B------:R-:W-:Y:S01]  /*2560*/  IADD3.X R37, R35, UR9, RZ, P0, !PT ;  /* 0x0000000923257c10 */ /* 0x000fe200087fe4ff */
[----:B------:R-:W-:Y:S01]  /*2570*/  IMAD.SHL.U32 R9, R41, 0x1000000, RZ ;  /* 0x0100000029097824 */ /* 0x000fe200078e00ff */
[----:B------:R-:W-:Y:S01]  /*2580*/  LOP3.LUT R43, R43, 0xffff, RZ, 0xc0, !PT ;  /* 0x0000ffff2b2b7812 */ /* 0x000fe200078ec0ff */
[----:B------:R-:W-:Y:S01]  /*2590*/  IMAD.SHL.U32 R13, R42, 0x1000000, RZ ;  /* 0x010000002a0d7824 */ /* 0x000fe200078e00ff */
[----:B------:R-:W-:Y:S01]  /*25a0*/  LOP3.LUT R32, R32, 0xffff, RZ, 0xc0, !PT ;  /* 0x0000ffff20207812 */ /* 0x000fe200078ec0ff */
[----:B------:R-:W-:Y:S01]  /*25b0*/  IMAD.SHL.U32 R7, R7, 0x1000000, RZ ;  /* 0x0100000007077824 */ /* 0x000fe200078e00ff */
[----:B------:R-:W-:Y:S01]  /*25c0*/  LOP3.LUT R25, R25, 0xffff, RZ, 0xc0, !PT ;  /* 0x0000ffff19197812 */ /* 0x000fe200078ec0ff */
[----:B------:R-:W-:Y:S01]  /*25d0*/  IMAD.SHL.U32 R43, R43, 0x1000000, RZ ;  /* 0x010000002b2b7824 */ /* 0x000fe200078e00ff */
[----:B------:R-:W-:Y:S01]  /*25e0*/  IADD3 R38, P0, R36, UR8, RZ ;  /* 0x0000000824267c10 */ /* 0x000fe2000ff1e0ff */
[----:B------:R-:W-:Y:S01]  /*25f0*/  IMAD.SHL.U32 R32, R32, 0x1000000, RZ ;  /* 0x0100000020207824 */ /* 0x000fe200078e00ff */
[----:B------:R-:W-:Y:S01]  /*2600*/  LOP3.LUT R29, R29, R10, RZ, 0xfc, !PT ;  /* 0x0000000a1d1d7212 */ /* 0x000fe200078efcff */
[----:B------:R-:W-:Y:S01]  /*2610*/  IMAD.SHL.U32 R10, R11, 0x1000000, RZ ;  /* 0x010000000b0a7824 */ /* 0x000fe200078e00ff */
[----:B------:R-:W-:Y:S01]  /*2620*/  IADD3.X R39, R37, UR9, RZ, P0, !PT ;  /* 0x0000000925277c10 */ /* 0x000fe200087fe4ff */
[----:B------:R-:W-:Y:S01]  /*2630*/  IMAD.SHL.U32 R25, R25, 0x1000000, RZ ;  /* 0x0100000019197824 */ /* 0x000fe200078e00ff */
[----:B------:R-:W-:-:S02]  /*2640*/  IADD3 R44, P0, R38, UR8, RZ ;  /* 0x00000008262c7c10 */ /* 0x000fc4000ff1e0ff */
[----:B------:R-:W-:Y:S02]  /*2650*/  PRMT R18, R18, 0x5410, R31 ;  /* 0x0000541012127816 */ /* 0x000fe4000000001f */
[----:B------:R-:W-:Y:S02]  /*2660*/  LOP3.LUT R31, R16, R19, RZ, 0xfc, !PT ;  /* 0x00000013101f7212 */ /* 0x000fe400078efcff */
[----:B------:R-:W-:Y:S02]  /*2670*/  LOP3.LUT R30, R26, R17, RZ, 0xfc, !PT ;  /* 0x000000111a1e7212 */ /* 0x000fe400078efcff */
[----:B------:R-:W-:Y:S02]  /*2680*/  LOP3.LUT R28, R28, R21, RZ, 0xfc, !PT ;  /* 0x000000151c1c7212 */ /* 0x000fe400078efcff */
[----:B------:R-:W-:Y:S02]  /*2690*/  LOP3.LUT R11, R3, R10, RZ, 0xfc, !PT ;  /* 0x0000000a030b7212 */ /* 0x000fe400078efcff */
[----:B------:R-:W-:Y:S01]  /*26a0*/  LOP3.LUT R9, R8, R9, RZ, 0xfc, !PT ;  /* 0x0000000908097212 */ /* 0x000fe200078efcff */
[----:B------:R-:W-:Y:S01]  /*26b0*/  STG.E.128 desc[UR6][R36.64], R28 ;  /* 0x0000001c24007986 */ /* 0x000fe2000c101d06 */
[----:B------:R-:W-:-:S02]  /*26c0*/  LOP3.LUT R10, R2, R15, RZ, 0xfc, !PT ;  /* 0x0000000f020a7212 */ /* 0x000fc400078efcff */
[----:B------:R-:W-:Y:S02]  /*26d0*/  LOP3.LUT R8, R6, R13, RZ, 0xfc, !PT ;  /* 0x0000000d06087212 */ /* 0x000fe400078efcff */
[----:B------:R-:W-:Y:S02]  /*26e0*/  LOP3.LUT R7, R4, R7, RZ, 0xfc, !PT ;  /* 0x0000000704077212 */ /* 0x000fe400078efcff */
[----:B------:R-:W-:Y:S01]  /*26f0*/  IADD3.X R45, R39, UR9, RZ, P0, !PT ;  /* 0x00000009272d7c10 */ /* 0x000fe200087fe4ff */
[----:B------:R-:W-:Y:S01]  /*2700*/  STG.E.128 desc[UR6][R38.64], R8 ;  /* 0x0000000826007986 */ /* 0x000fe2000c101d06 */
[----:B------:R-:W-:Y:S02]  /*2710*/  LOP3.LUT R6, R0, R43, RZ, 0xfc, !PT ;  /* 0x0000002b00067212 */ /* 0x000fe400078efcff */
[----:B------:R-:W-:Y:S02]  /*2720*/  LOP3.LUT R5, R5, R32, RZ, 0xfc, !PT ;  /* 0x0000002005057212 */ /* 0x000fe400078efcff */
[----:B------:R-:W-:-:S05]  /*2730*/  LOP3.LUT R4, R18, R25, RZ, 0xfc, !PT ;  /* 0x0000001912047212 */ /* 0x000fca00078efcff */
[----:B------:R-:W-:Y:S01]  /*2740*/  STG.E.128 desc[UR6][R44.64], R4 ;  /* 0x000000042c007986 */ /* 0x000fe2000c101d06 */
[----:B------:R-:W-:Y:S05]  /*2750*/  EXIT ;  /* 0x000000000000794d */ /* 0x000fea0003800000 */
        .weak           $__internal_18_$__cuda_sm20_rcp_rn_f32_slowpath
        .type           $__internal_18_$__cuda_sm20_rcp_rn_f32_slowpath,@function
        .size           $__internal_18_$__cuda_sm20_rcp_rn_f32_slowpath,($__internal_19_$__cuda_sm3x_div_rn_noftz_f32_slowpath - $__internal_18_$__cuda_sm20_rcp_rn_f32_slowpath)
$__internal_18_$__cuda_sm20_rcp_rn_f32_slowpath:
        /* <DEDUP_REMOVED lines=9> */
[----:B---3--:R-:W0:Y:S02]  /*27f0*/  MUFU.RCP R2, R3 ;  /* 0x0000000300027308 */ /* 0x008e240000001000 */
[----:B0-----:R-:W-:-:S04]  /*2800*/  FFMA R41, R3, R2, -1 ;  /* 0xbf80000003297423 */ /* 0x001fc80000000002 */
[----:B------:R-:W-:-:S04]  /*2810*/  FADD.FTZ R41, -R41, -RZ ;  /* 0x800000ff29297221 */ /* 0x000fc80000010100 */
[----:B------:R-:W-:-:S04]  /*2820*/  FFMA R2, R2, R41, R2 ;  /* 0x0000002902027223 */ /* 0x000fc80000000002 */
[----:B------:R-:W-:Y:S01]  /*2830*/  FFMA R2, R2, 1.84467440737095516160e+19, RZ ;  /* 0x5f80000002027823 */ /* 0x000fe200000000ff */
[----:B------:R-:W-:Y:S06]  /*2840*/  BRA `(.L_x_454) ;  /* 0x0000000000887947 */ /* 0x000fec0003800000 */
.L_x_453:
[----:B------:R-:W-:-:S05]  /*2850*/  VIADD R2, R41, 0xffffff03 ;  /* 0xffffff0329027836 */ /* 0x000fca0000000000 */
[----:B------:R-:W-:-:S13]  /*2860*/  ISETP.GT.U32.AND P0, PT, R2, 0x1, PT ;  /* 0x000000010200780c */ /* 0x000fda0003f04070 */
[----:B------:R-:W-:Y:S05]  /*2870*/  @P0 BRA `(.L_x_455) ;  /* 0x0000000000780947 */ /* 0x000fea0003800000 */
[----:B------:R-:W-:-:S04]  /*2880*/  LOP3.LUT R3, R0, 0x7fffff, RZ, 0xc0, !PT ;  /* 0x007fffff00037812 */ /* 0x000fc800078ec0ff */
[----:B------:R-:W-:-:S04]  /*2890*/  LOP3.LUT R42, R3, 0x3f800000, RZ, 0xfc, !PT ;  /* 0x3f800000032a7812 */ /* 0x000fc800078efcff */
[----:B------:R-:W0:Y:S02]  /*28a0*/  MUFU.RCP R3, R42 ;  /* 0x0000002a00037308 */ /* 0x000e240000001000 */
[----:B0-----:R-:W-:Y:S01]  /*28b0*/  FFMA R43, R42, R3, -1 ;  /* 0xbf8000002a2b7423 */ /* 0x001fe20000000003 */
[----:B------:R-:W-:-:S03]  /*28c0*/  VIADD R42, R41, 0xffffff04 ;  /* 0xffffff04292a7836 */ /* 0x000fc60000000000 */
[----:B------:R-:W-:-:S04]  /*28d0*/  FADD.FTZ R44, -R43, -RZ ;  /* 0x800000ff2b2c7221 */ /* 0x000fc80000010100 */
[CCC-:B------:R-:W-:Y:S01]  /*28e0*/  FFMA.RM R43, R3.reuse, R44.reuse, R3.reuse ;  /* 0x0000002c032b7223 */ /* 0x1c0fe20000004003 */
[----:B------:R-:W-:-:S04]  /*28f0*/  FFMA.RP R44, R3, R44, R3 ;  /* 0x0000002c032c7223 */ /* 0x000fc80000008003 */
[C---:B------:R-:W-:Y:S02]  /*2900*/  LOP3.LUT R3, R43.reuse, 0x7fffff, RZ, 0xc0, !PT ;  /* 0x007fffff2b037812 */ /* 0x040fe400078ec0ff */
[----:B------:R-:W-:Y:S01]  /*2910*/  FSETP.NEU.FTZ.AND P0, PT, R43, R44, PT ;  /* 0x0000002c2b00720b */ /* 0x000fe20003f1d000 */
[----:B------:R-:W-:Y:S01]  /*2920*/  IMAD.MOV.U32 R43, RZ, RZ, 0x3 ;  /* 0x00000003ff2b7424 */ /* 0x000fe200078e00ff */
[----:B------:R-:W-:-:S04]  /*2930*/  LOP3.LUT R3, R3, 0x800000, RZ, 0xfc, !PT ;  /* 0x0080000003037812 */ /* 0x000fc800078efcff */
[----:B------:R-:W-:-:S04]  /*2940*/  SHF.L.U32 R44, R43, R2, RZ ;  /* 0x000000022b2c7219 */ /* 0x000fc800000006ff */
[----:B------:R-:W-:Y:S02]  /*2950*/  LOP3.LUT R43, R44, R3, RZ, 0xc0, !PT ;  /* 0x000000032c2b7212 */ /* 0x000fe400078ec0ff */
[----:B------:R-:W-:-:S05]  /*2960*/  SEL R44, RZ, 0xffffffff, !P0 ;  /* 0xffffffffff2c7807 */ /* 0x000fca0004000000 */
[----:B------:R-:W-:Y:S01]  /*2970*/  IMAD.MOV R41, RZ, RZ, -R44 ;  /* 0x000000ffff297224 */ /* 0x000fe200078e0a2c */
[----:B------:R-:W-:Y:S02]  /*2980*/  SHF.R.U32.HI R44, RZ, R2, R43 ;  /* 0x00000002ff2c7219 */ /* 0x000fe4000001162b */
[--C-:B------:R-:W-:Y:S02]  /*2990*/  SHF.R.U32.HI R43, RZ, R42, R3.reuse ;  /* 0x0000002aff2b7219 */ /* 0x100fe40000011603 */
[----:B------:R-:W-:Y:S02]  /*29a0*/  LOP3.LUT P1, RZ, R41, R2, R3, 0xf8, !PT ;  /* 0x0000000229ff7212 */ /* 0x000fe4000782f803 */
        /* <DEDUP_REMOVED lines=11> */
.L_x_455:
[----:B------:R0:W1:Y:S02]  /*2a60*/  MUFU.RCP R2, R0 ;  /* 0x0000000000027308 */ /* 0x0000640000001000 */
.L_x_454:
[----:B------:R-:W-:Y:S02]  /*2a70*/  IMAD.MOV.U32 R41, RZ, RZ, 0x0 ;  /* 0x00000000ff297424 */ /* 0x000fe400078e00ff */
[----:B-1-3--:R-:W-:Y:S02]  /*2a80*/  IMAD.MOV.U32 R42, RZ, RZ, R2 ;  /* 0x000000ffff2a7224 */ /* 0x00afe400078e0002 */
[----:B0-2---:R-:W-:Y:S05]  /*2a90*/  RET.REL.NODEC R40 `(_ZN18transformer_engine71_GLOBAL__N__76556b6a_38_quantize_transpose_square_blockwise_cu_108e784934block_scaled_cast_transpose_kernelILb0Ef6__half13__nv_fp8_e4m3EEvPKT1_PT2_S8_PT0_SA_mmmmmmf14CUtensorMap_stbPKf) ;  /* 0xffffffd428587950 */ /* 0x005fea0003c3ffff */
        .weak           $__internal_19_$__cuda_sm3x_div_rn_noftz_f32_slowpath
        .type           $__internal_19_$__cuda_sm3x_div_rn_noftz_f32_slowpath,@function
        .size           $__internal_19_$__cuda_sm3x_div_rn_noftz_f32_slowpath,(.L_x_1123 - $__internal_19_$__cuda_sm3x_div_rn_noftz_f32_slowpath)
$__internal_19_$__cuda_sm3x_div_rn_noftz_f32_slowpath:
[----:B------:R-:W-:-:S04]  /*2aa0*/  SHF.R.U32.HI R3, RZ, 0x17, R37 ;  /* 0x00000017ff037819 */ /* 0x000fc80000011625 */
        /* <DEDUP_REMOVED lines=21> */
.L_x_456:
        /* <DEDUP_REMOVED lines=27> */
[-C--:B------:R-:W-:Y:S01]  /*2db0*/  FFMA.RZ R36, R0, R38.reuse, R39 ;  /* 0x0000002600247223 */ /* 0x080fe2000000c027 */
[C---:B------:R-:W-:Y:S01]  /*2dc0*/  VIADD R41, R3.reuse, 0x20 ;  /* 0x0000002003297836 */ /* 0x040fe20000000000 */
[C---:B------:R-:W-:Y:S02]  /*2dd0*/  ISETP.NE.AND P4, PT, R3.reuse, RZ, PT ;  /* 0x000000ff0300720c */ /* 0x040fe40003f85270 */
[----:B------:R-:W-:Y:S01]  /*2de0*/  ISETP.NE.AND P2, PT, R3, RZ, PT ;  /* 0x000000ff0300720c */ /* 0x000fe20003f45270 */
[----:B------:R-:W-:Y:S01]  /*2df0*/  IMAD.MOV R3, RZ, RZ, -R3 ;  /* 0x000000ffff037224 */ /* 0x000fe200078e0a03 */
[----:B------:R-:W-:Y:S01]  /*2e00*/  LOP3.LUT R40, R36, 0x7fffff, RZ, 0xc0, !PT ;  /* 0x007fffff24287812 */ /* 0x000fe200078ec0ff */
[CCC-:B------:R-:W-:Y:S01]  /*2e10*/  FFMA.RP R36, R0.reuse, R38.reuse, R39.reuse ;  /* 0x0000002600247223 */ /* 0x1c0fe20000008027 */
[----:B------:R-:W-:Y:S02]  /*2e20*/  FFMA.RM R39, R0, R38, R39 ;  /* 0x0000002600277223 */ /* 0x000fe40000004027 */
[----:B------:R-:W-:-:S02]  /*2e30*/  LOP3.LUT R40, R40, 0x800000, RZ, 0xfc, !PT ;  /* 0x0080000028287812 */ /* 0x000fc400078efcff */
[----:B------:R-:W-:Y:S02]  /*2e40*/  SEL R3, R3, RZ, P4 ;  /* 0x000000ff03037207 */ /* 0x000fe40002000000 */
[----:B------:R-:W-:Y:S02]  /*2e50*/  SHF.L.U32 R41, R40, R41, RZ ;  /* 0x0000002928297219 */ /* 0x000fe400000006ff */
[----:B------:R-:W-:Y:S02]  /*2e60*/  FSETP.NEU.FTZ.AND P0, PT, R36, R39, PT ;  /* 0x000000272400720b */ /* 0x000fe40003f1d000 */
        /* <DEDUP_REMOVED lines=10> */
.L_x_462:
[----:B------:R-:W-:-:S04]  /*2f10*/  LOP3.LUT R37, R37, 0x80000000, RZ, 0xc0, !PT ;  /* 0x8000000025257812 */ /* 0x000fc800078ec0ff */
[----:B------:R-:W-:Y:S01]  /*2f20*/  LOP3.LUT R37, R37, 0x7f800000, RZ, 0xfc, !PT ;  /* 0x7f80000025257812 */ /* 0x000fe200078efcff */
[----:B------:R-:W-:Y:S06]  /*2f30*/  BRA `(.L_x_463) ;  /* 0x0000000000287947 */ /* 0x000fec0003800000 */
.L_x_461:
[----:B------:R-:W-:Y:S01]  /*2f40*/  IMAD R37, R36, 0x800000, R37 ;  /* 0x0080000024257824 */ /* 0x000fe200078e0225 */
[----:B------:R-:W-:Y:S06]  /*2f50*/  BRA `(.L_x_463) ;  /* 0x0000000000207947 */ /* 0x000fec0003800000 */
.L_x_460:
[----:B------:R-:W-:-:S04]  /*2f60*/  LOP3.LUT R37, R37, 0x80000000, R36, 0x48, !PT ;  /* 0x8000000025257812 */ /* 0x000fc800078e4824 */
[----:B------:R-:W-:Y:S01]  /*2f70*/  LOP3.LUT R37, R37, 0x7f800000, RZ, 0xfc, !PT ;  /* 0x7f80000025257812 */ /* 0x000fe200078efcff */
[----:B------:R-:W-:Y:S06]  /*2f80*/  BRA `(.L_x_463) ;  /* 0x0000000000147947 */ /* 0x000fec0003800000 */
.L_x_459:
[----:B------:R-:W-:Y:S01]  /*2f90*/  LOP3.LUT R37, R37, 0x80000000, R36, 0x48, !PT ;  /* 0x8000000025257812 */ /* 0x000fe200078e4824 */
[----:B------:R-:W-:Y:S06]  /*2fa0*/  BRA `(.L_x_463) ;  /* 0x00000000000c7947 */ /* 0x000fec0003800000 */
.L_x_458:
[----:B------:R-:W0:Y:S01]  /*2fb0*/  MUFU.RSQ R37, -QNAN ;  /* 0xffc0000000257908 */ /* 0x000e220000001400 */
[----:B------:R-:W-:Y:S05]  /*2fc0*/  BRA `(.L_x_463) ;  /* 0x0000000000047947 */ /* 0x000fea0003800000 */
.L_x_457:
[----:B------:R-:W-:-:S07]  /*2fd0*/  FADD.FTZ R37, R0, 448 ;  /* 0x43e0000000257421 */ /* 0x000fce0000010000 */
.L_x_463:
[----:B------:R-:W-:-:S04]  /*2fe0*/  IMAD.MOV.U32 R3, RZ, RZ, 0x0 ;  /* 0x00000000ff037424 */ /* 0x000fc800078e00ff */
[----:B0-----:R-:W-:Y:S05]  /*2ff0*/  RET.REL.NODEC R2 `(_ZN18transformer_engine71_GLOBAL__N__76556b6a_38_quantize_transpose_square_blockwise_cu_108e784934block_scaled_cast_transpose_kernelILb0Ef6__half13__nv_fp8_e4m3EEvPKT1_PT2_S8_PT0_SA_mmmmmmf14CUtensorMap_stbPKf) ;  /* 0xffffffd002007950 */ /* 0x001fea0003c3ffff */
.L_x_464:
        /* <DEDUP_REMOVED lines=16> */
.L_x_1123:


//--------------------- .text._ZN18transformer_engine71_GLOBAL__N__76556b6a_38_quantize_transpose_square_blockwise_cu_108e784945block_scaled_cast_transpose_kernel_notalignedILb1Ef6__half13__nv_fp8_e4m3EEvPKT1_PT2_S8_PT0_SA_mmmmmmfbPKf --------------------------
	.section	.text._ZN18transformer_engine71_GLOBAL__N__76556b6a_38_quantize_transpose_square_blockwise_cu_108e784945block_scaled_cast_transpose_kernel_notalignedILb1Ef6__half13__nv_fp8_e4m3EEvPKT1_PT2_S8_PT0_SA_mmmmmmfbPKf,"ax",@progbits
	.align	128
.text._ZN18transformer_engine71_GLOBAL__N__76556b6a_38_quantize_transpose_square_blockwise_cu_108e784945block_scaled_cast_transpose_kernel_notalignedILb1Ef6__half13__nv_fp8_e4m3EEvPKT1_PT2_S8_PT0_SA_mmmmmmfbPKf:
        .type           _ZN18transformer_engine71_GLOBAL__N__76556b6a_38_quantize_transpose_square_blockwise_cu_108e784945block_scaled_cast_transpose_kernel_notalignedILb1Ef6__half13__nv_fp8_e4m3EEvPKT1_PT2_S8_PT0_SA_mmmmmmfbPKf,@function
        .size           _ZN18transformer_engine71_GLOBAL__N__76556b6a_38_quantize_transpose_square_blockwise_cu_108e784945block_scaled_cast_transpose_kernel_notalignedILb1Ef6__half13__nv_fp8_e4m3EEvPKT1_PT2_S8_PT0_SA_mmmmmmfbPKf,(.L_x_1126 - _ZN18transformer_engine71_GLOBAL__N__76556b6a_38_quantize_transpose_square_blockwise_cu_108e784945block_scaled_cast_transpose_kernel_notalignedILb1Ef6__half13__nv_fp8_e4m3EEvPKT1_PT2_S8_PT0_SA_mmmmmmfbPKf)
        .other          _ZN18transformer_engine71_GLOBAL__N__76556b6a_38_quantize_transpose_square_blockwise_cu_108e784945block_scaled_cast_transpose_kernel_notalignedILb1Ef6__half13__nv_fp8_e4m3EEvPKT1_PT2_S8_PT0_SA_mmmmmmfbPKf,@"STO_CUDA_ENTRY STV_DEFAULT"
_ZN18transformer_engine71_GLOBAL__N__76556b6a_38_quantize_transpose_square_blockwise_cu_108e784945block_scaled_cast_transpose_kernel_notalignedILb1Ef6__half13__nv_fp8_e4m3EEvPKT1_PT2_S8_PT0_SA_mmmmmmfbPKf:
        /* <DEDUP_REMOVED lines=10> */
.L_x_465:
        /* <DEDUP_REMOVED lines=90> */
.L_x_471:
[----:B------:R0:W5:Y:S04]  /*0640*/  LDG.E.128 R40, desc[UR6][R10.64] ;  /* 0x000000060a287981 */ /* 0x000168000c1e1d00 */
[----:B------:R0:W5:Y:S02]  /*0650*/  LDG.E.128 R36, desc[UR6][R10.64+0x10] ;  /* 0x000010060a247981 */ /* 0x000164000c1e1d00 */
.L_x_472:
[----:B------:R-:W-:Y:S05]  /*0660*/  BSYNC B2 ;  /* 0x0000000000027941 */ /* 0x000fea0003800000 */
.L_x_470:
        /* <DEDUP_REMOVED lines=32> */
.L_x_474:
[----:B------:R1:W5:Y:S04]  /*0870*/  LDG.E.128 R12, desc[UR6][R8.64] ;  /* 0x00000006080c7981 */ /* 0x000368000c1e1d00 */
[----:B------:R1:W5:Y:S02]  /*0880*/  LDG.E.128 R16, desc[UR6][R8.64+0x10] ;  /* 0x0000100608107981 */ /* 0x000364000c1e1d00 */
.L_x_475:
[----:B------:R-:W-:Y:S05]  /*0890*/  BSYNC B2 ;  /* 0x0000000000027941 */ /* 0x000fea0003800000 */
.L_x_473:
        /* <DEDUP_REMOVED lines=31> */
.L_x_477:
[----:B------:R2:W5:Y:S04]  /*0a90*/  LDG.E.128 R20, desc[UR6][R6.64] ;  /* 0x0000000606147981 */ /* 0x000568000c1e1d00 */
[----:B------:R2:W5:Y:S02]  /*0aa0*/  LDG.E.128 R24, desc[UR6][R6.64+0x10] ;  /* 0x0000100606187981 */ /* 0x000564000c1e1d00 */
.L_x_478:
[----:B------:R-:W-:Y:S05]  /*0ab0*/  BSYNC B2 ;  /* 0x0000000000027941 */ /* 0x000fea0003800000 */
.L_x_476:
        /* <DEDUP_REMOVED lines=30> */
.L_x_479:
[----:B------:R4:W5:Y:S04]  /*0ca0*/  LDG.E.128 R28, desc[UR6][R6.64] ;  /* 0x00000006061c7981 */ /* 0x000968000c1e1d00 */
[----:B------:R4:W5:Y:S01]  /*0cb0*/  LDG.E.128 R32, desc[UR6][R6.64+0x10] ;  /* 0x0000100606207981 */ /* 0x000962000c1e1d00 */
[----:B------:R-:W-:Y:S05]  /*0cc0*/  BRA `(.L_x_480) ;  /* 0x0000001800147947 */ /* 0x000fea0003800000 */
.L_x_469:
        /* <DEDUP_REMOVED lines=12> */
.L_x_483:
        /* <DEDUP_REMOVED lines=73> */
.L_x_482:
[----:B------:R-:W-:Y:S02]  /*1220*/  CS2R R40, SRZ ;  /* 0x0000000000287805 */ /* 0x000fe4000001ff00 */
[----:B------:R-:W-:Y:S02]  /*1230*/  CS2R R42, SRZ ;  /* 0x00000000002a7805 */ /* 0x000fe4000001ff00 */
[----:B------:R-:W-:Y:S02]  /*1240*/  CS2R R36, SRZ ;  /* 0x0000000000247805 */ /* 0x000fe4000001ff00 */
[----:B------:R-:W-:-:S07]  /*1250*/  CS2R R38, SRZ ;  /* 0x0000000000267805 */ /* 0x000fce000001ff00 */
.L_x_484:
[----:B------:R-:W-:Y:S05]  /*1260*/  BSYNC B2 ;  /* 0x0000000000027941 */ /* 0x000fea0003800000 */
.L_x_481:
        /* <DEDUP_REMOVED lines=9> */
.L_x_486:
        /* <DEDUP_REMOVED lines=13> */
.L_x_488:
        /* <DEDUP_REMOVED lines=72> */
.L_x_487:
[----:B------:R-:W-:Y:S05]  /*1850*/  BSYNC B2 ;  /* 0x0000000000027941 */ /* 0x000fea0003800000 */
.L_x_485:
        /* <DEDUP_REMOVED lines=9> */
.L_x_490:
        /* <DEDUP_REMOVED lines=13> */
.L_x_492:
        /* <DEDUP_REMOVED lines=86> */
.L_x_491:
[----:B------:R-:W-:Y:S05]  /*1f20*/  BSYNC B2 ;  /* 0x0000000000027941 */ /* 0x000fea0003800000 */
.L_x_489:
        /* <DEDUP_REMOVED lines=8> */
.L_x_493:
        /* <DEDUP_REMOVED lines=15> */
.L_x_494:
        /* <DEDUP_REMOVED lines=72> */
.L_x_480:
[----:B------:R-:W-:Y:S05]  /*2520*/  BSYNC B0 ;  /* 0x0000000000007941 */ /* 0x000fea0003800000 */
.L_x_468:
[--C-:B-----5:R-:W-:Y:S02]  /*2530*/  HADD2.F32 R5, -RZ, R40.reuse.H0_H0 ;  /* 0x20000028ff057230 */ /* 0x120fe40000004100 */
[----:B----4-:R-:W-:Y:S02]  /*2540*/  HADD2.F32 R6, -RZ, R40.H1_H1 ;  /* 0x30000028ff067230 */ /* 0x010fe40000004100 */
[----:B---3--:R-:W-:Y:S01]  /*2550*/  HADD2.F32 R8, -RZ, R41.H0_H0 ;  /* 0x20000029ff087230 */ /* 0x008fe20000004100 */
        /* <DEDUP_REMOVED lines=125> */
.L_x_467:
[----:B------:R-:W-:Y:S05]  /*2d30*/  BSYNC B1 ;  /* 0x0000000000017941 */ /* 0x000fea0003800000 */
.L_x_466:
        /* <DEDUP_REMOVED lines=38> */
.L_x_496:
[----:B------:R-:W-:Y:S05]  /*2fa0*/  BSYNC B0 ;  /* 0x0000000000007941 */ /* 0x000fea0003800000 */
.L_x_495:
        /* <DEDUP_REMOVED lines=28> */
[----:B-1----:R-:W-:Y:S05]  /*3170*/  CALL.REL.NOINC `($__internal_21_$__cuda_sm3x_div_rn_noftz_f32_slowpath) ;  /* 0x00000048004c7944 */ /* 0x002fea0003c00000 */
[----:B------:R-:W-:-:S07]  /*3180*/  IMAD.MOV.U32 R4, RZ, RZ, R8 ;  /* 0x000000ffff047224 */ /* 0x000fce00078e0008 */
.L_x_498:
[----:B------:R-:W-:-:S04]  /*3190*/  FSETP.NEU.AND P1, PT, |R4|, +INF , PT ;  /* 0x7f8000000400780b */ /* 0x000fc80003f2d200 */
[----:B------:R-:W-:-:S04]  /*31a0*/  FSEL R61, R4, 65504, P1 ;  /* 0x477fe000043d7808 */ /* 0x000fc80000800000 */
[----:B------:R-:W-:-:S07]  /*31b0*/  @P4 LOP3.LUT R61, R61, 0xff800000, RZ, 0xc0, !PT ;  /* 0xff8000003d3d4812 */ /* 0x000fce00078ec0ff */
.L_x_497:
        /* <DEDUP_REMOVED lines=9> */
[----:B-123--:R-:W-:Y:S05]  /*3250*/  CALL.REL.NOINC `($__internal_20_$__cuda_sm20_rcp_rn_f32_slowpath) ;  /* 0x0000004400487944 */ /* 0x00efea0003c00000 */
[----:B------:R-:W-:Y:S01]  /*3260*/  IMAD.MOV.U32 R52, RZ, RZ, R4 ;  /* 0x000000ffff347224 */ /* 0x000fe200078e0004 */
[----:B------:R-:W-:Y:S06]  /*3270*/  BRA `(.L_x_502) ;  /* 0x0000000000107947 */ /* 0x000fec0003800000 */
.L_x_501:
[----:B------:R-:W4:Y:S02]  /*3280*/  MUFU.RCP R52, R61 ;  /* 0x0000003d00347308 */ /* 0x000f240000001000 */
[----:B----4-:R-:W-:-:S04]  /*3290*/  FFMA R4, R52, R61, -1 ;  /* 0xbf80000034047423 */ /* 0x010fc8000000003d */
[----:B------:R-:W-:-:S04]  /*32a0*/  FADD.FTZ R5, -R4, -RZ ;  /* 0x800000ff04057221 */ /* 0x000fc80000010100 */
[----:B------:R-:W-:-:S07]  /*32b0*/  FFMA R52, R52, R5, R52 ;  /* 0x0000000534347223 */ /* 0x000fce0000000034 */
.L_x_502:
        /* <DEDUP_REMOVED lines=30> */
.L_x_500:
[----:B------:R-:W-:Y:S05]  /*34a0*/  BSYNC B0 ;  /* 0x0000000000007941 */ /* 0x000fea0003800000 */
.L_x_499:
        /* <DEDUP_REMOVED lines=33> */
[--C-:B------:R-:W-:Y:S01]  /*36c0*/  HADD2.F32 R62, -RZ, R40.reuse.H0_H0 ;  /* 0x20000028ff3e7230 */ /* 0x100fe20000004100 */
[----:B------:R-:W-:Y:S01]  /*36d0*/  ULDC.64 UR4, c[0x0][0x218] ;  /* 0x0000860000047ab9 */ /* 0x000fe20000000a00 */
[----:B------:R-:W-:Y:S01]  /*36e0*/  HADD2.F32 R40, -RZ, R40.H1_H1 ;  /* 0x30000028ff287230 */ /* 0x000fe20000004100 */
[----:B------:R-:W-:Y:S01]  /*36f0*/  ISETP.GE.U32.AND P2, PT, R58, 0x10, PT ;  /* 0x000000103a00780c */ /* 0x000fe20003f46070 */
[----:B------:R-:W-:Y:S02]  /*3700*/  HADD2.F32 R64, -RZ, R41.H0_H0 ;  /* 0x20000029ff407230 */ /* 0x000fe40000004100 */
[-C--:B------:R-:W-:Y:S01]  /*3710*/  FMUL R62, R62, R61.reuse ;  /* 0x0000003d3e3e7220 */ /* 0x080fe20000400000 */
[--C-:B------:R-:W-:Y:S02]  /*3720*/  HADD2.F32 R66, -RZ, R42.reuse.H0_H0 ;  /* 0x2000002aff427230 */ /* 0x100fe40000004100 */
[-C--:B------:R-:W-:Y:S01]  /*3730*/  FMUL R40, R40, R61.reuse ;  /* 0x0000003d28287220 */ /* 0x080fe20000400000 */
[----:B------:R-:W-:Y:S01]  /*3740*/  HADD2.F32 R42, -RZ, R42.H1_H1 ;  /* 0x3000002aff2a7230 */ /* 0x000fe20000004100 */
[----:B------:R-:W-:Y:S01]  /*3750*/  ISETP.GE.U32.AND.EX P3, PT, R59, RZ, PT, P2 ;  /* 0x000000ff3b00720c */ /* 0x000fe20003f66120 */
[----:B------:R-:W-:Y:S01]  /*3760*/  HADD2.F32 R68, -RZ, R43.H1_H1 ;  /* 0x3000002bff447230 */ /* 0x000fe20000004100 */
[----:B------:R-:W-:Y:S01]  /*3770*/  F2FP.SATFINITE.E4M3.F32.PACK_AB_MERGE_C R75, RZ, R62, RZ ;  /* 0x0000003eff4b723e */ /* 0x000fe200048070ff */
[-C--:B------:R-:W-:Y:S01]  /*3780*/  FMUL R62, R64, R61.reuse ;  /* 0x0000003d403e7220 */ /* 0x080fe20000400000 */
[----:B------:R-:W-:Y:S01]  /*3790*/  F2FP.SATFINITE.E4M3.F32.PACK_AB_MERGE_C R74, RZ, R40, RZ ;  /* 0x00000028ff4a723e */ /* 0x000fe200048070ff */
[----:B------:R-:W-:Y:S01]  /*37a0*/  HADD2.F32 R64, -RZ, R41.H1_H1 ;  /* 0x30000029ff407230 */ /* 0x000fe20000004100 */
[----:B------:R-:W-:Y:S01]  /*37b0*/  LOP3.LUT R40, R75, 0xff, RZ, 0xc0, !PT ;  /* 0x000000ff4b287812 */ /* 0x000fe200078ec0ff */
[-C--:B------:R-:W-:Y:S01]  /*37c0*/  FMUL R66, R66, R61.reuse ;  /* 0x0000003d42427220 */ /* 0x080fe20000400000 */
[----:B------:R-:W-:Y:S01]  /*37d0*/  LOP3.LUT R41, R74, 0xffff, RZ, 0xc0, !PT ;  /* 0x0000ffff4a297812 */ /* 0x000fe200078ec0ff */
[-C--:B------:R-:W-:Y:S01]  /*37e0*/  FMUL R42, R42, R61.reuse ;  /* 0x0000003d2a2a7220 */ /* 0x080fe20000400000 */
[----:B------:R-:W-:Y:S01]  /*37f0*/  F2FP.SATFINITE.E4M3.F32.PACK_AB_MERGE_C R62, RZ, R62, RZ ;  /* 0x0000003eff3e723e */ /* 0x000fe200048070ff */
[-C--:B------:R-:W-:Y:S01]  /*3800*/  FMUL R64, R64, R61.reuse ;  /* 0x0000003d40407220 */ /* 0x080fe20000400000 */
[----:B------:R-:W-:Y:S01]  /*3810*/  PRMT R40, R41, 0x7604, R40 ;  /* 0x0000760429287816 */ /* 0x000fe20000000028 */
[----:B------:R-:W-:Y:S01]  /*3820*/  FMUL R68, R68, R61 ;  /* 0x0000003d44447220 */ /* 0x000fe20000400000 */
[----:B------:R-:W-:-:S02]  /*3830*/  LOP3.LUT R41, R62, 0xff, RZ, 0xc0, !PT ;  /* 0x000000ff3e297812 */ /* 0x000fc400078ec0ff */
[----:B------:R-:W-:Y:S01]  /*3840*/  F2FP.SATFINITE.E4M3.F32.PACK_AB_MERGE_C R73, RZ, R64, RZ ;  /* 0x00000040ff49723e */ /* 0x000fe200048070ff */
[----:B------:R-:W-:Y:S01]  /*3850*/  HADD2.F32 R64, -RZ, R43.H0_H0 ;  /* 0x2000002bff407230 */ /* 0x000fe20000004100 */
[----:B------:R-:W-:Y:S02]  /*3860*/  PRMT R40, R40, 0x5410, R41 ;  /* 0x0000541028287816 */ /* 0x000fe40000000029 */
[----:B------:R-:W-:Y:S02]  /*3870*/  LOP3.LUT R41, R73, 0xffff, RZ, 0xc0, !PT ;  /* 0x0000ffff49297812 */ /* 0x000fe400078ec0ff */
[----:B------:R-:W-:Y:S01]  /*3880*/  FMUL R64, R64, R61 ;  /* 0x0000003d40407220 */ /* 0x000fe20000400000 */
[----:B------:R-:W-:Y:S01]  /*3890*/  F2FP.SATFINITE.E4M3.F32.PACK_AB_MERGE_C R72, RZ, R66, RZ ;  /* 0x00000042ff48723e */ /* 0x000fe200048070ff */
[----:B------:R-:W-:Y:S01]  /*38a0*/  HADD2.F32 R66, -RZ, R38.H1_H1 ;  /* 0x30000026ff427230 */ /* 0x000fe20000004100 */
[----:B------:R-:W-:Y:S01]  /*38b0*/  F2FP.SATFINITE.E4M3.F32.PACK_AB_MERGE_C R71, RZ, R42, RZ ;  /* 0x0000002aff47723e */ /* 0x000fe200048070ff */
[----:B------:R-:W-:Y:S01]  /*38c0*/  IMAD.SHL.U32 R41, R41, 0x1000000, RZ ;  /* 0x0100000029297824 */ /* 0x000fe200078e00ff */
[----:B------:R-:W-:-:S02]  /*38d0*/  F2FP.SATFINITE.E4M3.F32.PACK_AB_MERGE_C R69, RZ, R68, RZ ;  /* 0x00000044ff45723e */ /* 0x000fc400048070ff */
[----:B------:R-:W-:Y:S01]  /*38e0*/  LOP3.LUT R42, R71, 0xffff, RZ, 0xc0, !PT ;  /* 0x0000ffff472a7812 */ /* 0x000fe200078ec0ff */
[----:B------:R-:W-:Y:S01]  /*38f0*/  FMUL R65, R66, R61 ;  /* 0x0000003d42417220 */ /* 0x000fe20000400000 */
[----:B------:R-:W-:Y:S02]  /*3900*/  LOP3.LUT R40, R40, R41, RZ, 0xfc, !PT ;  /* 0x0000002928287212 */ /* 0x000fe400078efcff */
[----:B------:R-:W-:Y:S02]  /*3910*/  LOP3.LUT R41, R72, 0xff, RZ, 0xc0, !PT ;  /* 0x000000ff48297812 */ /* 0x000fe400078ec0ff */
[----:B------:R-:W-:Y:S02]  /*3920*/  F2FP.SATFINITE.E4M3.F32.PACK_AB_MERGE_C R70, RZ, R64, RZ ;  /* 0x00000040ff46723e */ /* 0x000fe400048070ff */
[----:B------:R-:W-:Y:S02]  /*3930*/  PRMT R41, R42, 0x7604, R41 ;  /* 0x000076042a297816 */ /* 0x000fe40000000029 */
[----:B------:R-:W-:-:S02]  /*3940*/  LOP3.LUT R43, R69, 0xffff, RZ, 0xc0, !PT ;  /* 0x0000ffff452b7812 */ /* 0x000fc400078ec0ff */
[----:B------:R-:W-:Y:S02]  /*3950*/  LOP3.LUT R42, R70, 0xff, RZ, 0xc0, !PT ;  /* 0x000000ff462a7812 */ /* 0x000fe400078ec0ff */
[----:B------:R-:W-:Y:S01]  /*3960*/  F2FP.SATFINITE.E4M3.F32.PACK_AB_MERGE_C R65, RZ, R65, RZ ;  /* 0x00000041ff41723e */ /* 0x000fe200048070ff */
[----:B------:R-:W-:Y:S01]  /*3970*/  IMAD.SHL.U32 R64, R43, 0x1000000, RZ ;  /* 0x010000002b407824 */ /* 0x000fe200078e00ff */
[----:B------:R-:W-:Y:S01]  /*3980*/  PRMT R41, R41, 0x5410, R42 ;  /* 0x0000541029297816 */ /* 0x000fe2000000002a */
[--C-:B------:R-:W-:Y:S01]  /*3990*/  HADD2.F32 R42, -RZ, R36.reuse.H0_H0 ;  /* 0x20000024ff2a7230 */ /* 0x100fe20000004100 */
[----:B------:R-:W-:Y:S01]  /*39a0*/  LOP3.LUT R4, R4, 0xffffff00, RZ, 0xc0, !PT ;  /* 0xffffff0004047812 */ /* 0x000fe200078ec0ff */
[----:B------:R-:W-:Y:S01]  /*39b0*/  HADD2.F32 R36, -RZ, R36.H1_H1 ;  /* 0x30000024ff247230 */ /* 0x000fe20000004100 */
[----:B------:R-:W-:Y:S01]  /*39c0*/  LOP3.LUT R41, R41, R64, RZ, 0xfc, !PT ;  /* 0x0000004029297212 */ /* 0x000fe200078efcff */
[--C-:B------:R-:W-:Y:S02]  /*39d0*/  HADD2.F32 R64, -RZ, R37.reuse.H0_H0 ;  /* 0x20000025ff407230 */ /* 0x100fe40000004100 */
[-C--:B------:R-:W-:Y:S01]  /*39e0*/  FMUL R42, R42, R61.reuse ;  /* 0x0000003d2a2a7220 */ /* 0x080fe20000400000 */
[----:B------:R-:W-:Y:S01]  /*39f0*/  LOP3.LUT R5, R5, 0xffffff00, RZ, 0xc0, !PT ;  /* 0xffffff0005057812 */ /* 0x000fe200078ec0ff */
[-C--:B------:R-:W-:Y:S01]  /*3a00*/  FMUL R36, R36, R61.reuse ;  /* 0x0000003d24247220 */ /* 0x080fe20000400000 */
[----:B------:R-:W-:Y:S01]  /*3a10*/  LOP3.LUT R6, R6, 0xffffff00, RZ, 0xc0, !PT ;  /* 0xffffff0006067812 */ /* 0x000fe200078ec0ff */
[----:B------:R-:W-:Y:S01]  /*3a20*/  FMUL R63, R64, R61 ;  /* 0x0000003d403f7220 */ /* 0x000fe20000400000 */
[----:B------:R-:W-:Y:S01]  /*3a30*/  F2FP.SATFINITE.E4M3.F32.PACK_AB_MERGE_C R68, RZ, R42, RZ ;  /* 0x0000002aff44723e */ /* 0x000fe200048070ff */
[----:B------:R-:W-:Y:S01]  /*3a40*/  HADD2.F32 R64, -RZ, R37.H1_H1 ;  /* 0x30000025ff407230 */ /* 0x000fe20000004100 */
[----:B------:R-:W-:-:S02]  /*3a50*/  F2FP.SATFINITE.E4M3.F32.PACK_AB_MERGE_C R67, RZ, R36, RZ ;  /* 0x00000024ff43723e */ /* 0x000fc400048070ff */
[----:B------:R-:W-:Y:S02]  /*3a60*/  LOP3.LUT R36, R68, 0xff, RZ, 0xc0, !PT ;  /* 0x000000ff44247812 */ /* 0x000fe400078ec0ff */
[----:B------:R-:W-:Y:S01]  /*3a70*/  LOP3.LUT R43, R67, 0xffff, RZ, 0xc0, !PT ;  /* 0x0000ffff432b7812 */ /* 0x000fe200078ec0ff */
[----:B------:R-:W-:Y:S01]  /*3a80*/  FMUL R64, R64, R61 ;  /* 0x0000003d40407220 */ /* 0x000fe20000400000 */
[----:B------:R-:W-:Y:S02]  /*3a90*/  F2FP.SATFINITE.E4M3.F32.PACK_AB_MERGE_C R63, RZ, R63, RZ ;  /* 0x0000003fff3f723e */ /* 0x000fe400048070ff */
[----:B------:R-:W-:Y:S02]  /*3aa0*/  PRMT R36, R43, 0x7604, R36 ;  /* 0x000076042b247816 */ /* 0x000fe40000000024 */
[----:B------:R-:W-:Y:S02]  /*3ab0*/  LOP3.LUT R43, R63, 0xff, RZ, 0xc0, !PT ;  /* 0x000000ff3f2b7812 */ /* 0x000fe400078ec0ff */
[----:B------:R-:W-:-:S02]  /*3ac0*/  F2FP.SATFINITE.E4M3.F32.PACK_AB_MERGE_C R64, RZ, R64, RZ ;  /* 0x00000040ff40723e */ /* 0x000fc400048070ff */
[----:B------:R-:W-:Y:S01]  /*3ad0*/  PRMT R42, R36, 0x5410, R43 ;  /* 0x00005410242a7816 */ /* 0x000fe2000000002b */
[----:B------:R-:W-:Y:S01]  /*3ae0*/  HADD2.F32 R43, -RZ, R38.H0_H0 ;  /* 0x20000026ff2b7230 */ /* 0x000fe20000004100 */
[----:B------:R-:W-:Y:S02]  /*3af0*/  IADD3 R36, P4, R48, UR4, RZ ;  /* 0x0000000430247c10 */ /* 0x000fe4000ff9e0ff */
[----:B------:R-:W-:Y:S02]  /*3b00*/  LOP3.LUT R37, R64, 0xffff, RZ, 0xc0, !PT ;  /* 0x0000ffff40257812 */ /* 0x000fe400078ec0ff */
[----:B------:R-:W-:Y:S01]  /*3b10*/  LOP3.LUT P2, RZ, R36, 0xf, RZ, 0xc0, !PT ;  /* 0x0000000f24ff7812 */ /* 0x000fe2000784c0ff */
[----:B------:R-:W-:Y:S01]  /*3b20*/  FMUL R38, R43, R61 ;  /* 0x0000003d2b267220 */ /* 0x000fe20000400000 */
[----:B------:R-:W-:Y:S01]  /*3b30*/  LOP3.LUT R7, R7, 0xffffff00, RZ, 0xc0, !PT ;  /* 0xffffff0007077812 */ /* 0x000fe200078ec0ff */
[----:B------:R-:W-:Y:S01]  /*3b40*/  IMAD.SHL.U32 R37, R37, 0x1000000, RZ ;  /* 0x0100000025257824 */ /* 0x000fe200078e00ff */
[----:B------:R-:W-:-:S02]  /*3b50*/  PLOP3.LUT P2, PT, P3, P2, PT, 0x8a, 0x0 ;  /* 0x000000000000781c */ /* 0x000fc40001f45172 */
[----:B------:R-:W-:Y:S02]  /*3b60*/  F2FP.SATFINITE.E4M3.F32.PACK_AB_MERGE_C R38, RZ, R38, RZ ;  /* 0x00000026ff26723e */ /* 0x000fe400048070ff */
[----:B------:R-:W-:Y:S02]  /*3b70*/  LOP3.LUT R42, R42, R37, RZ, 0xfc, !PT ;  /* 0x000000252a2a7212 */ /* 0x000fe400078efcff */
[----:B------:R-:W-:Y:S02]  /*3b80*/  LOP3.LUT R37, R38, 0xff, RZ, 0xc0, !PT ;  /* 0x000000ff26257812 */ /* 0x000fe400078ec0ff */
[----:B------:R-:W-:Y:S02]  /*3b90*/  LOP3.LUT R8, R8, 0xffffff00, RZ, 0xc0, !PT ;  /* 0xffffff0008087812 */ /* 0x000fe400078ec0ff */
[----:B------:R-:W-:Y:S02]  /*3ba0*/  LOP3.LUT R9, R9, 0xffffff00, RZ, 0xc0, !PT ;  /* 0xffffff0009097812 */ /* 0x000fe400078ec0ff */
[----:B------:R-:W-:-:S02]  /*3bb0*/  LOP3.LUT R10, R10, 0xffffff00, RZ, 0xc0, !PT ;  /* 0xffffff000a0a7812 */ /* 0x000fc400078ec0ff */
[----:B------:R-:W-:Y:S02]  /*3bc0*/  @!P2 LOP3.LUT R66, R65, 0xffff, RZ, 0xc0, !PT ;  /* 0x0000ffff4142a812 */ /* 0x000fe400078ec0ff */
[----:B------:R-:W-:Y:S02]  /*3bd0*/  LOP3.LUT R11, R11, 0xffffff00, RZ, 0xc0, !PT ;  /* 0xffffff000b0b7812 */ /* 0x000fe400078ec0ff */
[----:B------:R-:W-:Y:S01]  /*3be0*/  @!P2 PRMT R37, R66, 0x7604, R37 ;  /* 0x000076044225a816 */ /* 0x000fe20000000025 */
[--C-:B------:R-:W-:Y:S01]  /*3bf0*/  HADD2.F32 R66, -RZ, R39.reuse.H0_H0 ;  /* 0x20000027ff427230 */ /* 0x100fe20000004100 */
[----:B------:R-:W-:Y:S01]  /*3c00*/  LOP3.LUT R44, R44, 0xffffff00, RZ, 0xc0, !PT ;  /* 0xffffff002c2c7812 */ /* 0x000fe200078ec0ff */
[----:B------:R-:W-:Y:S01]  /*3c10*/  HADD2.F32 R39, -RZ, R39.H1_H1 ;  /* 0x30000027ff277230 */ /* 0x000fe20000004100 */
[----:B------:R-:W-:Y:S02]  /*3c20*/  LOP3.LUT R45, R45, 0xffffff00, RZ, 0xc0, !PT ;  /* 0xffffff002d2d7812 */ /* 0x000fe400078ec0ff */
[-C--:B------:R-:W-:Y:S01]  /*3c30*/  FMUL R66, R66, R61.reuse ;  /* 0x0000003d42427220 */ /* 0x080fe20000400000 */
[----:B------:R-:W-:Y:S01]  /*3c40*/  LOP3.LUT R52, R52, 0xffffff00, RZ, 0xc0, !PT ;  /* 0xffffff0034347812 */ /* 0x000fe200078ec0ff */
[----:B------:R-:W-:Y:S01]  /*3c50*/  FMUL R39, R39, R61 ;  /* 0x0000003d27277220 */ /* 0x000fe20000400000 */
[----:B------:R-:W-:-:S02]  /*3c60*/  LOP3.LUT R53, R53, 0xffffff00, RZ, 0xc0, !PT ;  /* 0xffffff0035357812 */ /* 0x000fc400078ec0ff */
[----:B------:R-:W-:Y:S02]  /*3c70*/  F2FP.SATFINITE.E4M3.F32.PACK_AB_MERGE_C R66, RZ, R66, RZ ;  /* 0x00000042ff42723e */ /* 0x000fe400048070ff */
[----:B------:R-:W-:Y:S02]  /*3c80*/  F2FP.SATFINITE.E4M3.F32.PACK_AB_MERGE_C R39, RZ, R39, RZ ;  /* 0x00000027ff27723e */ /* 0x000fe400048070ff */
[----:B------:R-:W-:Y:S02]  /*3c90*/  LOP3.LUT R43, R66, 0xff, RZ, 0xc0, !PT ;  /* 0x000000ff422b7812 */ /* 0x000fe400078ec0ff */
[----:B------:R-:W-:Y:S02]  /*3ca0*/  LOP3.LUT R54, R54, 0xffffff00, RZ, 0xc0, !PT ;  /* 0xffffff0036367812 */ /* 0x000fe400078ec0ff */
[----:B------:R-:W-:Y:S02]  /*3cb0*/  @!P2 PRMT R43, R37, 0x5410, R43 ;  /* 0x00005410252ba816 */ /* 0x000fe4000000002b */
[----:B------:R-:W-:-:S02]  /*3cc0*/  @!P2 LOP3.LUT R37, R39, 0xffff, RZ, 0xc0, !PT ;  /* 0x0000ffff2725a812 */ /* 0x000fc400078ec0ff */
[----:B------:R-:W-:Y:S02]  /*3cd0*/  LOP3.LUT R55, R55, 0xffffff00, RZ, 0xc0, !PT ;  /* 0xffffff0037377812 */ /* 0x000fe400078ec0ff */
[----:B------:R-:W-:Y:S01]  /*3ce0*/  LOP3.LUT R56, R56, 0xffffff00, RZ, 0xc0, !PT ;  /* 0xffffff0038387812 */ /* 0x000fe200078ec0ff */
[----:B------:R-:W-:Y:S01]  /*3cf0*/  @!P2 IMAD.SHL.U32 R37, R37, 0x1000000, RZ ;  /* 0x010000002525a824 */ /* 0x000fe200078e00ff */
[----:B------:R-:W-:Y:S02]  /*3d00*/  LOP3.LUT R57, R57, 0xffffff00, RZ, 0xc0, !PT ;  /* 0xffffff0039397812 */ /* 0x000fe400078ec0ff */
[----:B------:R-:W-:Y:S02]  /*3d10*/  LOP3.LUT R4, R4, 0xff, R75, 0xf8, !PT ;  /* 0x000000ff04047812 */ /* 0x000fe400078ef84b */
[----:B------:R-:W-:Y:S02]  /*3d20*/  @!P2 LOP3.LUT R43, R43, R37, RZ, 0xfc, !PT ;  /* 0x000000252b2ba212 */ /* 0x000fe400078efcff */
[----:B------:R-:W-:-:S02]  /*3d30*/  IADD3.X R37, R47, UR5, RZ, P4, !PT ;  /* 0x000000052f257c10 */ /* 0x000fc4000a7fe4ff */
[----:B------:R-:W-:Y:S02]  /*3d40*/  LOP3.LUT R5, R5, 0xff, R74, 0xf8, !PT ;  /* 0x000000ff05057812 */ /* 0x000fe400078ef84a */
[----:B------:R-:W-:Y:S01]  /*3d50*/  LOP3.LUT R6, R6, 0xff, R62, 0xf8, !PT ;  /* 0x000000ff06067812 */ /* 0x000fe200078ef83e */
[----:B------:R0:W-:Y:S01]  /*3d60*/  @!P2 STG.E.128 desc[UR6][R36.64], R40 ;  /* 0x000000282400a986 */ /* 0x0001e2000c101d06 */
        /* <DEDUP_REMOVED lines=62> */
.L_x_504:
[----:B------:R-:W-:Y:S05]  /*4150*/  BSYNC B0 ;  /* 0x0000000000007941 */ /* 0x000fea0003800000 */
.L_x_503:
[----:B------:R-:W-:Y:S01]  /*4160*/  SEL R40, R0, 0x4, P1 ;  /* 0x0000000400287807 */ /* 0x000fe20000800000 */
[----:B------:R-:W-:Y:S01]  /*4170*/  BSSY B0, `(.L_x_505) ;  /* 0x00000b9000007945 */ /* 0x000fe20003800000 */
[----:B0-----:R-:W-:Y:S02]  /*4180*/  SEL R38, R60, RZ, P1 ;  /* 0x000000ff3c267207 */ /* 0x001fe40000800000 */
[----:B------:R-:W-:-:S04]  /*4190*/  ISETP.GE.U32.AND P1, PT, R40, 0x2, PT ;  /* 0x000000022800780c */ /* 0x000fc80003f26070 */
[----:B------:R-:W-:-:S13]  /*41a0*/  ISETP.GE.U32.AND.EX P1, PT, R38, RZ, PT, P1 ;  /* 0x000000ff2600720c */ /* 0x000fda0003f26110 */
[----:B------:R-:W-:Y:S05]  /*41b0*/  @!P1 BRA `(.L_x_506) ;  /* 0x0000000800d09947 */ /* 0x000fea0003800000 */
[----:B------:R-:W-:Y:S01]  /*41c0*/  HADD2.F32 R36, -RZ, R12.H0_H0 ;  /* 0x2000000cff247230 */ /* 0x000fe20000004100 */
[----:B------:R-:W-:Y:S01]  /*41d0*/  LOP3.LUT R37, R4, 0xffff00ff, RZ, 0xc0, !PT ;  /* 0xffff00ff04257812 */ /* 0x000fe200078ec0ff */
[--C-:B------:R-:W-:Y:S01]  /*41e0*/  HADD2.F32 R42, -RZ, R13.reuse.H0_H0 ;  /* 0x2000000dff2a7230 */ /* 0x100fe20000004100 */
[----:B------:R-:W-:Y:S01]  /*41f0*/  LOP3.LUT R43, R8, 0xffff00ff, RZ, 0xc0, !PT ;  /* 0xffff00ff082b7812 */ /* 0x000fe200078ec0ff */
[----:B------:R-:W-:Y:S02]  /*4200*/  HADD2.F32 R62, -RZ, R13.H1_H1 ;  /* 0x3000000dff3e7230 */ /* 0x000fe40000004100 */
[-C--:B------:R-:W-:Y:S01]  /*4210*/  FMUL R36, R36, R61.reuse ;  /* 0x0000003d24247220 */ /* 0x080fe20000400000 */
[----:B------:R-:W-:Y:S02]  /*4220*/  HADD2.F32 R66, -RZ, R15.H0_H0 ;  /* 0x2000000fff427230 */ /* 0x000fe40000004100 */
[----:B------:R-:W-:Y:S01]  /*4230*/  FMUL R41, R42, R61 ;  /* 0x0000003d2a297220 */ /* 0x000fe20000400000 */
[----:B------:R-:W-:-:S02]  /*4240*/  HADD2.F32 R64, -RZ, R14.H0_H0 ;  /* 0x2000000eff407230 */ /* 0x000fc40000004100 */
[-C--:B------:R-:W-:Y:S01]  /*4250*/  FMUL R39, R62, R61.reuse ;  /* 0x0000003d3e277220 */ /* 0x080fe20000400000 */
[----:B------:R-:W-:Y:S01]  /*4260*/  F2FP.SATFINITE.E4M3.F32.PACK_AB_MERGE_C R13, RZ, R36, RZ ;  /* 0x00000024ff0d723e */ /* 0x000fe200048070ff */
[----:B------:R-:W-:Y:S01]  /*4270*/  FMUL R66, R66, R61 ;  /* 0x0000003d42427220 */ /* 0x000fe20000400000 */
[----:B------:R-:W-:Y:S01]  /*4280*/  F2FP.SATFINITE.E4M3.F32.PACK_AB_MERGE_C R41, RZ, R41, RZ ;  /* 0x00000029ff29723e */ /* 0x000fe200048070ff */
[----:B------:R-:W-:Y:S01]  /*4290*/  HADD2.F32 R68, -RZ, R15.H1_H1 ;  /* 0x3000000fff447230 */ /* 0x000fe20000004100 */
[----:B------:R-:W-:Y:S01]  /*42a0*/  F2FP.SATFINITE.E4M3.F32.PACK_AB_MERGE_C R39, RZ, R39, RZ ;  /* 0x00000027ff27723e */ /* 0x000fe200048070ff */
[----:B------:R-:W-:Y:S01]  /*42b0*/  IMAD.SHL.U32 R4, R13, 0x100, RZ ;  /* 0x000001000d047824 */ /* 0x000fe200078e00ff */
[----:B------:R-:W-:Y:S01]  /*42c0*/  LOP3.LUT R36, R7, 0xffff00ff, RZ, 0xc0, !PT ;  /* 0xffff00ff07247812 */ /* 0x000fe200078ec0ff */
[-C--:B------:R-:W-:Y:S01]  /*42d0*/  FMUL R15, R64, R61.reuse ;  /* 0x0000003d400f7220 */ /* 0x080fe20000400000 */
[----:B------:R-:W-:Y:S01]  /*42e0*/  F2FP.SATFINITE.E4M3.F32.PACK_AB_MERGE_C R67, RZ, R66, RZ ;  /* 0x00000042ff43723e */ /* 0x000fe200048070ff */
[----:B------:R-:W-:Y:S01]  /*42f0*/  IMAD.SHL.U32 R7, R39, 0x100, RZ ;  /* 0x0000010027077824 */ /* 0x000fe200078e00ff */
[----:B------:R-:W-:Y:S01]  /*4300*/  LOP3.LUT R4, R37, 0xffff, R4, 0xf8, !PT ;  /* 0x0000ffff25047812 */ /* 0x000fe200078ef804 */
[----:B------:R-:W-:Y:S01]  /*4310*/  FMUL R65, R68, R61 ;  /* 0x0000003d44417220 */ /* 0x000fe20000400000 */
[----:B------:R-:W-:Y:S01]  /*4320*/  LOP3.LUT R37, R6, 0xffff00ff, RZ, 0xc0, !PT ;  /* 0xffff00ff06257812 */ /* 0x000fe200078ec0ff */
[----:B------:R-:W-:Y:S01]  /*4330*/  IMAD.SHL.U32 R6, R41, 0x100, RZ ;  /* 0x0000010029067824 */ /* 0x000fe200078e00ff */
[----:B------:R-:W-:Y:S01]  /*4340*/  LOP3.LUT R7, R36, 0xffff, R7, 0xf8, !PT ;  /* 0x0000ffff24077812 */ /* 0x000fe200078ef807 */
[--C-:B------:R-:W-:Y:S01]  /*4350*/  HADD2.F32 R64, -RZ, R17.reuse.H0_H0 ;  /* 0x20000011ff407230 */ /* 0x100fe20000004100 */
[----:B------:R-:W-:Y:S01]  /*4360*/  F2FP.SATFINITE.E4M3.F32.PACK_AB_MERGE_C R65, RZ, R65, RZ ;  /* 0x00000041ff41723e */ /* 0x000fe200048070ff */
[----:B------:R-:W-:Y:S01]  /*4370*/  HADD2.F32 R68, -RZ, R17.H1_H1 ;  /* 0x30000011ff447230 */ /* 0x000fe20000004100 */
[----:B------:R-:W-:Y:S01]  /*4380*/  LOP3.LUT R6, R37, 0xffff, R6, 0xf8, !PT ;  /* 0x0000ffff25067812 */ /* 0x000fe200078ef806 */
[----:B------:R-:W-:Y:S01]  /*4390*/  HADD2.F32 R62, -RZ, R16.H0_H0 ;  /* 0x20000010ff3e7230 */ /* 0x000fe20000004100 */
[----:B------:R-:W-:Y:S01]  /*43a0*/  LOP3.LUT R17, R10, 0xffff00ff, RZ, 0xc0, !PT ;  /* 0xffff00ff0a117812 */ /* 0x000fe200078ec0ff */
[----:B------:R-:W-:Y:S01]  /*43b0*/  IMAD.SHL.U32 R10, R67, 0x100, RZ ;  /* 0x00000100430a7824 */ /* 0x000fe200078e00ff */
[----:B------:R-:W0:Y:S01]  /*43c0*/  LDC.64 R36, c[0x0][0x218] ;  /* 0x00008600ff247b82 */ /* 0x000e220000000a00 */
[----:B------:R-:W-:Y:S01]  /*43d0*/  F2FP.SATFINITE.E4M3.F32.PACK_AB_MERGE_C R15, RZ, R15, RZ ;  /* 0x0000000fff0f723e */ /* 0x000fe200048070ff */
[-C--:B------:R-:W-:Y:S01]  /*43e0*/  FMUL R62, R62, R61.reuse ;  /* 0x0000003d3e3e7220 */ /* 0x080fe20000400000 */
[----:B------:R-:W-:Y:S01]  /*43f0*/  LOP3.LUT R42, R11, 0xffff00ff, RZ, 0xc0, !PT ;  /* 0xffff00ff0b2a7812 */ /* 0x000fe200078ec0ff */
[----:B------:R-:W-:Y:S01]  /*4400*/  IMAD.SHL.U32 R11, R65, 0x100, RZ ;  /* 0x00000100410b7824 */ /* 0x000fe200078e00ff */
[----:B------:R-:W-:Y:S01]  /*4410*/  LOP3.LUT R10, R17, 0xffff, R10, 0xf8, !PT ;  /* 0x0000ffff110a7812 */ /* 0x000fe200078ef80a */
[----:B------:R-:W-:Y:S01]  /*4420*/  FMUL R17, R68, R61 ;  /* 0x0000003d44117220 */ /* 0x000fe20000400000 */
[----:B------:R-:W-:Y:S01]  /*4430*/  F2FP.SATFINITE.E4M3.F32.PACK_AB_MERGE_C R63, RZ, R62, RZ ;  /* 0x0000003eff3f723e */ /* 0x000fe200048070ff */
[----:B------:R-:W-:Y:S01]  /*4440*/  IMAD.SHL.U32 R8, R15, 0x100, RZ ;  /* 0x000001000f087824 */ /* 0x000fe200078e00ff */
[----:B------:R-:W-:Y:S01]  /*4450*/  LOP3.LUT R69, R44, 0xffff00ff, RZ, 0xc0, !PT ;  /* 0xffff00ff2c457812 */ /* 0x000fe200078ec0ff */
[----:B------:R-:W-:Y:S01]  /*4460*/  ULDC.64 UR4, c[0x0][0x238] ;  /* 0x00008e0000047ab9 */ /* 0x000fe20000000a00 */
[----:B------:R-:W-:Y:S01]  /*4470*/  F2FP.SATFINITE.E4M3.F32.PACK_AB_MERGE_C R17, RZ, R17, RZ ;  /* 0x00000011ff11723e */ /* 0x000fe200048070ff */
[----:B------:R-:W-:Y:S01]  /*4480*/  IMAD.SHL.U32 R44, R63, 0x100, RZ ;  /* 0x000001003f2c7824 */ /* 0x000fe200078e00ff */
[----:B------:R-:W-:Y:S01]  /*4490*/  LOP3.LUT R11, R42, 0xffff, R11, 0xf8, !PT ;  /* 0x0000ffff2a0b7812 */ /* 0x000fe200078ef80b */
[--C-:B------:R-:W-:Y:S01]  /*44a0*/  HADD2.F32 R62, -RZ, R19.reuse.H0_H0 ;  /* 0x20000013ff3e7230 */ /* 0x100fe20000004100 */
[----:B------:R-:W-:Y:S01]  /*44b0*/  LOP3.LUT R8, R43, 0xffff, R8, 0xf8, !PT ;  /* 0x0000ffff2b087812 */ /* 0x000fe200078ef808 */
[-C--:B------:R-:W-:Y:S01]  /*44c0*/  FMUL R43, R64, R61.reuse ;  /* 0x0000003d402b7220 */ /* 0x080fe20000400000 */
[----:B------:R-:W-:Y:S01]  /*44d0*/  LOP3.LUT R42, R53, 0xffff00ff, RZ, 0xc0, !PT ;  /* 0xffff00ff352a7812 */ /* 0x000fe200078ec0ff */
[----:B------:R-:W-:Y:S01]  /*44e0*/  IMAD.SHL.U32 R53, R17, 0x100, RZ ;  /* 0x0000010011357824 */ /* 0x000fe200078e00ff */
[----:B------:R-:W-:Y:S01]  /*44f0*/  LOP3.LUT R44, R69, 0xffff, R44, 0xf8, !PT ;  /* 0x0000ffff452c7812 */ /* 0x000fe200078ef82c */
[----:B------:R-:W-:Y:S01]  /*4500*/  HADD2.F32 R64, -RZ, R19.H1_H1 ;  /* 0x30000013ff407230 */ /* 0x000fe20000004100 */
[----:B------:R-:W-:Y:S01]  /*4510*/  IADD3 R69, P3, R48, UR4, RZ ;  /* 0x0000000430457c10 */ /* 0x000fe2000ff7e0ff */
[----:B------:R-:W-:Y:S01]  /*4520*/  FMUL R62, R62, R61 ;  /* 0x0000003d3e3e7220 */ /* 0x000fe20000400000 */
[----:B------:R-:W-:Y:S01]  /*4530*/  F2FP.SATFINITE.E4M3.F32.PACK_AB_MERGE_C R43, RZ, R43, RZ ;  /* 0x0000002bff2b723e */ /* 0x000fe200048070ff */
[----:B------:R-:W-:Y:S01]  /*4540*/  HADD2.F32 R12, -RZ, R12.H1_H1 ;  /* 0x3000000cff0c7230 */ /* 0x000fe20000004100 */
[----:B------:R-:W-:Y:S01]  /*4550*/  LOP3.LUT R53, R42, 0xffff, R53, 0xf8, !PT ;  /* 0x0000ffff2a357812 */ /* 0x000fe200078ef835 */
[----:B------:R-:W-:Y:S01]  /*4560*/  HADD2.F32 R42, -RZ, R18.H0_H0 ;  /* 0x20000012ff2a7230 */ /* 0x000fe20000004100 */
[----:B0-----:R-:W-:Y:S01]  /*4570*/  IADD3 R36, P2, R69, R36, RZ ;  /* 0x0000002445247210 */ /* 0x001fe20007f5e0ff */
[----:B------:R-:W-:Y:S01]  /*4580*/  FMUL R64, R64, R61 ;  /* 0x0000003d40407220 */ /* 0x000fe20000400000 */
[----:B------:R-:W-:Y:S01]  /*4590*/  LOP3.LUT R71, R52, 0xffff00ff, RZ, 0xc0, !PT ;  /* 0xffff00ff34477812 */ /* 0x000fe200078ec0ff */
[----:B------:R-:W-:-:S02]  /*45a0*/  IMAD.SHL.U32 R52, R43, 0x100, RZ ;  /* 0x000001002b347824 */ /* 0x000fc400078e00ff */
[----:B------:R-:W-:Y:S01]  /*45b0*/  FMUL R19, R42, R61 ;  /* 0x0000003d2a137220 */ /* 0x000fe20000400000 */
[----:B------:R-:W-:Y:S01]  /*45c0*/  IADD3.X R37, R37, UR5, R47, P2, P3 ;  /* 0x0000000525257c10 */ /* 0x000fe200097e642f */
[----:B------:R-:W-:Y:S01]  /*45d0*/  HADD2.F32 R14, -RZ, R14.H1_H1 ;  /* 0x3000000eff0e7230 */ /* 0x000fe20000004100 */
[----:B------:R-:W-:Y:S01]  /*45e0*/  ISETP.GE.U32.AND P2, PT, R58, 0x10, PT ;  /* 0x000000103a00780c */ /* 0x000fe20003f46070 */
[----:B------:R-:W-:Y:S01]  /*45f0*/  HADD2.F32 R16, -RZ, R16.H1_H1 ;  /* 0x30000010ff107230 */ /* 0x000fe20000004100 */
[----:B------:R-:W-:Y:S01]  /*4600*/  LOP3.LUT R52, R71, 0xffff, R52, 0xf8, !PT ;  /* 0x0000ffff47347812 */ /* 0x000fe200078ef834 */
[----:B------:R-:W-:Y:S01]  /*4610*/  HADD2.F32 R18, -RZ, R18.H1_H1 ;  /* 0x30000012ff127230 */ /* 0x000fe20000004100 */
[----:B------:R-:W-:Y:S01]  /*4620*/  F2FP.SATFINITE.E4M3.F32.PACK_AB_MERGE_C R19, RZ, R19, RZ ;  /* 0x00000013ff13723e */ /* 0x000fe200048070ff */
[-C--:B------:R-:W-:Y:S01]  /*4630*/  FMUL R12, R12, R61.reuse ;  /* 0x0000003d0c0c7220 */ /* 0x080fe20000400000 */
[----:B------:R-:W-:Y:S01]  /*4640*/  F2FP.SATFINITE.E4M3.F32.PACK_AB_MERGE_C R69, RZ, R62, RZ ;  /* 0x0000003eff45723e */ /* 0x000fe200048070ff */
[-C--:B------:R-:W-:Y:S01]  /*4650*/  FMUL R14, R14, R61.reuse ;  /* 0x0000003d0e0e7220 */ /* 0x080fe20000400000 */
[----:B------:R-:W-:Y:S01]  /*4660*/  F2FP.SATFINITE.E4M3.F32.PACK_AB_MERGE_C R71, RZ, R64, RZ ;  /* 0x00000040ff47723e */ /* 0x000fe200048070ff */
[-C--:B------:R-:W-:Y:S01]  /*4670*/  FMUL R16, R16, R61.reuse ;  /* 0x0000003d10107220 */ /* 0x080fe20000400000 */
[----:B------:R-:W-:Y:S01]  /*4680*/  ISETP.GE.U32.AND.EX P3, PT, R59, RZ, PT, P2 ;  /* 0x000000ff3b00720c */ /* 0x000fe20003f66120 */
[----:B------:R-:W-:Y:S01]  /*4690*/  FMUL R18, R18, R61 ;  /* 0x0000003d12127220 */ /* 0x000fe20000400000 */
[----:B------:R-:W-:-:S02]  /*46a0*/  LOP3.LUT P2, RZ, R36, 0xf, RZ, 0xc0, !PT ;  /* 0x0000000f24ff7812 */ /* 0x000fc4000784c0ff */
[----:B------:R-:W-:Y:S01]  /*46b0*/  LOP3.LUT R73, R54, 0xffff00ff, RZ, 0xc0, !PT ;  /* 0xffff00ff36497812 */ /* 0x000fe200078ec0ff */
[----:B------:R-:W-:Y:S01]  /*46c0*/  IMAD.SHL.U32 R54, R19, 0x100, RZ ;  /* 0x0000010013367824 */ /* 0x000fe200078e00ff */
[----:B------:R-:W-:Y:S01]  /*46d0*/  LOP3.LUT R75, R56, 0xffff00ff, RZ, 0xc0, !PT ;  /* 0xffff00ff384b7812 */ /* 0x000fe200078ec0ff */
[----:B------:R-:W-:Y:S01]  /*46e0*/  IMAD.SHL.U32 R56, R69, 0x100, RZ ;  /* 0x0000010045387824 */ /* 0x000fe200078e00ff */
[----:B------:R-:W-:Y:S01]  /*46f0*/  LOP3.LUT R42, R57, 0xffff00ff, RZ, 0xc0, !PT ;  /* 0xffff00ff392a7812 */ /* 0x000fe200078ec0ff */
[----:B------:R-:W-:Y:S01]  /*4700*/  IMAD.SHL.U32 R57, R71, 0x100, RZ ;  /* 0x0000010047397824 */ /* 0x000fe200078e00ff */
[----:B------:R-:W-:Y:S02]  /*4710*/  PLOP3.LUT P2, PT, P3, P2, PT, 0x8a, 0x0 ;  /* 0x000000000000781c */ /* 0x000fe40001f45172 */
[----:B------:R-:W-:Y:S02]  /*4720*/  LOP3.LUT R54, R73, 0xffff, R54, 0xf8, !PT ;  /* 0x0000ffff49367812 */ /* 0x000fe400078ef836 */
[----:B------:R-:W-:-:S02]  /*4730*/  LOP3.LUT R56, R75, 0xffff, R56, 0xf8, !PT ;  /* 0x0000ffff4b387812 */ /* 0x000fc400078ef838 */
[----:B------:R-:W-:Y:S02]  /*4740*/  LOP3.LUT R57, R42, 0xffff, R57, 0xf8, !PT ;  /* 0x0000ffff2a397812 */ /* 0x000fe400078ef839 */
[----:B------:R-:W-:Y:S02]  /*4750*/  F2FP.SATFINITE.E4M3.F32.PACK_AB_MERGE_C R73, RZ, R12, RZ ;  /* 0x0000000cff49723e */ /* 0x000fe400048070ff */
[----:B------:R-:W-:Y:S02]  /*4760*/  F2FP.SATFINITE.E4M3.F32.PACK_AB_MERGE_C R75, RZ, R14, RZ ;  /* 0x0000000eff4b723e */ /* 0x000fe400048070ff */
        /* <DEDUP_REMOVED lines=19> */
[----:B------:R-:W-:Y:S02]  /*48a0*/  LOP3.LUT R63, R18, 0xff, R63, 0xf8, !PT ;  /* 0x000000ff123f7812 */ /* 0x000fe400078ef83f */
[----:B------:R-:W-:-:S02]  /*48b0*/  LOP3.LUT R14, R67, 0xff, RZ, 0xc0, !PT ;  /* 0x000000ff430e7812 */ /* 0x000fc400078ec0ff */
[----:B------:R-:W-:Y:S02]  /*48c0*/  LOP3.LUT R16, R43, 0xff, RZ, 0xc0, !PT ;  /* 0x000000ff2b107812 */ /* 0x000fe400078ec0ff */
[----:B------:R-:W-:Y:S02]  /*48d0*/  LOP3.LUT R18, R69, 0xff, RZ, 0xc0, !PT ;  /* 0x000000ff45127812 */ /* 0x000fe400078ec0ff */
[----:B------:R-:W-:Y:S02]  /*48e0*/  LOP3.LUT R71, R71, 0xffff, RZ, 0xc0, !PT ;  /* 0x0000ffff47477812 */ /* 0x000fe400078ec0ff */
[----:B------:R-:W-:Y:S02]  /*48f0*/  LOP3.LUT R17, R17, 0xffff, RZ, 0xc0, !PT ;  /* 0x0000ffff11117812 */ /* 0x000fe400078ec0ff */
[----:B------:R-:W-:Y:S02]  /*4900*/  LOP3.LUT R65, R65, 0xffff, RZ, 0xc0, !PT ;  /* 0x0000ffff41417812 */ /* 0x000fe400078ec0ff */
[----:B------:R-:W-:Y:S01]  /*4910*/  LOP3.LUT R39, R39, 0xffff, RZ, 0xc0, !PT ;  /* 0x0000ffff27277812 */ /* 0x000fe200078ec0ff */
[----:B------:R-:W-:Y:S01]  /*4920*/  IMAD.SHL.U32 R17, R17, 0x1000000, RZ ;  /* 0x0100000011117824 */ /* 0x000fe200078e00ff */
[----:B------:R-:W-:-:S02]  /*4930*/  PRMT R12, R13, 0x5410, R12 ;  /* 0x000054100d0c7816 */ /* 0x000fc4000000000c */
[----:B------:R-:W-:Y:S01]  /*4940*/  PRMT R13, R15, 0x5410, R14 ;  /* 0x000054100f0d7816 */ /* 0x000fe2000000000e */
[----:B------:R-:W-:Y:S01]  /*4950*/  IMAD.SHL.U32 R39, R39, 0x1000000, RZ ;  /* 0x0100000027277824 */ /* 0x000fe200078e00ff */
[----:B------:R-:W-:Y:S01]  /*4960*/  PRMT R14, R63, 0x5410, R16 ;  /* 0x000054103f0e7816 */ /* 0x000fe20000000010 */
[----:B------:R-:W-:Y:S01]  /*4970*/  IMAD.SHL.U32 R16, R65, 0x1000000, RZ ;  /* 0x0100000041107824 */ /* 0x000fe200078e00ff */
[----:B------:R-:W-:Y:S01]  /*4980*/  PRMT R15, R19, 0x5410, R18 ;  /* 0x00005410130f7816 */ /* 0x000fe20000000012 */
[----:B------:R-:W-:Y:S01]  /*4990*/  IMAD.SHL.U32 R18, R71, 0x1000000, RZ ;  /* 0x0100000047127824 */ /* 0x000fe200078e00ff */
[----:B------:R-:W-:Y:S02]  /*49a0*/  LOP3.LUT R14, R14, R17, RZ, 0xfc, !PT ;  /* 0x000000110e0e7212 */ /* 0x000fe400078efcff */
[----:B------:R-:W-:Y:S02]  /*49b0*/  LOP3.LUT R13, R13, R16, RZ, 0xfc, !PT ;  /* 0x000000100d0d7212 */ /* 0x000fe400078efcff */
[----:B------:R-:W-:-:S02]  /*49c0*/  LOP3.LUT R15, R15, R18, RZ, 0xfc, !PT ;  /* 0x000000120f0f7212 */ /* 0x000fc400078efcff */
[----:B------:R-:W-:-:S05]  /*49d0*/  LOP3.LUT R12, R12, R39, RZ, 0xfc, !PT ;  /* 0x000000270c0c7212 */ /* 0x000fca00078efcff */
[----:B------:R1:W-:Y:S01]  /*49e0*/  STG.E.128 desc[UR6][R36.64], R12 ;  /* 0x0000000c24007986 */ /* 0x0003e2000c101d06 */
[----:B------:R-:W-:Y:S05]  /*49f0*/  BRA `(.L_x_506) ;  /* 0x0000000000c07947 */ /* 0x000fea0003800000 */
.L_x_507:
        /* <DEDUP_REMOVED lines=48> */
.L_x_506:
[----:B------:R-:W-:Y:S05]  /*4d00*/  BSYNC B0 ;  /* 0x0000000000007941 */ /* 0x000fea0003800000 */
.L_x_505:
[C---:B------:R-:W-:Y:S01]  /*4d10*/  ISETP.GE.U32.AND P2, PT, R40.reuse, 0x3, PT ;  /* 0x000000032800780c */ /* 0x040fe20003f46070 */
[----:B------:R-:W-:Y:S01]  /*4d20*/  BSSY B0, `(.L_x_508) ;  /* 0x00000c1000007945 */ /* 0x000fe20003800000 */
[----:B------:R-:W-:Y:S02]  /*4d30*/  ISETP.GE.U32.AND P3, PT, R40, 0x4, PT ;  /* 0x000000042800780c */ /* 0x000fe40003f66070 */
[C---:B------:R-:W-:Y:S02]  /*4d40*/  ISETP.GE.U32.AND.EX P2, PT, R38.reuse, RZ, PT, P2 ;  /* 0x000000ff2600720c */ /* 0x040fe40003f46120 */
[----:B------:R-:W-:-:S11]  /*4d50*/  ISETP.GE.U32.AND.EX P3, PT, R38, RZ, PT, P3 ;  /* 0x000000ff2600720c */ /* 0x000fd60003f66130 */
[----:B------:R-:W-:Y:S05]  /*4d60*/  @!P2 BRA `(.L_x_509) ;  /* 0x0000000800f0a947 */ /* 0x000fea0003800000 */
[----:B-1----:R-:W-:Y:S01]  /*4d70*/  HADD2.F32 R12, -RZ, R20.H0_H0 ;  /* 0x20000014ff0c7230 */ /* 0x002fe20000004100 */
[----:B0-----:R-:W-:Y:S01]  /*4d80*/  LOP3.LUT R13, R4, 0xff00ffff, RZ, 0xc0, !PT ;  /* 0xff00ffff040d7812 */ /* 0x001fe200078ec0ff */
[----:B------:R-:W-:Y:S01]  /*4d90*/  HADD2.F32 R14, -RZ, R21.H0_H0 ;  /* 0x20000015ff0e7230 */ /* 0x000fe20000004100 */
[----:B------:R-:W-:Y:S01]  /*4da0*/  LOP3.LUT R15, R8, 0xff00ffff, RZ, 0xc0, !PT ;  /* 0xff00ffff080f7812 */ /* 0x000fe200078ec0ff */
[----:B------:R-:W-:Y:S02]  /*4db0*/  HADD2.F32 R64, -RZ, R23.H0_H0 ;  /* 0x20000017ff407230 */ /* 0x000fe40000004100 */
        /* <DEDUP_REMOVED lines=8> */
[----:B------:R-:W-:Y:S01]  /*4e40*/  HADD2.F32 R68, -RZ, R25.H0_H0 ;  /* 0x20000019ff447230 */ /* 0x000fe20000004100 */
[----:B------:R-:W-:Y:S01]  /*4e50*/  F2FP.SATFINITE.E4M3.F32.PACK_AB_MERGE_C R39, RZ, R39, RZ ;  /* 0x00000027ff27723e */ /* 0x000fe200048070ff */
[----:B------:R-:W-:Y:S01]  /*4e60*/  IMAD.U32 R4, R19, 0x10000, RZ ;  /* 0x0001000013047824 */ /* 0x000fe200078e00ff */
[----:B------:R-:W-:Y:S01]  /*4e70*/  F2FP.SATFINITE.E4M3.F32.PACK_AB_MERGE_C R41, RZ, R18, RZ ;  /* 0x00000012ff29723e */ /* 0x000fe200048070ff */
[--C-:B------:R-:W-:Y:S02]  /*4e80*/  HADD2.F32 R40, -RZ, R26.reuse.H0_H0 ;  /* 0x2000001aff287230 */ /* 0x100fe40000004100 */
[----:B------:R-:W-:Y:S01]  /*4e90*/  FMUL R37, R66, R61 ;  /* 0x0000003d42257220 */ /* 0x000fe20000400000 */
[----:B------:R-:W-:Y:S01]  /*4ea0*/  HADD2.F32 R42, -RZ, R26.H1_H1 ;  /* 0x3000001aff2a7230 */ /* 0x000fe20000004100 */
[----:B------:R-:W-:Y:S01]  /*4eb0*/  LOP3.LUT R4, R13, 0xff0000, R4, 0xf8, !PT ;  /* 0x00ff00000d047812 */ /* 0x000fe200078ef804 */
[--C-:B------:R-:W-:Y:S01]  /*4ec0*/  HADD2.F32 R62, -RZ, R27.reuse.H0_H0 ;  /* 0x2000001bff3e7230 */ /* 0x100fe20000004100 */
[----:B------:R-:W-:Y:S01]  /*4ed0*/  LOP3.LUT R13, R6, 0xff00ffff, RZ, 0xc0, !PT ;  /* 0xff00ffff060d7812 */ /* 0x000fe200078ec0ff */
[----:B------:R-:W-:Y:S01]  /*4ee0*/  IMAD.U32 R6, R43, 0x10000, RZ ;  /* 0x000100002b067824 */ /* 0x000fe200078e00ff */
[----:B------:R-:W-:Y:S01]  /*4ef0*/  F2FP.SATFINITE.E4M3.F32.PACK_AB_MERGE_C R37, RZ, R37, RZ ;  /* 0x00000025ff25723e */ /* 0x000fe200048070ff */
[----:B------:R-:W-:-:S02]  /*4f00*/  HADD2.F32 R26, -RZ, R27.H1_H1 ;  /* 0x3000001bff1a7230 */ /* 0x000fc40000004100 */
[----:B------:R-:W-:Y:S01]  /*4f10*/  FMUL R27, R68, R61 ;  /* 0x0000003d441b7220 */ /* 0x000fe20000400000 */
[----:B------:R-:W-:Y:S01]  /*4f20*/  HADD2.F32 R20, -RZ, R20.H1_H1 ;  /* 0x30000014ff147230 */ /* 0x000fe20000004100 */
[----:B------:R-:W-:Y:S01]  /*4f30*/  LOP3.LUT R6, R13, 0xff0000, R6, 0xf8, !PT ;  /* 0x00ff00000d067812 */ /* 0x000fe200078ef806 */
[----:B------:R-:W-:Y:S01]  /*4f40*/  HADD2.F32 R22, -RZ, R22.H1_H1 ;  /* 0x30000016ff167230 */ /* 0x000fe20000004100 */
[----:B------:R-:W-:Y:S01]  /*4f50*/  LOP3.LUT R13, R10, 0xff00ffff, RZ, 0xc0, !PT ;  /* 0xff00ffff0a0d7812 */ /* 0x000fe200078ec0ff */
[----:B------:R-:W-:Y:S01]  /*4f60*/  IMAD.U32 R10, R39, 0x10000, RZ ;  /* 0x00010000270a7824 */ /* 0x000fe200078e00ff */
[----:B------:R-:W-:Y:S01]  /*4f70*/  F2FP.SATFINITE.E4M3.F32.PACK_AB_MERGE_C R27, RZ, R27, RZ ;  /* 0x0000001bff1b723e */ /* 0x000fe200048070ff */
[----:B------:R-:W-:Y:S02]  /*4f80*/  IMAD.U32 R8, R41, 0x10000, RZ ;  /* 0x0001000029087824 */ /* 0x000fe400078e00ff */
[-C--:B------:R-:W-:Y:S01]  /*4f90*/  FMUL R20, R20, R61.reuse ;  /* 0x0000003d14147220 */ /* 0x080fe20000400000 */
[----:B------:R-:W-:Y:S01]  /*4fa0*/  HADD2.F32 R24, -RZ, R24.H1_H1 ;  /* 0x30000018ff187230 */ /* 0x000fe20000004100 */
[----:B------:R-:W-:Y:S01]  /*4fb0*/  LOP3.LUT R10, R13, 0xff0000, R10, 0xf8, !PT ;  /* 0x00ff00000d0a7812 */ /* 0x000fe200078ef80a */
[----:B------:R-:W-:Y:S01]  /*4fc0*/  HADD2.F32 R16, -RZ, R21.H1_H1 ;  /* 0x30000015ff107230 */ /* 0x000fe20000004100 */
[----:B------:R-:W0:Y:S01]  /*4fd0*/  LDC.64 R12, c[0x0][0x238] ;  /* 0x00008e00ff0c7b82 */ /* 0x000e220000000a00 */
[----:B------:R-:W-:Y:S01]  /*4fe0*/  LOP3.LUT R8, R15, 0xff0000, R8, 0xf8, !PT ;  /* 0x00ff00000f087812 */ /* 0x000fe200078ef808 */
[-C--:B------:R-:W-:Y:S01]  /*4ff0*/  FMUL R22, R22, R61.reuse ;  /* 0x0000003d16167220 */ /* 0x080fe20000400000 */
[----:B------:R-:W-:Y:S01]  /*5000*/  LOP3.LUT R15, R44, 0xff00ffff, RZ, 0xc0, !PT ;  /* 0xff00ffff2c0f7812 */ /* 0x000fe200078ec0ff */
[----:B------:R-:W-:Y:S01]  /*5010*/  FMUL R21, R24, R61 ;  /* 0x0000003d18157220 */ /* 0x000fe20000400000 */
[----:B------:R-:W-:Y:S01]  /*5020*/  LOP3.LUT R17, R52, 0xff00ffff, RZ, 0xc0, !PT ;  /* 0xff00ffff34117812 */ /* 0x000fe200078ec0ff */
[C---:B------:R-:W-:Y:S01]  /*5030*/  IMAD.U32 R44, R37.reuse, 0x10000, RZ ;  /* 0x00010000252c7824 */ /* 0x040fe200078e00ff */
[----:B------:R-:W-:Y:S01]  /*5040*/  LOP3.LUT R63, R37, 0xff, RZ, 0xc0, !PT ;  /* 0x000000ff253f7812 */ /* 0x000fe200078ec0ff */
[----:B------:R-:W-:Y:S01]  /*5050*/  HADD2.F32 R36, -RZ, R25.H1_H1 ;  /* 0x30000019ff247230 */ /* 0x000fe20000004100 */
[----:B------:R-:W-:Y:S01]  /*5060*/  F2FP.SATFINITE.E4M3.F32.PACK_AB_MERGE_C R25, RZ, R20, RZ ;  /* 0x00000014ff19723e */ /* 0x000fe200048070ff */
[----:B------:R-:W-:Y:S01]  /*5070*/  IMAD.U32 R52, R27, 0x10000, RZ ;  /* 0x000100001b347824 */ /* 0x000fe200078e00ff */
[----:B------:R-:W-:Y:S01]  /*5080*/  F2FP.SATFINITE.E4M3.F32.PACK_AB_MERGE_C R21, RZ, R21, RZ ;  /* 0x00000015ff15723e */ /* 0x000fe200048070ff */
[----:B------:R-:W-:Y:S01]  /*5090*/  HADD2.F32 R38, -RZ, R23.H1_H1 ;  /* 0x30000017ff267230 */ /* 0x000fe20000004100 */
[----:B------:R-:W-:Y:S01]  /*50a0*/  F2FP.SATFINITE.E4M3.F32.PACK_AB_MERGE_C R23, RZ, R22, RZ ;  /* 0x00000016ff17723e */ /* 0x000fe200048070ff */
[-C--:B------:R-:W-:Y:S01]  /*50b0*/  FMUL R40, R40, R61.reuse ;  /* 0x0000003d28287220 */ /* 0x080fe20000400000 */
[----:B------:R-:W-:Y:S01]  /*50c0*/  LOP3.LUT R44, R15, 0xff0000, R44, 0xf8, !PT ;  /* 0x00ff00000f2c7812 */ /* 0x000fe200078ef82c */
[-C--:B------:R-:W-:Y:S01]  /*50d0*/  FMUL R42, R42, R61.reuse ;  /* 0x0000003d2a2a7220 */ /* 0x080fe20000400000 */
[----:B------:R-:W-:Y:S01]  /*50e0*/  LOP3.LUT R52, R17, 0xff0000, R52, 0xf8, !PT ;  /* 0x00ff000011347812 */ /* 0x000fe200078ef834 */
[----:B------:R-:W-:Y:S01]  /*50f0*/  ULDC.64 UR4, c[0x0][0x218] ;  /* 0x0000860000047ab9 */ /* 0x000fe20000000a00 */
[----:B------:R-:W-:Y:S01]  /*5100*/  LOP3.LUT R15, R19, 0xff, RZ, 0xc0, !PT ;  /* 0x000000ff130f7812 */ /* 0x000fe200078ec0ff */
[-C--:B------:R-:W-:Y:S01]  /*5110*/  FMUL R71, R16, R61.reuse ;  /* 0x0000003d10477220 */ /* 0x080fe20000400000 */
[----:B------:R-:W-:Y:S01]  /*5120*/  LOP3.LUT R18, R25, 0xffff, RZ, 0xc0, !PT ;  /* 0x0000ffff19127812 */ /* 0x000fe200078ec0ff */
[-C--:B------:R-:W-:Y:S01]  /*5130*/  FMUL R62, R62, R61.reuse ;  /* 0x0000003d3e3e7220 */ /* 0x080fe20000400000 */
[----:B------:R-:W-:Y:S01]  /*5140*/  LOP3.LUT R17, R41, 0xff, RZ, 0xc0, !PT ;  /* 0x000000ff29117812 */ /* 0x000fe200078ec0ff */
[-C--:B------:R-:W-:Y:S01]  /*5150*/  FMUL R73, R38, R61.reuse ;  /* 0x0000003d26497220 */ /* 0x080fe20000400000 */
[----:B------:R-:W-:Y:S01]  /*5160*/  LOP3.LUT R20, R23, 0xffff, RZ, 0xc0, !PT ;  /* 0x0000ffff17147812 */ /* 0x000fe200078ec0ff */
[-C--:B------:R-:W-:Y:S01]  /*5170*/  FMUL R36, R36, R61.reuse ;  /* 0x0000003d24247220 */ /* 0x080fe20000400000 */
[----:B------:R-:W-:Y:S01]  /*5180*/  LOP3.LUT R22, R21, 0xffff, RZ, 0xc0, !PT ;  /* 0x0000ffff15167812 */ /* 0x000fe200078ec0ff */
[----:B------:R-:W-:Y:S01]  /*5190*/  FMUL R69, R26, R61 ;  /* 0x0000003d1a457220 */ /* 0x000fe20000400000 */
[----:B------:R-:W-:-:S02]  /*51a0*/  LOP3.LUT R24, R43, 0xff, RZ, 0xc0, !PT ;  /* 0x000000ff2b187812 */ /* 0x000fc400078ec0ff */
[----:B------:R-:W-:Y:S02]  /*51b0*/  PRMT R15, R18, 0x7604, R15 ;  /* 0x00007604120f7816 */ /* 0x000fe4000000000f */
[----:B------:R-:W-:Y:S02]  /*51c0*/  LOP3.LUT R14, R39, 0xff, RZ, 0xc0, !PT ;  /* 0x000000ff270e7812 */ /* 0x000fe400078ec0ff */
[----:B------:R-:W-:Y:S02]  /*51d0*/  PRMT R17, R20, 0x7604, R17 ;  /* 0x0000760414117816 */ /* 0x000fe40000000011 */
[----:B0-----:R-:W-:Y:S02]  /*51e0*/  LEA R66, P5, R12, R48, 0x1 ;  /* 0x000000300c427211 */ /* 0x001fe400078a08ff */
[----:B------:R-:W-:Y:S02]  /*51f0*/  LOP3.LUT R64, R27, 0xff, RZ, 0xc0, !PT ;  /* 0x000000ff1b407812 */ /* 0x000fe400078ec0ff */
[C---:B------:R-:W-:Y:S01]  /*5200*/  PRMT R63, R22.reuse, 0x7604, R63 ;  /* 0x00007604163f7816 */ /* 0x040fe2000000003f */
[----:B------:R-:W-:Y:S01]  /*5210*/  IMAD.U32 R22, R22, 0x10000, RZ ;  /* 0x0001000016167824 */ /* 0x000fe200078e00ff */
[----:B------:R-:W-:-:S02]  /*5220*/  PRMT R24, R15, 0x5410, R24 ;  /* 0x000054100f187816 */ /* 0x000fc40000000018 */
[----:B------:R-:W-:Y:S02]  /*5230*/  PRMT R17, R17, 0x5410, R14 ;  /* 0x0000541011117816 */ /* 0x000fe4000000000e */
[----:B------:R-:W-:Y:S02]  /*5240*/  ISETP.GE.U32.AND P4, PT, R58, 0x10, PT ;  /* 0x000000103a00780c */ /* 0x000fe40003f86070 */
[----:B------:R-:W-:Y:S02]  /*5250*/  LEA.HI.X R15, R12, R47, R13, 0x1, P5 ;  /* 0x0000002f0c0f7211 */ /* 0x000fe400028f0c0d */
[----:B------:R-:W-:Y:S02]  /*5260*/  PRMT R14, R63, 0x5410, R64 ;  /* 0x000054103f0e7816 */ /* 0x000fe40000000040 */
[----:B------:R-:W-:Y:S02]  /*5270*/  IADD3 R16, P5, R66, UR4, RZ ;  /* 0x0000000442107c10 */ /* 0x000fe4000ffbe0ff */
[----:B------:R-:W-:-:S02]  /*5280*/  F2FP.SATFINITE.E4M3.F32.PACK_AB_MERGE_C R63, RZ, R40, RZ ;  /* 0x00000028ff3f723e */ /* 0x000fc400048070ff */
[----:B------:R-:W-:Y:S02]  /*5290*/  F2FP.SATFINITE.E4M3.F32.PACK_AB_MERGE_C R65, RZ, R42, RZ ;  /* 0x0000002aff41723e */ /* 0x000fe400048070ff */
[----:B------:R-:W-:Y:S02]  /*52a0*/  ISETP.GE.U32.AND.EX P6, PT, R59, RZ, PT, P4 ;  /* 0x000000ff3b00720c */ /* 0x000fe40003fc6140 */
[----:B------:R-:W-:Y:S02]  /*52b0*/  LOP3.LUT P4, RZ, R16, 0xf, RZ, 0xc0, !PT ;  /* 0x0000000f10ff7812 */ /* 0x000fe4000788c0ff */
[----:B------:R-:W-:Y:S02]  /*52c0*/  F2FP.SATFINITE.E4M3.F32.PACK_AB_MERGE_C R67, RZ, R62, RZ ;  /* 0x0000003eff43723e */ /* 0x000fe400048070ff */
[----:B------:R-:W-:Y:S02]  /*52d0*/  LOP3.LUT R13, R63, 0xff, RZ, 0xc0, !PT ;  /* 0x000000ff3f0d7812 */ /* 0x000fe400078ec0ff */
[----:B------:R-:W-:-:S02]  /*52e0*/  LOP3.LUT R38, R65, 0xffff, RZ, 0xc0, !PT ;  /* 0x0000ffff41267812 */ /* 0x000fc400078ec0ff */
        /* <DEDUP_REMOVED lines=100> */
.L_x_509:
[----:B------:R-:W-:Y:S05]  /*5930*/  BSYNC B0 ;  /* 0x0000000000007941 */ /* 0x000fea0003800000 */
.L_x_508:
[----:B------:R-:W-:Y:S04]  /*5940*/  BSSY B0, `(.L_x_510) ;  /* 0x00000b4000007945 */ /* 0x000fe80003800000 */
[----:B------:R-:W-:Y:S05]  /*5950*/  @!P3 BRA `(.L_x_511) ;  /* 0x0000000800c8b947 */ /* 0x000fea0003800000 */
[----:B01----:R-:W0:Y:S01]  /*5960*/  LDC.64 R12, c[0x0][0x238] ;  /* 0x00008e00ff0c7b82 */ /* 0x003e220000000a00 */
[----:B------:R-:W-:Y:S01]  /*5970*/  HADD2.F32 R14, -RZ, R28.H0_H0 ;  /* 0x2000001cff0e7230 */ /* 0x000fe20000004100 */
[----:B--2---:R-:W-:Y:S01]  /*5980*/  LOP3.LUT R17, R4, 0xffffff, RZ, 0xc0, !PT ;  /* 0x00ffffff04117812 */ /* 0x004fe200078ec0ff */
[----:B------:R-:W-:Y:S01]  /*5990*/  HADD2.F32 R16, -RZ, R29.H0_H0 ;  /* 0x2000001dff107230 */ /* 0x000fe20000004100 */
[----:B------:R-:W-:Y:S01]  /*59a0*/  ISETP.GE.U32.AND P4, PT, R58, 0x10, PT ;  /* 0x000000103a00780c */ /* 0x000fe20003f86070 */
[----:B------:R-:W-:Y:S02]  /*59b0*/  HADD2.F32 R36, -RZ, R33.H0_H0 ;  /* 0x20000021ff247230 */ /* 0x000fe40000004100 */
[-C--:B------:R-:W-:Y:S01]  /*59c0*/  FMUL R19, R14, R61.reuse ;  /* 0x0000003d0e137220 */ /* 0x080fe20000400000 */
[----:B------:R-:W-:Y:S02]  /*59d0*/  HADD2.F32 R20, -RZ, R30.H0_H0 ;  /* 0x2000001eff147230 */ /* 0x000fe40000004100 */
[----:B------:R-:W-:Y:S01]  /*59e0*/  FMUL R16, R16, R61 ;  /* 0x0000003d10107220 */ /* 0x000fe20000400000 */
[----:B------:R-:W-:-:S02]  /*59f0*/  IMAD.MOV.U32 R46, RZ, RZ, R48 ;  /* 0x000000ffff2e7224 */ /* 0x000fc400078e0030 */
[----:B------:R-:W-:Y:S01]  /*5a00*/  FMUL R36, R36, R61 ;  /* 0x0000003d24247220 */ /* 0x000fe20000400000 */
[----:B------:R-:W-:Y:S01]  /*5a10*/  F2FP.SATFINITE.E4M3.F32.PACK_AB_MERGE_C R19, RZ, R19, RZ ;  /* 0x00000013ff13723e */ /* 0x000fe200048070ff */
[----:B------:R-:W-:Y:S01]  /*5a20*/  HADD2.F32 R22, -RZ, R31.H0_H0 ;  /* 0x2000001fff167230 */ /* 0x000fe20000004100 */
[----:B------:R-:W-:Y:S01]  /*5a30*/  F2FP.SATFINITE.E4M3.F32.PACK_AB_MERGE_C R23, RZ, R16, RZ ;  /* 0x00000010ff17723e */ /* 0x000fe200048070ff */
[----:B------:R-:W-:Y:S01]  /*5a40*/  HADD2.F32 R26, -RZ, R32.H0_H0 ;  /* 0x20000020ff1a7230 */ /* 0x000fe20000004100 */
[----:B------:R-:W-:Y:S01]  /*5a50*/  LOP3.LUT R4, R19, 0xffff, RZ, 0xc0, !PT ;  /* 0x0000ffff13047812 */ /* 0x000fe200078ec0ff */
[-C--:B------:R-:W-:Y:S01]  /*5a60*/  FMUL R27, R20, R61.reuse ;  /* 0x0000003d141b7220 */ /* 0x080fe20000400000 */
[-C--:B------:R-:W-:Y:S01]  /*5a70*/  FMUL R25, R22, R61.reuse ;  /* 0x0000003d16197220 */ /* 0x080fe20000400000 */
[----:B------:R-:W-:Y:S01]  /*5a80*/  HADD2.F32 R40, -RZ, R34.H0_H0 ;  /* 0x20000022ff287230 */ /* 0x000fe20000004100 */
[----:B------:R-:W-:Y:S01]  /*5a90*/  PRMT R4, R4, 0x654, R17 ;  /* 0x0000065404047816 */ /* 0x000fe20000000011 */
[----:B------:R-:W-:Y:S01]  /*5aa0*/  FMUL R26, R26, R61 ;  /* 0x0000003d1a1a7220 */ /* 0x000fe20000400000 */
[----:B------:R-:W-:Y:S01]  /*5ab0*/  LOP3.LUT R17, R6, 0xffffff, RZ, 0xc0, !PT ;  /* 0x00ffffff06117812 */ /* 0x000fe200078ec0ff */
[----:B------:R-:W-:Y:S01]  /*5ac0*/  HADD2.F32 R42, -RZ, R35.H0_H0 ;  /* 0x20000023ff2a7230 */ /* 0x000fe20000004100 */
[----:B------:R-:W-:Y:S01]  /*5ad0*/  LOP3.LUT R6, R23, 0xffff, RZ, 0xc0, !PT ;  /* 0x0000ffff17067812 */ /* 0x000fe200078ec0ff */
[----:B0-----:R-:W-:Y:S01]  /*5ae0*/  IMAD R37, R13, 0x3, RZ ;  /* 0x000000030d257824 */ /* 0x001fe200078e02ff */
[----:B------:R-:W-:Y:S01]  /*5af0*/  F2FP.SATFINITE.E4M3.F32.PACK_AB_MERGE_C R13, RZ, R36, RZ ;  /* 0x00000024ff0d723e */ /* 0x000fe200048070ff */
[----:B------:R-:W-:Y:S01]  /*5b00*/  IMAD.WIDE.U32 R46, R12, 0x3, R46 ;  /* 0x000000030c2e7825 */ /* 0x000fe200078e002e */
[----:B------:R-:W-:Y:S01]  /*5b10*/  PRMT R6, R6, 0x654, R17 ;  /* 0x0000065406067816 */ /* 0x000fe20000000011 */
[----:B------:R-:W-:Y:S01]  /*5b20*/  ULDC.64 UR4, c[0x0][0x218] ;  /* 0x0000860000047ab9 */ /* 0x000fe20000000a00 */
[----:B------:R-:W-:Y:S01]  /*5b30*/  F2FP.SATFINITE.E4M3.F32.PACK_AB_MERGE_C R27, RZ, R27, RZ ;  /* 0x0000001bff1b723e */ /* 0x000fe200048070ff */
[----:B------:R-:W-:Y:S01]  /*5b40*/  HADD2.F32 R18, -RZ, R29.H1_H1 ;  /* 0x3000001dff127230 */ /* 0x000fe20000004100 */
[----:B------:R-:W-:Y:S01]  /*5b50*/  LOP3.LUT R17, R52, 0xffffff, RZ, 0xc0, !PT ;  /* 0x00ffffff34117812 */ /* 0x000fe200078ec0ff */
[----:B------:R-:W-:Y:S01]  /*5b60*/  HADD2.F32 R24, -RZ, R31.H1_H1 ;  /* 0x3000001fff187230 */ /* 0x000fe20000004100 */
[----:B------:R-:W-:Y:S01]  /*5b70*/  ISETP.GE.U32.AND.EX P5, PT, R59, RZ, PT, P4 ;  /* 0x000000ff3b00720c */ /* 0x000fe20003fa6140 */
[-C--:B------:R-:W-:Y:S01]  /*5b80*/  FMUL R40, R40, R61.reuse ;  /* 0x0000003d28287220 */ /* 0x080fe20000400000 */
[----:B------:R-:W-:Y:S01]  /*5b90*/  LOP3.LUT R52, R13, 0xffff, RZ, 0xc0, !PT ;  /* 0x0000ffff0d347812 */ /* 0x000fe200078ec0ff */
[----:B------:R-:W-:Y:S01]  /*5ba0*/  FMUL R42, R42, R61 ;  /* 0x0000003d2a2a7220 */ /* 0x000fe20000400000 */
[----:B------:R-:W-:Y:S01]  /*5bb0*/  IADD3 R16, P4, R46, UR4, RZ ;  /* 0x000000042e107c10 */ /* 0x000fe2000ff9e0ff */
[----:B------:R-:W-:Y:S01]  /*5bc0*/  HADD2.F32 R38, -RZ, R33.H1_H1 ;  /* 0x30000021ff267230 */ /* 0x000fe20000004100 */
[----:B------:R-:W-:Y:S01]  /*5bd0*/  LOP3.LUT R31, R8, 0xffffff, RZ, 0xc0, !PT ;  /* 0x00ffffff081f7812 */ /* 0x000fe200078ec0ff */
[----:B------:R-:W-:Y:S01]  /*5be0*/  HADD2.F32 R48, -RZ, R35.H1_H1 ;  /* 0x30000023ff307230 */ /* 0x000fe20000004100 */
[----:B------:R-:W-:Y:S01]  /*5bf0*/  F2FP.SATFINITE.E4M3.F32.PACK_AB_MERGE_C R25, RZ, R25, RZ ;  /* 0x00000019ff19723e */ /* 0x000fe200048070ff */
[----:B------:R-:W-:Y:S01]  /*5c00*/  HADD2.F32 R28, -RZ, R28.H1_H1 ;  /* 0x3000001cff1c7230 */ /* 0x000fe20000004100 */
[----:B------:R-:W-:Y:S01]  /*5c10*/  F2FP.SATFINITE.E4M3.F32.PACK_AB_MERGE_C R29, RZ, R26, RZ ;  /* 0x0000001aff1d723e */ /* 0x000fe200048070ff */
[----:B------:R-:W-:Y:S01]  /*5c20*/  HADD2.F32 R30, -RZ, R30.H1_H1 ;  /* 0x3000001eff1e7230 */ /* 0x000fe20000004100 */
[----:B------:R-:W-:Y:S01]  /*5c30*/  LOP3.LUT R8, R27, 0xffff, RZ, 0xc0, !PT ;  /* 0x0000ffff1b087812 */ /* 0x000fe200078ec0ff */
[----:B------:R-:W-:Y:S01]  /*5c40*/  HADD2.F32 R32, -RZ, R32.H1_H1 ;  /* 0x30000020ff207230 */ /* 0x000fe20000004100 */
[----:B------:R-:W-:Y:S01]  /*5c50*/  PRMT R52, R52, 0x654, R17 ;  /* 0x0000065434347816 */ /* 0x000fe20000000011 */
[----:B------:R-:W-:Y:S01]  /*5c60*/  HADD2.F32 R34, -RZ, R34.H1_H1 ;  /* 0x30000022ff227230 */ /* 0x000fe20000004100 */
[----:B------:R-:W-:Y:S01]  /*5c70*/  LOP3.LUT R33, R10, 0xffffff, RZ, 0xc0, !PT ;  /* 0x00ffffff0a217812 */ /* 0x000fe200078ec0ff */
[-C--:B------:R-:W-:Y:S01]  /*5c80*/  FMUL R15, R18, R61.reuse ;  /* 0x0000003d120f7220 */ /* 0x080fe20000400000 */
[----:B------:R-:W-:Y:S01]  /*5c90*/  LOP3.LUT R35, R44, 0xffffff, RZ, 0xc0, !PT ;  /* 0x00ffffff2c237812 */ /* 0x000fe200078ec0ff */
[-C--:B------:R-:W-:Y:S01]  /*5ca0*/  FMUL R20, R24, R61.reuse ;  /* 0x0000003d18147220 */ /* 0x080fe20000400000 */
[----:B------:R-:W-:Y:S01]  /*5cb0*/  IADD3.X R17, R47, UR5, R37, P4, !PT ;  /* 0x000000052f117c10 */ /* 0x000fe2000a7fe425 */
[-C--:B------:R-:W-:Y:S01]  /*5cc0*/  FMUL R14, R28, R61.reuse ;  /* 0x0000003d1c0e7220 */ /* 0x080fe20000400000 */
[----:B------:R-:W-:Y:S01]  /*5cd0*/  LOP3.LUT R10, R25, 0xffff, RZ, 0xc0, !PT ;  /* 0x0000ffff190a7812 */ /* 0x000fe200078ec0ff */
[-C--:B------:R-:W-:Y:S01]  /*5ce0*/  FMUL R18, R30, R61.reuse ;  /* 0x0000003d1e127220 */ /* 0x080fe20000400000 */
[----:B------:R-:W-:Y:S01]  /*5cf0*/  LOP3.LUT R44, R29, 0xffff, RZ, 0xc0, !PT ;  /* 0x0000ffff1d2c7812 */ /* 0x000fe200078ec0ff */
[-C--:B------:R-:W-:Y:S01]  /*5d00*/  FMUL R21, R32, R61.reuse ;  /* 0x0000003d20157220 */ /* 0x080fe20000400000 */
[----:B------:R-:W-:Y:S01]  /*5d10*/  LOP3.LUT P4, RZ, R16, 0xf, RZ, 0xc0, !PT ;  /* 0x0000000f10ff7812 */ /* 0x000fe2000788c0ff */
[-C--:B------:R-:W-:Y:S01]  /*5d20*/  FMUL R22, R38, R61.reuse ;  /* 0x0000003d26167220 */ /* 0x080fe20000400000 */
[----:B------:R-:W-:Y:S01]  /*5d30*/  PRMT R8, R8, 0x654, R31 ;  /* 0x0000065408087816 */ /* 0x000fe2000000001f */
[-C--:B------:R-:W-:Y:S01]  /*5d40*/  FMUL R24, R34, R61.reuse ;  /* 0x0000003d22187220 */ /* 0x080fe20000400000 */
[----:B------:R-:W-:Y:S01]  /*5d50*/  F2FP.SATFINITE.E4M3.F32.PACK_AB_MERGE_C R41, RZ, R40, RZ ;  /* 0x00000028ff29723e */ /* 0x000fe200048070ff */
[----:B------:R-:W-:Y:S01]  /*5d60*/  FMUL R61, R48, R61 ;  /* 0x0000003d303d7220 */ /* 0x000fe20000400000 */
[----:B------:R-:W-:-:S02]  /*5d70*/  F2FP.SATFINITE.E4M3.F32.PACK_AB_MERGE_C R31, RZ, R42, RZ ;  /* 0x0000002aff1f723e */ /* 0x000fc400048070ff */
[----:B------:R-:W-:Y:S02]  /*5d80*/  PRMT R10, R10, 0x654, R33 ;  /* 0x000006540a0a7816 */ /* 0x000fe40000000021 */
[----:B------:R-:W-:Y:S02]  /*5d90*/  PRMT R44, R44, 0x654, R35 ;  /* 0x000006542c2c7816 */ /* 0x000fe40000000023 */
[----:B------:R-:W-:Y:S02]  /*5da0*/  PLOP3.LUT P4, PT, P5, P4, PT, 0x8a, 0x0 ;  /* 0x000000000000781c */ /* 0x000fe40002f89172 */
[----:B------:R-:W-:Y:S02]  /*5db0*/  LOP3.LUT R33, R54, 0xffffff, RZ, 0xc0, !PT ;  /* 0x00ffffff36217812 */ /* 0x000fe400078ec0ff */
[----:B------:R-:W-:Y:S02]  /*5dc0*/  LOP3.LUT R35, R56, 0xffffff, RZ, 0xc0, !PT ;  /* 0x00ffffff38237812 */ /* 0x000fe400078ec0ff */
[----:B------:R-:W-:-:S02]  /*5dd0*/  LOP3.LUT R54, R41, 0xffff, RZ, 0xc0, !PT ;  /* 0x0000ffff29367812 */ /* 0x000fc400078ec0ff */
[----:B------:R-:W-:Y:S02]  /*5de0*/  LOP3.LUT R56, R31, 0xffff, RZ, 0xc0, !PT ;  /* 0x0000ffff1f387812 */ /* 0x000fe400078ec0ff */
[----:B------:R-:W-:Y:S02]  /*5df0*/  PRMT R54, R54, 0x654, R33 ;  /* 0x0000065436367816 */ /* 0x000fe40000000021 */
[----:B------:R-:W-:Y:S02]  /*5e00*/  PRMT R56, R56, 0x654, R35 ;  /* 0x0000065438387816 */ /* 0x000fe40000000023 */
        /* <DEDUP_REMOVED lines=20> */
[----:B------:R-:W-:-:S02]  /*5f50*/  PRMT R5, R22, 0x654, R5 ;  /* 0x0000065416057816 */ /* 0x000fc40000000005 */
[----:B------:R-:W-:Y:S02]  /*5f60*/  PRMT R7, R12, 0x654, R7 ;  /* 0x000006540c077816 */ /* 0x000fe40000000007 */
[----:B------:R-:W-:Y:S02]  /*5f70*/  PRMT R9, R24, 0x654, R9 ;  /* 0x0000065418097816 */ /* 0x000fe40000000009 */
[----:B------:R-:W-:Y:S02]  /*5f80*/  PRMT R11, R14, 0x654, R11 ;  /* 0x000006540e0b7816 */ /* 0x000fe4000000000b */
[----:B------:R-:W-:Y:S02]  /*5f90*/  PRMT R45, R26, 0x654, R45 ;  /* 0x000006541a2d7816 */ /* 0x000fe4000000002d */
[----:B------:R-:W-:Y:S02]  /*5fa0*/  PRMT R53, R18, 0x654, R53 ;  /* 0x0000065412357816 */ /* 0x000fe40000000035 */
[----:B------:R-:W-:-:S02]  /*5fb0*/  PRMT R55, R28, 0x654, R55 ;  /* 0x000006541c377816 */ /* 0x000fc40000000037 */
        /* <DEDUP_REMOVED lines=8> */
[----:B------:R-:W-:Y:S01]  /*6040*/  LOP3.LUT R15, R41, 0xff, RZ, 0xc0, !PT ;  /* 0x000000ff290f7812 */ /* 0x000fe200078ec0ff */
[----:B------:R-:W-:Y:S01]  /*6050*/  IMAD.SHL.U32 R12, R12, 0x1000000, RZ ;  /* 0x010000000c0c7824 */ /* 0x000fe200078e00ff */
[----:B------:R-:W-:Y:S02]  /*6060*/  PRMT R19, R22, 0x7604, R19 ;  /* 0x0000760416137816 */ /* 0x000fe40000000013 */
[----:B------:R-:W-:-:S02]  /*6070*/  PRMT R27, R24, 0x7604, R27 ;  /* 0x00007604181b7816 */ /* 0x000fc4000000001b */
[----:B------:R-:W-:Y:S02]  /*6080*/  PRMT R29, R26, 0x7604, R29 ;  /* 0x000076041a1d7816 */ /* 0x000fe4000000001d */
[----:B------:R-:W-:Y:S02]  /*6090*/  PRMT R15, R28, 0x7604, R15 ;  /* 0x000076041c0f7816 */ /* 0x000fe4000000000f */
[----:B------:R-:W-:Y:S02]  /*60a0*/  LOP3.LUT R22, R23, 0xff, RZ, 0xc0, !PT ;  /* 0x000000ff17167812 */ /* 0x000fe400078ec0ff */
[----:B------:R-:W-:Y:S02]  /*60b0*/  LOP3.LUT R24, R25, 0xff, RZ, 0xc0, !PT ;  /* 0x000000ff19187812 */ /* 0x000fe400078ec0ff */
[----:B------:R-:W-:Y:S02]  /*60c0*/  LOP3.LUT R26, R13, 0xff, RZ, 0xc0, !PT ;  /* 0x000000ff0d1a7812 */ /* 0x000fe400078ec0ff */
[----:B------:R-:W-:-:S02]  /*60d0*/  LOP3.LUT R28, R31, 0xff, RZ, 0xc0, !PT ;  /* 0x000000ff1f1c7812 */ /* 0x000fc400078ec0ff */
[----:B------:R-:W-:Y:S02]  /*60e0*/  PRMT R19, R19, 0x5410, R22 ;  /* 0x0000541013137816 */ /* 0x000fe40000000016 */
[----:B------:R-:W-:Y:S02]  /*60f0*/  PRMT R13, R27, 0x5410, R24 ;  /* 0x000054101b0d7816 */ /* 0x000fe40000000018 */
        /* <DEDUP_REMOVED lines=8> */
.L_x_512:
        /* <DEDUP_REMOVED lines=48> */
.L_x_511:
[----:B------:R-:W-:Y:S05]  /*6480*/  BSYNC B0 ;  /* 0x0000000000007941 */ /* 0x000fea0003800000 */
.L_x_510:
        /* <DEDUP_REMOVED lines=34> */
.L_x_514:
[----:B------:R-:W-:Y:S05]  /*66b0*/  BSYNC B0 ;  /* 0x0000000000007941 */ /* 0x000fea0003800000 */
.L_x_513:
        /* <DEDUP_REMOVED lines=17> */
.L_x_516:
[----:B------:R-:W-:Y:S05]  /*67d0*/  BSYNC B0 ;  /* 0x0000000000007941 */ /* 0x000fea0003800000 */
.L_x_515:
        /* <DEDUP_REMOVED lines=17> */
.L_x_518:
[----:B------:R-:W-:Y:S05]  /*68f0*/  BSYNC B0 ;  /* 0x0000000000007941 */ /* 0x000fea0003800000 */
.L_x_517:
        /* <DEDUP_REMOVED lines=17> */
.L_x_520:
[----:B------:R-:W-:Y:S05]  /*6a10*/  BSYNC B0 ;  /* 0x0000000000007941 */ /* 0x000fea0003800000 */
.L_x_519:
        /* <DEDUP_REMOVED lines=17> */
.L_x_522:
[----:B------:R-:W-:Y:S05]  /*6b30*/  BSYNC B0 ;  /* 0x0000000000007941 */ /* 0x000fea0003800000 */
.L_x_521:
        /* <DEDUP_REMOVED lines=17> */
.L_x_524:
[----:B------:R-:W-:Y:S05]  /*6c50*/  BSYNC B0 ;  /* 0x0000000000007941 */ /* 0x000fea0003800000 */
.L_x_523:
        /* <DEDUP_REMOVED lines=17> */
.L_x_526:
[----:B------:R-:W-:Y:S05]  /*6d70*/  BSYNC B0 ;  /* 0x0000000000007941 */ /* 0x000fea0003800000 */
.L_x_525:
        /* <DEDUP_REMOVED lines=17> */
.L_x_528:
[----:B------:R-:W-:Y:S05]  /*6e90*/  BSYNC B0 ;  /* 0x0000000000007941 */ /* 0x000fea0003800000 */
.L_x_527:
        /* <DEDUP_REMOVED lines=17> */
.L_x_530:
[----:B------:R-:W-:Y:S05]  /*6fb0*/  BSYNC B0 ;  /* 0x0000000000007941 */ /* 0x000fea0003800000 */
.L_x_529:
        /* <DEDUP_REMOVED lines=17> */
.L_x_532:
[----:B------:R-:W-:Y:S05]  /*70d0*/  BSYNC B0 ;  /* 0x0000000000007941 */ /* 0x000fea0003800000 */
.L_x_531:
        /* <DEDUP_REMOVED lines=17> */
.L_x_534:
[----:B------:R-:W-:Y:S05]  /*71f0*/  BSYNC B0 ;  /* 0x0000000000007941 */ /* 0x000fea0003800000 */
.L_x_533:
        /* <DEDUP_REMOVED lines=17> */
.L_x_536:
[----:B------:R-:W-:Y:S05]  /*7310*/  BSYNC B0 ;  /* 0x0000000000007941 */ /* 0x000fea0003800000 */
.L_x_535:
        /* <DEDUP_REMOVED lines=17> */
.L_x_538:
[----:B------:R-:W-:Y:S05]  /*7430*/  BSYNC B0 ;  /* 0x0000000000007941 */ /* 0x000fea0003800000 */
.L_x_537:
        /* <DEDUP_REMOVED lines=17> */
.L_x_540:
[----:B------:R-:W-:Y:S05]  /*7550*/  BSYNC B0 ;  /* 0x0000000000007941 */ /* 0x000fea0003800000 */
.L_x_539:
        /* <DEDUP_REMOVED lines=17> */
.L_x_542:
[----:B------:R-:W-:Y:S05]  /*7670*/  BSYNC B0 ;  /* 0x0000000000007941 */ /* 0x000fea0003800000 */
.L_x_541:
        /* <DEDUP_REMOVED lines=16> */
        .weak           $__internal_20_$__cuda_sm20_rcp_rn_f32_slowpath
        .type           $__internal_20_$__cuda_sm20_rcp_rn_f32_slowpath,@function
        .size           $__internal_20_$__cuda_sm20_rcp_rn_f32_slowpath,($__internal_21_$__cuda_sm3x_div_rn_noftz_f32_slowpath - $__internal_20_$__cuda_sm20_rcp_rn_f32_slowpath)
$__internal_20_$__cuda_sm20_rcp_rn_f32_slowpath:
        /* <DEDUP_REMOVED lines=15> */
.L_x_543:
        /* <DEDUP_REMOVED lines=33> */
.L_x_545:
[----:B------:R2:W3:Y:S02]  /*7a80*/  MUFU.RCP R4, R61 ;  /* 0x0000003d00047308 */ /* 0x0004e40000001000 */
.L_x_544:
[----:B------:R-:W-:-:S04]  /*7a90*/  IMAD.MOV.U32 R7, RZ, RZ, 0x0 ;  /* 0x00000000ff077424 */ /* 0x000fc800078e00ff */
[----:B0123--:R-:W-:Y:S05]  /*7aa0*/  RET.REL.NODEC R6 `(_ZN18transformer_engine71_GLOBAL__N__76556b6a_38_quantize_transpose_square_blockwise_cu_108e784945block_scaled_cast_transpose_kernel_notalignedILb1Ef6__half13__nv_fp8_e4m3EEvPKT1_PT2_S8_PT0_SA_mmmmmmfbPKf) ;  /* 0xffffff8406547950 */ /* 0x00ffea0003c3ffff */
        .weak           $__internal_21_$__cuda_sm3x_div_rn_noftz_f32_slowpath
        .type           $__internal_21_$__cuda_sm3x_div_rn_noftz_f32_slowpath,@function
        .size           $__internal_21_$__cuda_sm3x_div_rn_noftz_f32_slowpath,(.L_x_1126 - $__internal_21_$__cuda_sm3x_div_rn_noftz_f32_slowpath)
$__internal_21_$__cuda_sm3x_div_rn_noftz_f32_slowpath:
        /* <DEDUP_REMOVED lines=23> */
.L_x_546:
        /* <DEDUP_REMOVED lines=49> */
.L_x_552:
[----:B------:R-:W-:-:S04]  /*7f30*/  LOP3.LUT R8, R8, 0x80000000, RZ, 0xc0, !PT ;  /* 0x8000000008087812 */ /* 0x000fc800078ec0ff */
[----:B------:R-:W-:Y:S01]  /*7f40*/  LOP3.LUT R8, R8, 0x7f800000, RZ, 0xfc, !PT ;  /* 0x7f80000008087812 */ /* 0x000fe200078efcff */
[----:B------:R-:W-:Y:S06]  /*7f50*/  BRA `(.L_x_553) ;  /* 0x0000000000287947 */ /* 0x000fec0003800000 */
.L_x_551:
[----:B------:R-:W-:Y:S01]  /*7f60*/  IMAD R8, R7, 0x800000, R8 ;  /* 0x0080000007087824 */ /* 0x000fe200078e0208 */
[----:B------:R-:W-:Y:S06]  /*7f70*/  BRA `(.L_x_553) ;  /* 0x0000000000207947 */ /* 0x000fec0003800000 */
.L_x_550:
[----:B------:R-:W-:-:S04]  /*7f80*/  LOP3.LUT R8, R8, 0x80000000, R5, 0x48, !PT ;  /* 0x8000000008087812 */ /* 0x000fc800078e4805 */
[----:B------:R-:W-:Y:S01]  /*7f90*/  LOP3.LUT R8, R8, 0x7f800000, RZ, 0xfc, !PT ;  /* 0x7f80000008087812 */ /* 0x000fe200078efcff */
[----:B------:R-:W-:Y:S06]  /*7fa0*/  BRA `(.L_x_553) ;  /* 0x0000000000147947 */ /* 0x000fec0003800000 */
.L_x_549:
[----:B------:R-:W-:Y:S01]  /*7fb0*/  LOP3.LUT R8, R8, 0x80000000, R5, 0x48, !PT ;  /* 0x8000000008087812 */ /* 0x000fe200078e4805 */
[----:B------:R-:W-:Y:S06]  /*7fc0*/  BRA `(.L_x_553) ;  /* 0x00000000000c7947 */ /* 0x000fec0003800000 */
.L_x_548:
[----:B------:R-:W0:Y:S01]  /*7fd0*/  MUFU.RSQ R8, -QNAN ;  /* 0xffc0000000087908 */ /* 0x000e220000001400 */
[----:B------:R-:W-:Y:S05]  /*7fe0*/  BRA `(.L_x_553) ;  /* 0x0000000000047947 */ /* 0x000fea0003800000 */
.L_x_547:
[----:B------:R-:W-:-:S07]  /*7ff0*/  FADD.FTZ R8, R4, 448 ;  /* 0x43e0000004087421 */ /* 0x000fce0000010000 */
.L_x_553:
[----:B------:R-:W-:-:S04]  /*8000*/  IMAD.MOV.U32 R7, RZ, RZ, 0x0 ;  /* 0x00000000ff077424 */ /* 0x000fc800078e00ff */
[----:B0-----:R-:W-:Y:S05]  /*8010*/  RET.REL.NODEC R6 `(_ZN18transformer_engine71_GLOBAL__N__76556b6a_38_quantize_transpose_square_blockwise_cu_108e784945block_scaled_cast_transpose_kernel_notalignedILb1Ef6__half13__nv_fp8_e4m3EEvPKT1_PT2_S8_PT0_SA_mmmmmmfbPKf) ;  /* 0xffffff7c06f87950 */ /* 0x001fea0003c3ffff */
.L_x_554:
        /* <DEDUP_REMOVED lines=14> */
.L_x_1126:


//--------------------- .text._ZN18transformer_engine71_GLOBAL__N__76556b6a_38_quantize_transpose_square_blockwise_cu_108e784934block_scaled_cast_transpose_kernelILb1Ef6__half13__nv_fp8_e4m3EEvPKT1_PT2_S8_PT0_SA_mmmmmmf14CUtensorMap_stbPKf --------------------------
	.section	.text._ZN18transformer_engine71_GLOBAL__N__76556b6a_38_quantize_transpose_square_blockwise_cu_108e784934block_scaled_cast_transpose_kernelILb1Ef6__half13__nv_fp8_e4m3EEvPKT1_PT2_S8_PT0_SA_mmmmmmf14CUtensorMap_stbPKf,"ax",@progbits
	.align	128
.text._ZN18transformer_engine71_GLOBAL__N__76556b6a_38_quantize_transpose_square_blockwise_cu_108e784934block_scaled_cast_transpose_kernelILb1Ef6__half13__nv_fp8_e4m3EEvPKT1_PT2_S8_PT0_SA_mmmmmmf14CUtensorMap_stbPKf:
        .type           _ZN18transformer_engine71_GLOBAL__N__76556b6a_38_quantize_transpose_square_blockwise_cu_108e784934block_scaled_cast_transpose_kernelILb1Ef6__half13__nv_fp8_e4m3EEvPKT1_PT2_S8_PT0_SA_mmmmmmf14CUtensorMap_stbPKf,@function
        .size           _ZN18transformer_engine71_GLOBAL__N__76556b6a_38_quantize_transpose_square_blockwise_cu_108e784934block_scaled_cast_transpose_kernelILb1Ef6__half13__nv_fp8_e4m3EEvPKT1_PT2_S8_PT0_SA_mmmmmmf14CUtensorMap_stbPKf,(.L_x_1129 - _ZN18transformer_engine71_GLOBAL__N__76556b6a_38_quantize_transpose_square_blockwise_cu_108e784934block_scaled_cast_transpose_kernelILb1Ef6__half13__nv_fp8_e4m3EEvPKT1_PT2_S8_PT0_SA_mmmmmmf14CUtensorMap_stbPKf)
        .other          _ZN18transformer_engine71_GLOBAL__N__76556b6a_38_quantize_transpose_square_blockwise_cu_108e784934block_scaled_cast_transpose_kernelILb1Ef6__half13__nv_fp8_e4m3EEvPKT1_PT2_S8_PT0_SA_mmmmmmf14CUtensorMap_stbPKf,@"STO_CUDA_ENTRY STV_DEFAULT"
_ZN18transformer_engine71_GLOBAL__N__76556b6a_38_quantize_transpose_square_blockwise_cu_108e784934block_scaled_cast_transpose_kernelILb1Ef6__half13__nv_fp8_e4m3EEvPKT1_PT2_S8_PT0_SA_mmmmmmf14CUtensorMap_stbPKf:
        /* <DEDUP_REMOVED lines=10> */
.L_x_555:
        /* <DEDUP_REMOVED lines=40> */
[----:B------:R-:W-:Y:S01]  /*0320*/  ISETP.NE.AND P1, PT, R36, RZ, PT ;  /* 0x000000ff2400720c */ /* 0x000fe20003f25270 */
[--C-:B--2---:R-:W-:Y:S02]  /*0330*/  HADD2.F32 R44, -RZ, R32.reuse.H0_H0 ;  /* 0x20000020ff2c7230 */ /* 0x104fe40000004100 */
[----:B------:R-:W-:-:S02]  /*0340*/  HADD2.F32 R45, -RZ, R32.H1_H1 ;  /* 0x30000020ff2d7230 */ /* 0x000fc40000004100 */
[--C-:B-1----:R-:W-:Y:S01]  /*0350*/  HADD2.F32 R41, -RZ, R33.reuse.H0_H0 ;  /* 0x20000021ff297230 */ /* 0x102fe20000004100 */
[----:B------:R-:W-:Y:S01]  /*0360*/  FMNMX R44, RZ, |R44|, !PT ;  /* 0x4000002cff2c7209 */ /* 0x000fe20007800000 */
[----:B------:R-:W-:Y:S02]  /*0370*/  HADD2.F32 R40, -RZ, R33.H1_H1 ;  /* 0x30000021ff287230 */ /* 0x000fe40000004100 */
[----:B------:R-:W-:Y:S01]  /*0380*/  HADD2.F32 R43, -RZ, R34.H0_H0 ;  /* 0x20000022ff2b7230 */ /* 0x000fe20000004100 */
[----:B------:R-:W-:Y:S01]  /*0390*/  FMNMX R44, R44, |R45|, !PT ;  /* 0x4000002d2c2c7209 */ /* 0x000fe20007800000 */
[--C-:B------:R-:W-:Y:S01]  /*03a0*/  HADD2.F32 R39, -RZ, R35.reuse.H0_H0 ;  /* 0x20000023ff277230 */ /* 0x100fe20000004100 */
[----:B------:R-:W1:Y:S01]  /*03b0*/  @!P0 S2R R45, SR_CgaCtaId ;  /* 0x00000000002d8919 */ /* 0x000e620000008800 */
[----:B------:R-:W-:Y:S01]  /*03c0*/  HADD2.F32 R38, -RZ, R35.H1_H1 ;  /* 0x30000023ff267230 */ /* 0x000fe20000004100 */
[----:B------:R-:W-:Y:S02]  /*03d0*/  FMNMX R41, R44, |R41|, !PT ;  /* 0x400000292c297209 */ /* 0x000fe40007800000 */
[----:B------:R-:W-:-:S02]  /*03e0*/  @!P0 MOV R44, 0x400 ;  /* 0x00000400002c8802 */ /* 0x000fc40000000f00 */
[----:B------:R-:W-:Y:S01]  /*03f0*/  FMNMX R40, R41, |R40|, !PT ;  /* 0x4000002829287209 */ /* 0x000fe20007800000 */
[----:B------:R-:W-:-:S03]  /*0400*/  HADD2.F32 R41, -RZ, R34.H1_H1 ;  /* 0x30000022ff297230 */ /* 0x000fc60000004100 */
[----:B------:R-:W-:-:S04]  /*0410*/  FMNMX R40, R40, |R43|, !PT ;  /* 0x4000002b28287209 */ /* 0x000fc80007800000 */
[----:B------:R-:W-:Y:S01]  /*0420*/  FMNMX R40, R40, |R41|, !PT ;  /* 0x4000002928287209 */ /* 0x000fe20007800000 */
[----:B---3--:R-:W-:-:S03]  /*0430*/  HADD2.F32 R41, -RZ, R28.H0_H0 ;  /* 0x2000001cff297230 */ /* 0x008fc60000004100 */
[----:B------:R-:W-:-:S04]  /*0440*/  FMNMX R39, R40, |R39|, !PT ;  /* 0x4000002728277209 */ /* 0x000fc80007800000 */
[----:B------:R-:W-:Y:S01]  /*0450*/  FMNMX R38, R39, |R38|, !PT ;  /* 0x4000002627267209 */ /* 0x000fe20007800000 */
[----:B------:R-:W-:-:S03]  /*0460*/  HADD2.F32 R39, -RZ, R28.H1_H1 ;  /* 0x3000001cff277230 */ /* 0x000fc60000004100 */
[----:B------:R-:W-:Y:S01]  /*0470*/  FMNMX R38, R38, |R41|, !PT ;  /* 0x4000002926267209 */ /* 0x000fe20007800000 */
[----:B------:R-:W-:-:S03]  /*0480*/  HADD2.F32 R41, -RZ, R29.H0_H0 ;  /* 0x2000001dff297230 */ /* 0x000fc60000004100 */
[----:B------:R-:W-:Y:S01]  /*0490*/  FMNMX R38, R38, |R39|, !PT ;  /* 0x4000002726267209 */ /* 0x000fe20007800000 */
[----:B------:R-:W-:Y:S01]  /*04a0*/  HADD2.F32 R39, -RZ, R29.H1_H1 ;  /* 0x3000001dff277230 */ /* 0x000fe20000004100 */
[----:B-1----:R-:W-:Y:S02]  /*04b0*/  @!P0 LEA R44, R45, R44, 0x18 ;  /* 0x0000002c2d2c8211 */ /* 0x002fe400078ec0ff */
        /* <DEDUP_REMOVED lines=137> */
.L_x_557:
[----:B------:R-:W-:Y:S05]  /*0d50*/  BSYNC B0 ;  /* 0x0000000000007941 */ /* 0x000fea0003800000 */
.L_x_556:
[----:B------:R-:W3:Y:S08]  /*0d60*/  S2UR UR5, SR_CgaCtaId ;  /* 0x00000000000579c3 */ /* 0x000ef00000008800 */
[----:B------:R-:W-:Y:S01]  /*0d70*/  BAR.SYNC.DEFER_BLOCKING 0x0 ;  /* 0x0000000000007b1d */ /* 0x000fe20000010000 */
[----:B------:R-:W-:-:S05]  /*0d80*/  IMAD.MOV.U32 R36, RZ, RZ, 0x3f800000 ;  /* 0x3f800000ff247424 */ /* 0x000fca00078e00ff */
[----:B------:R-:W-:Y:S02]  /*0d90*/  UMOV UR4, 0x400 ;  /* 0x0000040000047882 */ /* 0x000fe40000000000 */
[----:B---3--:R-:W-:-:S09]  /*0da0*/  ULEA UR4, UR5, UR4, 0x18 ;  /* 0x0000000405047291 */ /* 0x008fd2000f8ec03f */
[----:B------:R-:W3:Y:S01]  /*0db0*/  LDS R0, [UR4] ;  /* 0x00000004ff007984 */ /* 0x000ee20008000800 */
[----:B------:R-:W-:Y:S02]  /*0dc0*/  ULDC UR4, c[0x0][0x268] ;  /* 0x00009a0000047ab9 */ /* 0x000fe40000000800 */
[----:B---3--:R-:W-:-:S04]  /*0dd0*/  FSETP.GEU.AND P0, PT, R0, UR4, PT ;  /* 0x0000000400007c0b */ /* 0x008fc8000bf0e000 */
[----:B------:R-:W-:-:S04]  /*0de0*/  FSEL R38, R0, UR4, P0 ;  /* 0x0000000400267c08 */ /* 0x000fc80008000000 */
[----:B------:R-:W-:-:S04]  /*0df0*/  FSETP.NEU.AND P0, PT, R38, RZ, PT ;  /* 0x000000ff2600720b */ /* 0x000fc80003f0d000 */
[----:B------:R-:W-:-:S04]  /*0e00*/  FSETP.EQ.OR P0, PT, |R38|, +INF , !P0 ;  /* 0x7f8000002600780b */ /* 0x000fc80004702600 */
[----:B------:R-:W-:-:S13]  /*0e10*/  FSETP.GTU.OR P0, PT, |R38|, +INF , P0 ;  /* 0x7f8000002600780b */ /* 0x000fda000070c600 */
[----:B------:R-:W-:Y:S05]  /*0e20*/  @P0 BRA `(.L_x_558) ;  /* 0x00000000004c0947 */ /* 0x000fea0003800000 */
[----:B------:R-:W3:Y:S01]  /*0e30*/  LDC.U8 R36, c[0x0][0x300] ;  /* 0x0000c000ff247b82 */ /* 0x000ee20000000000 */
[----:B------:R-:W4:Y:S01]  /*0e40*/  MUFU.RCP R39, R38 ;  /* 0x0000002600277308 */ /* 0x000f220000001000 */
[----:B------:R-:W-:Y:S02]  /*0e50*/  UMOV UR4, 0x43e00000 ;  /* 0x43e0000000047882 */ /* 0x000fe40000000000 */
[----:B------:R-:W-:-:S05]  /*0e60*/  IMAD.U32 R41, RZ, RZ, UR4 ;  /* 0x00000004ff297e24 */ /* 0x000fca000f8e00ff */
[----:B------:R-:W5:Y:S01]  /*0e70*/  FCHK P0, R41, R38 ;  /* 0x0000002629007302 */ /* 0x000f620000000000 */
[----:B----4-:R-:W-:-:S04]  /*0e80*/  FFMA R0, -R38, R39, 1 ;  /* 0x3f80000026007423 */ /* 0x010fc80000000127 */
[----:B------:R-:W-:Y:S01]  /*0e90*/  FFMA R0, R39, R0, R39 ;  /* 0x0000000027007223 */ /* 0x000fe20000000027 */
[----:B---3--:R-:W-:-:S03]  /*0ea0*/  PRMT R36, R36, 0x8880, RZ ;  /* 0x0000888024247816 */ /* 0x008fc600000000ff */
[----:B------:R-:W-:Y:S01]  /*0eb0*/  FFMA R39, R0, 448, RZ ;  /* 0x43e0000000277823 */ /* 0x000fe200000000ff */
[----:B------:R-:W-:-:S03]  /*0ec0*/  ISETP.NE.AND P3, PT, R36, RZ, PT ;  /* 0x000000ff2400720c */ /* 0x000fc60003f65270 */
[----:B------:R-:W-:-:S04]  /*0ed0*/  FFMA R36, -R38, R39, 448 ;  /* 0x43e0000026247423 */ /* 0x000fc80000000127 */
[----:B------:R-:W-:Y:S01]  /*0ee0*/  FFMA R36, R0, R36, R39 ;  /* 0x0000002400247223 */ /* 0x000fe20000000027 */
[----:B-----5:R-:W-:Y:S06]  /*0ef0*/  @!P0 BRA `(.L_x_559) ;  /* 0x00000000000c8947 */ /* 0x020fec0003800000 */
[----:B------:R-:W-:-:S07]  /*0f00*/  MOV R36, 0xf20 ;  /* 0x00000f2000247802 */ /* 0x000fce0000000f00 */
[----:B-12---:R-:W-:Y:S05]  /*0f10*/  CALL.REL.NOINC `($__internal_23_$__cuda_sm3x_div_rn_noftz_f32_slowpath) ;  /* 0x0000002400007944 */ /* 0x006fea0003c00000 */
[----:B------:R-:W-:-:S07]  /*0f20*/  IMAD.MOV.U32 R36, RZ, RZ, R0 ;  /* 0x000000ffff247224 */ /* 0x000fce00078e0000 */
.L_x_559:
[----:B------:R-:W-:-:S04]  /*0f30*/  FSETP.NEU.AND P0, PT, |R36|, +INF , PT ;  /* 0x7f8000002400780b */ /* 0x000fc80003f0d200 */
[----:B------:R-:W-:-:S04]  /*0f40*/  FSEL R36, R36, 65504, P0 ;  /* 0x477fe00024247808 */ /* 0x000fc80000000000 */
[----:B------:R-:W-:-:S07]  /*0f50*/  @P3 LOP3.LUT R36, R36, 0xff800000, RZ, 0xc0, !PT ;  /* 0xff80000024243812 */ /* 0x000fce00078ec0ff */
.L_x_558:
[----:B------:R-:W-:Y:S04]  /*0f60*/  BSSY B0, `(.L_x_560) ;  /* 0x000002e000007945 */ /* 0x000fe80003800000 */
[----:B------:R-:W-:Y:S05]  /*0f70*/  @P1 BRA `(.L_x_561) ;  /* 0x0000000000b01947 */ /* 0x000fea0003800000 */
[----:B-1----:R-:W1:Y:S01]  /*0f80*/  S2R R43, SR_CTAID.Y ;  /* 0x00000000002b7919 */ /* 0x002e620000002600 */
[----:B------:R-:W-:Y:S01]  /*0f90*/  VIADD R0, R36, 0x1800000 ;  /* 0x0180000024007836 */ /* 0x000fe20000000000 */
[----:B--2---:R-:W2:Y:S04]  /*0fa0*/  S2R R42, SR_CTAID.X ;  /* 0x00000000002a7919 */ /* 0x004ea80000002500 */
[----:B------:R-:W-:-:S04]  /*0fb0*/  LOP3.LUT R0, R0, 0x7f800000, RZ, 0xc0, !PT ;  /* 0x7f80000000007812 */ /* 0x000fc800078ec0ff */
[----:B------:R-:W-:Y:S02]  /*0fc0*/  ISETP.GT.U32.AND P0, PT, R0, 0x1ffffff, PT ;  /* 0x01ffffff0000780c */ /* 0x000fe40003f04070 */
[----:B-1----:R-:W-:Y:S02]  /*0fd0*/  SHF.R.S32.HI R44, RZ, 0x1f, R43 ;  /* 0x0000001fff2c7819 */ /* 0x002fe4000001142b */
[----:B--2---:R-:W-:-:S09]  /*0fe0*/  SHF.R.S32.HI R45, RZ, 0x1f, R42 ;  /* 0x0000001fff2d7819 */ /* 0x004fd2000001142a */
[----:B------:R-:W-:Y:S05]  /*0ff0*/  @P0 BRA `(.L_x_562) ;  /* 0x0000000000100947 */ /* 0x000fea0003800000 */
[----:B------:R-:W-:Y:S01]  /*1000*/  IMAD.MOV.U32 R0, RZ, RZ, R36 ;  /* 0x000000ffff007224 */ /* 0x000fe200078e0024 */
[----:B------:R-:W-:-:S07]  /*1010*/  MOV R38, 0x1030 ;  /* 0x0000103000267802 */ /* 0x000fce0000000f00 */
[----:B------:R-:W-:Y:S05]  /*1020*/  CALL.REL.NOINC `($__internal_22_$__cuda_sm20_rcp_rn_f32_slowpath) ;  /* 0x0000001c00ec7944 */ /* 0x000fea0003c00000 */
[----:B------:R-:W-:Y:S05]  /*1030*/  BRA `(.L_x_563) ;  /* 0x0000000000107947 */ /* 0x000fea0003800000 */
.L_x_562:
[----:B------:R-:W1:Y:S02]  /*1040*/  MUFU.RCP R39, R36 ;  /* 0x0000002400277308 */ /* 0x000e640000001000 */
[----:B-1----:R-:W-:-:S04]  /*1050*/  FFMA R0, R39, R36, -1 ;  /* 0xbf80000027007423 */ /* 0x002fc80000000024 */
[----:B------:R-:W-:-:S04]  /*1060*/  FADD.FTZ R0, -R0, -RZ ;  /* 0x800000ff00007221 */ /* 0x000fc80000010100 */
[----:B------:R-:W-:-:S07]  /*1070*/  FFMA R0, R39, R0, R39 ;  /* 0x0000000027007223 */ /* 0x000fce0000000027 */
.L_x_563:
[----:B------:R-:W-:Y:S01]  /*1080*/  ULDC.64 UR4, c[0x0][0x248] ;  /* 0x0000920000047ab9 */ /* 0x000fe20000000a00 */
[----:B------:R-:W-:Y:S01]  /*1090*/  ULDC.64 UR8, c[0x0][0x258] ;  /* 0x0000960000087ab9 */ /* 0x000fe20000000a00 */
[----:B------:R-:W-:Y:S02]  /*10a0*/  IMAD R39, R45, UR4, RZ ;  /* 0x000000042d277c24 */ /* 0x000fe4000f8e02ff */
[----:B------:R-:W-:Y:S02]  /*10b0*/  IMAD R38, R44, UR8, RZ ;  /* 0x000000082c267c24 */ /* 0x000fe4000f8e02ff */
[C---:B------:R-:W-:Y:S02]  /*10c0*/  IMAD R39, R42.reuse, UR5, R39 ;  /* 0x000000052a277c24 */ /* 0x040fe4000f8e0227 */
[----:B------:R-:W-:Y:S01]  /*10d0*/  IMAD.WIDE.U32 R48, R42, UR4, RZ ;  /* 0x000000042a307c25 */ /* 0x000fe2000f8e00ff */
[----:B------:R-:W-:-:S03]  /*10e0*/  ULDC.64 UR4, c[0x0][0x250] ;  /* 0x0000940000047ab9 */ /* 0x000fc60000000a00 */
[C---:B------:R-:W-:Y:S02]  /*10f0*/  IMAD R41, R43.reuse, UR9, R38 ;  /* 0x000000092b297c24 */ /* 0x040fe4000f8e0226 */
[----:B------:R-:W-:Y:S01]  /*1100*/  IMAD.WIDE.U32 R46, R43, UR8, RZ ;  /* 0x000000082b2e7c25 */ /* 0x000fe2000f8e00ff */
[----:B------:R-:W-:-:S03]  /*1110*/  ULDC.64 UR8, c[0x0][0x260] ;  /* 0x0000980000087ab9 */ /* 0x000fc60000000a00 */
[----:B------:R-:W-:Y:S02]  /*1120*/  IMAD.IADD R49, R49, 0x1, R39 ;  /* 0x0000000131317824 */ /* 0x000fe400078e0227 */
[----:B------:R-:W-:Y:S01]  /*1130*/  IMAD.IADD R47, R47, 0x1, R41 ;  /* 0x000000012f2f7824 */ /* 0x000fe200078e0229 */
[----:B------:R-:W1:Y:S01]  /*1140*/  LDC.64 R38, c[0x0][0x228] ;  /* 0x00008a00ff267b82 */ /* 0x000e620000000a00 */
[----:B------:R-:W-:Y:S02]  /*1150*/  IMAD R44, R44, UR4, RZ ;  /* 0x000000042c2c7c24 */ /* 0x000fe4000f8e02ff */
[----:B------:R-:W-:Y:S02]  /*1160*/  IMAD R51, R45, UR8, RZ ;  /* 0x000000082d337c24 */ /* 0x000fe4000f8e02ff */
[C---:B------:R-:W-:Y:S02]  /*1170*/  IMAD R45, R43.reuse, UR5, R44 ;  /* 0x000000052b2d7c24 */ /* 0x040fe4000f8e022c */
[----:B------:R-:W-:Y:S01]  /*1180*/  IMAD.WIDE.U32 R48, R43, UR4, R48 ;  /* 0x000000042b307c25 */ /* 0x000fe2000f8e0030 */
[----:B------:R-:W2:Y:S03]  /*1190*/  LDC.64 R40, c[0x0][0x230] ;  /* 0x00008c00ff287b82 */ /* 0x000ea60000000a00 */
[----:B------:R-:W-:-:S02]  /*11a0*/  IMAD R51, R42, UR9, R51 ;  /* 0x000000092a337c24 */ /* 0x000fc4000f8e0233 */
[----:B------:R-:W-:-:S04]  /*11b0*/  IMAD.WIDE.U32 R42, R42, UR8, R46 ;  /* 0x000000082a2a7c25 */ /* 0x000fc8000f8e002e */
[----:B------:R-:W-:Y:S02]  /*11c0*/  IMAD.IADD R44, R49, 0x1, R45 ;  /* 0x00000001312c7824 */ /* 0x000fe400078e022d */
[----:B------:R-:W-:Y:S01]  /*11d0*/  IMAD.IADD R43, R43, 0x1, R51 ;  /* 0x000000012b2b7824 */ /* 0x000fe200078e0233 */
[----:B-1----:R-:W-:-:S04]  /*11e0*/  LEA R38, P0, R48, R38, 0x2 ;  /* 0x0000002630267211 */ /* 0x002fc800078010ff */
[----:B------:R-:W-:Y:S02]  /*11f0*/  LEA.HI.X R39, R48, R39, R44, 0x2, P0 ;  /* 0x0000002730277211 */ /* 0x000fe400000f142c */
[----:B--2---:R-:W-:-:S03]  /*1200*/  LEA R40, P2, R42, R40, 0x2 ;  /* 0x000000282a287211 */ /* 0x004fc600078410ff */
[----:B------:R3:W-:Y:S01]  /*1210*/  STG.E desc[UR6][R38.64], R0 ;  /* 0x0000000026007986 */ /* 0x0007e2000c101906 */
[----:B------:R-:W-:-:S05]  /*1220*/  LEA.HI.X R41, R42, R41, R43, 0x2, P2 ;  /* 0x000000292a297211 */ /* 0x000fca00010f142b */
[----:B------:R3:W-:Y:S04]  /*1230*/  STG.E desc[UR6][R40.64], R0 ;  /* 0x0000000028007986 */ /* 0x0007e8000c101906 */
.L_x_561:
[----:B------:R-:W-:Y:S05]  /*1240*/  BSYNC B0 ;  /* 0x0000000000007941 */ /* 0x000fea0003800000 */
.L_x_560:
[--C-:B---3--:R-:W-:Y:S01]  /*1250*/  HADD2.F32 R39, -RZ, R32.reuse.H0_H0 ;  /* 0x20000020ff277230 */ /* 0x108fe20000004100 */
[----:B------:R-:W-:Y:S01]  /*1260*/  ULDC.64 UR4, c[0x0][0x218] ;  /* 0x0000860000047ab9 */ /* 0x000fe20000000a00 */
[----:B------:R-:W-:Y:S01]  /*1270*/  HADD2.F32 R41, -RZ, R32.H1_H1 ;  /* 0x30000020ff297230 */ /* 0x000fe20000004100 */
[----:B------:R-:W-:Y:S01]  /*1280*/  IADD3 R2, P0, R2, UR4, RZ ;  /* 0x0000000402027c10 */ /* 0x000fe2000ff1e0ff */
[--C-:B-1----:R-:W-:Y:S02]  /*1290*/  HADD2.F32 R43, -RZ, R33.reuse.H0_H0 ;  /* 0x20000021ff2b7230 */ /* 0x102fe40000004100 */
[-C--:B------:R-:W-:Y:S01]  /*12a0*/  FMUL R0, R39, R36.reuse ;  /* 0x0000002427007220 */ /* 0x080fe20000400000 */
[----:B------:R-:W-:Y:S02]  /*12b0*/  HADD2.F32 R33, -RZ, R33.H1_H1 ;  /* 0x30000021ff217230 */ /* 0x000fe40000004100 */
[----:B------:R-:W-:Y:S01]  /*12c0*/  FMUL R39, R41, R36 ;  /* 0x0000002429277220 */ /* 0x000fe20000400000 */
[----:B------:R-:W-:-:S02]  /*12d0*/  HADD2.F32 R3, -RZ, R34.H0_H0 ;  /* 0x20000022ff037230 */ /* 0x000fc40000004100 */
[----:B------:R-:W-:Y:S01]  /*12e0*/  FMUL R32, R43, R36 ;  /* 0x000000242b207220 */ /* 0x000fe20000400000 */
[----:B------:R-:W-:Y:S01]  /*12f0*/  F2FP.SATFINITE.E4M3.F32.PACK_AB_MERGE_C R40, RZ, R0, RZ ;  /* 0x00000000ff28723e */ /* 0x000fe200048070ff */
[----:B------:R-:W-:Y:S01]  /*1300*/  FMUL R33, R33, R36 ;  /* 0x0000002421217220 */ /* 0x000fe20000400000 */
[----:B------:R-:W-:Y:S01]  /*1310*/  F2FP.SATFINITE.E4M3.F32.PACK_AB_MERGE_C R39, RZ, R39, RZ ;  /* 0x00000027ff27723e */ /* 0x000fe200048070ff */
[----:B------:R-:W-:Y:S01]  /*1320*/  HADD2.F32 R43, -RZ, R34.H1_H1 ;  /* 0x30000022ff2b7230 */ /* 0x000fe20000004100 */
[----:B------:R-:W-:Y:S01]  /*1330*/  F2FP.SATFINITE.E4M3.F32.PACK_AB_MERGE_C R32, RZ, R32, RZ ;  /* 0x00000020ff20723e */ /* 0x000fe200048070ff */
[--C-:B------:R-:W-:Y:S01]  /*1340*/  HADD2.F32 R45, -RZ, R35.reuse.H0_H0 ;  /* 0x20000023ff2d7230 */ /* 0x100fe20000004100 */
[----:B------:R-:W-:Y:S01]  /*1350*/  F2FP.SATFINITE.E4M3.F32.PACK_AB_MERGE_C R0, RZ, R33, RZ ;  /* 0x00000021ff00723e */ /* 0x000fe200048070ff */
[----:B------:R-:W-:Y:S01]  /*1360*/  HADD2.F32 R35, -RZ, R35.H1_H1 ;  /* 0x30000023ff237230 */ /* 0x000fe20000004100 */
[----:B------:R-:W-:Y:S01]  /*1370*/  LOP3.LUT R40, R40, 0xff, RZ, 0xc0, !PT ;  /* 0x000000ff28287812 */ /* 0x000fe200078ec0ff */
[--C-:B------:R-:W-:Y:S01]  /*1380*/  HADD2.F32 R47, -RZ, R29.reuse.H0_H0 ;  /* 0x2000001dff2f7230 */ /* 0x100fe20000004100 */
[----:B------:R-:W-:Y:S01]  /*1390*/  LOP3.LUT R33, R39, 0xffff, RZ, 0xc0, !PT ;  /* 0x0000ffff27217812 */ /* 0x000fe200078ec0ff */
[----:B------:R-:W-:Y:S01]  /*13a0*/  HADD2.F32 R49, -RZ, R29.H1_H1 ;  /* 0x3000001dff317230 */ /* 0x000fe20000004100 */
[----:B------:R-:W-:Y:S01]  /*13b0*/  LOP3.LUT R34, R0, 0xffff, RZ, 0xc0, !PT ;  /* 0x0000ffff00227812 */ /* 0x000fe200078ec0ff */
[-C--:B------:R-:W-:Y:S01]  /*13c0*/  FMUL R3, R3, R36.reuse ;  /* 0x0000002403037220 */ /* 0x080fe20000400000 */
[----:B------:R-:W-:Y:S01]  /*13d0*/  LOP3.LUT R38, R32, 0xff, RZ, 0xc0, !PT ;  /* 0x000000ff20267812 */ /* 0x000fe200078ec0ff */
[----:B------:R-:W-:Y:S01]  /*13e0*/  FMUL R29, R35, R36 ;  /* 0x00000024231d7220 */ /* 0x000fe20000400000 */
[----:B------:R-:W-:Y:S01]  /*13f0*/  PRMT R33, R33, 0x7604, R40 ;  /* 0x0000760421217816 */ /* 0x000fe20000000028 */
[----:B------:R-:W-:-:S02]  /*1400*/  IMAD.SHL.U32 R41, R34, 0x1000000, RZ ;  /* 0x0100000022297824 */ /* 0x000fc400078e00ff */
[-C--:B------:R-:W-:Y:S01]  /*1410*/  FMUL R34, R47, R36.reuse ;  /* 0x000000242f227220 */ /* 0x080fe20000400000 */
[-C--:B------:R-:W-:Y:S01]  /*1420*/  FMUL R35, R49, R36.reuse ;  /* 0x0000002431237220 */ /* 0x080fe20000400000 */
[----:B------:R-:W-:Y:S01]  /*1430*/  PRMT R32, R33, 0x5410, R38 ;  /* 0x0000541021207816 */ /* 0x000fe20000000026 */
[--C-:B------:R-:W-:Y:S01]  /*1440*/  HADD2.F32 R33, -RZ, R28.reuse.H0_H0 ;  /* 0x2000001cff217230 */ /* 0x100fe20000004100 */
[----:B------:R-:W-:Y:S01]  /*1450*/  F2FP.SATFINITE.E4M3.F32.PACK_AB_MERGE_C R3, RZ, R3, RZ ;  /* 0x00000003ff03723e */ /* 0x000fe200048070ff */
[-C--:B------:R-:W-:Y:S01]  /*1460*/  FMUL R44, R43, R36.reuse ;  /* 0x000000242b2c7220 */ /* 0x080fe20000400000 */
[----:B------:R-:W-:Y:S01]  /*1470*/  LOP3.LUT R32, R32, R41, RZ, 0xfc, !PT ;  /* 0x0000002920207212 */ /* 0x000fe200078efcff */
[----:B------:R-:W-:Y:S02]  /*1480*/  HADD2.F32 R41, -RZ, R28.H1_H1 ;  /* 0x3000001cff297230 */ /* 0x000fe40000004100 */
[-C--:B------:R-:W-:Y:S01]  /*1490*/  FMUL R28, R45, R36.reuse ;  /* 0x000000242d1c7220 */ /* 0x080fe20000400000 */
[----:B------:R-:W-:Y:S01]  /*14a0*/  FMUL R33, R33, R36 ;  /* 0x0000002421217220 */ /* 0x000fe20000400000 */
[----:B------:R-:W-:Y:S01]  /*14b0*/  LOP3.LUT R45, R3, 0xff, RZ, 0xc0, !PT ;  /* 0x000000ff032d7812 */ /* 0x000fe200078ec0ff */
[----:B------:R-:W-:-:S02]  /*14c0*/  HADD2.F32 R43, -RZ, R31.H0_H0 ;  /* 0x2000001fff2b7230 */ /* 0x000fc40000004100 */
[----:B------:R-:W-:Y:S01]  /*14d0*/  FMUL R46, R41, R36 ;  /* 0x00000024292e7220 */ /* 0x000fe20000400000 */
[----:B------:R-:W-:Y:S01]  /*14e0*/  F2FP.SATFINITE.E4M3.F32.PACK_AB_MERGE_C R41, RZ, R28, RZ ;  /* 0x0000001cff29723e */ /* 0x000fe200048070ff */
[----:B------:R-:W-:Y:S01]  /*14f0*/  HADD2.F32 R49, -RZ, R31.H1_H1 ;  /* 0x3000001fff317230 */ /* 0x000fe20000004100 */
[----:B------:R-:W-:Y:S01]  /*1500*/  F2FP.SATFINITE.E4M3.F32.PACK_AB_MERGE_C R28, RZ, R29, RZ ;  /* 0x0000001dff1c723e */ /* 0x000fe200048070ff */
[--C-:B------:R-:W-:Y:S01]  /*1510*/  HADD2.F32 R51, -RZ, R20.reuse.H0_H0 ;  /* 0x20000014ff337230 */ /* 0x100fe20000004100 */
[----:B------:R-:W-:Y:S01]  /*1520*/  F2FP.SATFINITE.E4M3.F32.PACK_AB_MERGE_C R33, RZ, R33, RZ ;  /* 0x00000021ff21723e */ /* 0x000fe200048070ff */
[----:B------:R-:W-:Y:S01]  /*1530*/  HADD2.F32 R53, -RZ, R20.H1_H1 ;  /* 0x30000014ff357230 */ /* 0x000fe20000004100 */
[----:B------:R-:W-:Y:S01]  /*1540*/  F2FP.SATFINITE.E4M3.F32.PACK_AB_MERGE_C R46, RZ, R46, RZ ;  /* 0x0000002eff2e723e */ /* 0x000fe200048070ff */
[----:B------:R-:W-:Y:S01]  /*1550*/  HADD2.F32 R59, -RZ, R11.H1_H1 ;  /* 0x3000000bff3b7230 */ /* 0x000fe20000004100 */
[----:B------:R-:W-:Y:S01]  /*1560*/  F2FP.SATFINITE.E4M3.F32.PACK_AB_MERGE_C R34, RZ, R34, RZ ;  /* 0x00000022ff22723e */ /* 0x000fe200048070ff */
[----:B------:R-:W-:Y:S01]  /*1570*/  FMUL R20, R51, R36 ;  /* 0x0000002433147220 */ /* 0x000fe20000400000 */
[----:B------:R-:W-:Y:S01]  /*1580*/  F2FP.SATFINITE.E4M3.F32.PACK_AB_MERGE_C R29, RZ, R35, RZ ;  /* 0x00000023ff1d723e */ /* 0x000fe200048070ff */
[----:B------:R-:W-:Y:S01]  /*1590*/  HADD2.F32 R35, -RZ, R30.H1_H1 ;  /* 0x3000001eff237230 */ /* 0x000fe20000004100 */
[----:B------:R-:W-:Y:S01]  /*15a0*/  LOP3.LUT R3, R28, 0xffff, RZ, 0xc0, !PT ;  /* 0x0000ffff1c037812 */ /* 0x000fe200078ec0ff */
[----:B------:R-:W-:Y:S01]  /*15b0*/  HADD2.F32 R51, -RZ, R25.H0_H0 ;  /* 0x20000019ff337230 */ /* 0x000fe20000004100 */
[----:B------:R-:W-:Y:S01]  /*15c0*/  F2FP.SATFINITE.E4M3.F32.PACK_AB_MERGE_C R44, RZ, R44, RZ ;  /* 0x0000002cff2c723e */ /* 0x000fe200048070ff */
[----:B------:R-:W-:Y:S01]  /*15d0*/  HADD2.F32 R55, -RZ, R9.H0_H0 ;  /* 0x20000009ff377230 */ /* 0x000fe20000004100 */
[----:B------:R-:W-:Y:S01]  /*15e0*/  LOP3.LUT R47, R33, 0xff, RZ, 0xc0, !PT ;  /* 0x000000ff212f7812 */ /* 0x000fe200078ec0ff */
[----:B------:R-:W-:Y:S01]  /*15f0*/  IMAD.SHL.U32 R48, R3, 0x1000000, RZ ;  /* 0x0100000003307824 */ /* 0x000fe200078e00ff */
[----:B------:R-:W-:Y:S01]  /*1600*/  LOP3.LUT R50, R46, 0xffff, RZ, 0xc0, !PT ;  /* 0x0000ffff2e327812 */ /* 0x000fe200078ec0ff */
[-C--:B------:R-:W-:Y:S01]  /*1610*/  FMUL R31, R35, R36.reuse ;  /* 0x00000024231f7220 */ /* 0x080fe20000400000 */
[----:B--2---:R-:W-:Y:S01]  /*1620*/  LOP3.LUT R42, R34, 0xff, RZ, 0xc0, !PT ;  /* 0x000000ff222a7812 */ /* 0x004fe200078ec0ff */
[-C--:B------:R-:W-:Y:S01]  /*1630*/  FMUL R35, R49, R36.reuse ;  /* 0x0000002431237220 */ /* 0x080fe20000400000 */
[----:B------:R-:W-:Y:S01]  /*1640*/  LOP3.LUT R33, R29, 0xffff, RZ, 0xc0, !PT ;  /* 0x0000ffff1d217812 */ /* 0x000fe200078ec0ff */
[----:B------:R-:W-:Y:S01]  /*1650*/  HADD2.F32 R49, -RZ, R22.H1_H1 ;  /* 0x30000016ff317230 */ /* 0x000fe20000004100 */
[----:B------:R-:W-:Y:S01]  /*1660*/  LOP3.LUT R34, R44, 0xffff, RZ, 0xc0, !PT ;  /* 0x0000ffff2c227812 */ /* 0x000fe200078ec0ff */
[----:B------:R-:W-:Y:S01]  /*1670*/  HADD2.F32 R25, -RZ, R25.H1_H1 ;  /* 0x30000019ff197230 */ /* 0x000fe20000004100 */
[----:B------:R-:W-:Y:S01]  /*1680*/  PRMT R3, R50, 0x7604, R47 ;  /* 0x0000760432037816 */ /* 0x000fe2000000002f */
[----:B------:R-:W-:Y:S01]  /*1690*/  IMAD.SHL.U32 R50, R33, 0x1000000, RZ ;  /* 0x0100000021327824 */ /* 0x000fe200078e00ff */
[----:B------:R-:W-:Y:S01]  /*16a0*/  LOP3.LUT R41, R41, 0xff, RZ, 0xc0, !PT ;  /* 0x000000ff29297812 */ /* 0x000fe200078ec0ff */
[-C--:B------:R-:W-:Y:S01]  /*16b0*/  FMUL R49, R49, R36.reuse ;  /* 0x0000002431317220 */ /* 0x080fe20000400000 */
[----:B------:R-:W-:Y:S01]  /*16c0*/  PRMT R34, R34, 0x7604, R45 ;  /* 0x0000760422227816 */ /* 0x000fe2000000002d */
[----:B------:R-:W-:Y:S01]  /*16d0*/  HADD2.F32 R57, -RZ, R8.H1_H1 ;  /* 0x30000008ff397230 */ /* 0x000fe20000004100 */
[----:B------:R-:W-:Y:S01]  /*16e0*/  PRMT R3, R3, 0x5410, R42 ;  /* 0x0000541003037816 */ /* 0x000fe2000000002a */
[----:B------:R-:W-:Y:S01]  /*16f0*/  HADD2.F32 R9, -RZ, R9.H1_H1 ;  /* 0x30000009ff097230 */ /* 0x000fe20000004100 */
[----:B------:R-:W-:Y:S01]  /*1700*/  PRMT R33, R34, 0x5410, R41 ;  /* 0x0000541022217816 */ /* 0x000fe20000000029 */
[----:B------:R-:W-:Y:S01]  /*1710*/  FMUL R25, R25, R36 ;  /* 0x0000002419197220 */ /* 0x000fe20000400000 */
[----:B------:R-:W-:Y:S01]  /*1720*/  LOP3.LUT R34, R3, R50, RZ, 0xfc, !PT ;  /* 0x0000003203227212 */ /* 0x000fe200078efcff */
[----:B------:R-:W-:-:S02]  /*1730*/  HADD2.F32 R3, -RZ, R30.H0_H0 ;  /* 0x2000001eff037230 */ /* 0x000fc40000004100 */
[----:B------:R-:W-:Y:S01]  /*1740*/  FMUL R30, R43, R36 ;  /* 0x000000242b1e7220 */ /* 0x000fe20000400000 */
[----:B------:R-:W-:Y:S01]  /*1750*/  LOP3.LUT R33, R33, R48, RZ, 0xfc, !PT ;  /* 0x0000003021217212 */ /* 0x000fe200078efcff */
[-C--:B------:R-:W-:Y:S01]  /*1760*/  FMUL R59, R59, R36.reuse ;  /* 0x000000243b3b7220 */ /* 0x080fe20000400000 */
[----:B------:R-:W-:Y:S01]  /*1770*/  F2FP.SATFINITE.E4M3.F32.PACK_AB_MERGE_C R31, RZ, R31, RZ ;  /* 0x0000001fff1f723e */ /* 0x000fe200048070ff */
[----:B------:R-:W-:Y:S01]  /*1780*/  FMUL R3, R3, R36 ;  /* 0x0000002403037220 */ /* 0x000fe20000400000 */
[----:B------:R-:W-:Y:S01]  /*1790*/  F2FP.SATFINITE.E4M3.F32.PACK_AB_MERGE_C R48, RZ, R30, RZ ;  /* 0x0000001eff30723e */ /* 0x000fe200048070ff */
[-C--:B------:R-:W-:Y:S01]  /*17a0*/  FMUL R57, R57, R36.reuse ;  /* 0x0000002439397220 */ /* 0x080fe20000400000 */
[----:B------:R-:W-:Y:S01]  /*17b0*/  F2FP.SATFINITE.E4M3.F32.PACK_AB_MERGE_C R30, RZ, R35, RZ ;  /* 0x00000023ff1e723e */ /* 0x000fe200048070ff */
[-C--:B------:R-:W-:Y:S01]  /*17c0*/  FMUL R55, R55, R36.reuse ;  /* 0x0000002437377220 */ /* 0x080fe20000400000 */
[----:B------:R-:W-:Y:S01]  /*17d0*/  F2FP.SATFINITE.E4M3.F32.PACK_AB_MERGE_C R3, RZ, R3, RZ ;  /* 0x00000003ff03723e */ /* 0x000fe200048070ff */
[----:B------:R-:W-:Y:S01]  /*17e0*/  FMUL R9, R9, R36 ;  /* 0x0000002409097220 */ /* 0x000fe20000400000 */
[----:B------:R-:W-:Y:S01]  /*17f0*/  LOP3.LUT R50, R31, 0xffff, RZ, 0xc0, !PT ;  /* 0x0000ffff1f327812 */ /* 0x000fe200078ec0ff */
[----:B------:R-:W-:Y:S01]  /*1800*/  UMOV UR4, 0x400 ;  /* 0x0000040000047882 */ /* 0x000fe20000000000 */
[----:B------:R-:W-:Y:S01]  /*1810*/  LOP3.LUT R43, R3, 0xff, RZ, 0xc0, !PT ;  /* 0x000000ff032b7812 */ /* 0x000fe200078ec0ff */
[----:B------:R-:W-:Y:S01]  /*1820*/  UIADD3 UR4, UR4, 0x80, URZ ;  /* 0x0000008004047890 */ /* 0x000fe2000fffe03f */
[----:B------:R-:W-:Y:S01]  /*1830*/  LOP3.LUT R35, R30, 0xffff, RZ, 0xc0, !PT ;  /* 0x0000ffff1e237812 */ /* 0x000fe200078ec0ff */
[----:B------:R-:W-:Y:S01]  /*1840*/  ULDC.64 UR8, c[0x0][0x238] ;  /* 0x00008e0000087ab9 */ /* 0x000fe20000000a00 */
[----:B------:R-:W-:-:S02]  /*1850*/  LOP3.LUT R48, R48, 0xff, RZ, 0xc0, !PT ;  /* 0x000000ff30307812 */ /* 0x000fc400078ec0ff */
[----:B------:R-:W-:Y:S01]  /*1860*/  PRMT R3, R50, 0x7604, R43 ;  /* 0x0000760432037816 */ /* 0x000fe2000000002b */
[----:B------:R-:W-:Y:S01]  /*1870*/  IMAD.SHL.U32 R50, R35, 0x1000000, RZ ;  /* 0x0100000023327824 */ /* 0x000fe200078e00ff */
[----:B------:R-:W-:Y:S02]  /*1880*/  F2FP.SATFINITE.E4M3.F32.PACK_AB_MERGE_C R49, RZ, R49, RZ ;  /* 0x00000031ff31723e */ /* 0x000fe400048070ff */
[----:B------:R-:W-:Y:S02]  /*1890*/  PRMT R3, R3, 0x5410, R48 ;  /* 0x0000541003037816 */ /* 0x000fe40000000030 */
[----:B------:R-:W-:Y:S02]  /*18a0*/  LOP3.LUT R46, R46, 0xff, RZ, 0xc0, !PT ;  /* 0x000000ff2e2e7812 */ /* 0x000fe400078ec0ff */
[----:B------:R-:W-:Y:S02]  /*18b0*/  LOP3.LUT R35, R3, R50, RZ, 0xfc, !PT ;  /* 0x0000003203237212 */ /* 0x000fe400078efcff */
[----:B------:R-:W-:Y:S01]  /*18c0*/  IADD3.X R3, R37, UR5, RZ, P0, !PT ;  /* 0x0000000525037c10 */ /* 0x000fe200087fe4ff */
[----:B------:R-:W-:Y:S01]  /*18d0*/  HADD2.F32 R37, -RZ, R22.H0_H0 ;  /* 0x20000016ff257230 */ /* 0x000fe20000004100 */
[----:B------:R-:W-:Y:S01]  /*18e0*/  LOP3.LUT R44, R44, 0xff, RZ, 0xc0, !PT ;  /* 0x000000ff2c2c7812 */ /* 0x000fe200078ec0ff */
[----:B------:R-:W1:Y:S01]  /*18f0*/  S2UR UR5, SR_CgaCtaId ;  /* 0x00000000000579c3 */ /* 0x000e620000008800 */
[----:B------:R-:W-:Y:S01]  /*1900*/  LOP3.LUT R30, R30, 0xff, RZ, 0xc0, !PT ;  /* 0x000000ff1e1e7812 */ /* 0x000fe200078ec0ff */
[----:B------:R2:W-:Y:S01]  /*1910*/  STG.E.128 desc[UR6][R2.64], R32 ;  /* 0x0000002002007986 */ /* 0x0005e2000c101d06 */
[----:B------:R-:W-:Y:S01]  /*1920*/  FMUL R37, R37, R36 ;  /* 0x0000002425257220 */ /* 0x000fe20000400000 */
[----:B------:R-:W-:-:S02]  /*1930*/  LOP3.LUT R28, R28, 0xff, RZ, 0xc0, !PT ;  /* 0x000000ff1c1c7812 */ /* 0x000fc400078ec0ff */
[----:B------:R-:W-:Y:S02]  /*1940*/  F2FP.SATFINITE.E4M3.F32.PACK_AB_MERGE_C R57, RZ, R57, RZ ;  /* 0x00000039ff39723e */ /* 0x000fe400048070ff */
[----:B------:R-:W-:Y:S02]  /*1950*/  F2FP.SATFINITE.E4M3.F32.PACK_AB_MERGE_C R37, RZ, R37, RZ ;  /* 0x00000025ff25723e */ /* 0x000fe400048070ff */
[----:B------:R-:W-:Y:S02]  /*1960*/  F2FP.SATFINITE.E4M3.F32.PACK_AB_MERGE_C R25, RZ, R25, RZ ;  /* 0x00000019ff19723e */ /* 0x000fe400048070ff */
[C---:B------:R-:W-:Y:S02]  /*1970*/  LOP3.LUT R22, R37.reuse, 0xffff, RZ, 0xc0, !PT ;  /* 0x0000ffff25167812 */ /* 0x040fe400078ec0ff */
[----:B------:R-:W-:Y:S02]  /*1980*/  LOP3.LUT R37, R37, 0xff, RZ, 0xc0, !PT ;  /* 0x000000ff25257812 */ /* 0x000fe400078ec0ff */
[----:B------:R-:W-:-:S02]  /*1990*/  PRMT R43, R22, 0x7604, R43 ;  /* 0x00007604162b7816 */ /* 0x000fc4000000002b */
[----:B------:R-:W-:Y:S01]  /*19a0*/  LOP3.LUT R22, R49, 0xffff, RZ, 0xc0, !PT ;  /* 0x0000ffff31167812 */ /* 0x000fe200078ec0ff */
[----:B------:R-:W-:Y:S01]  /*19b0*/  HADD2.F32 R49, -RZ, R23.H0_H0 ;  /* 0x20000017ff317230 */ /* 0x000fe20000004100 */
[----:B--2---:R-:W-:Y:S01]  /*19c0*/  LOP3.LUT R35, R31, 0xff, RZ, 0xc0, !PT ;  /* 0x000000ff1f237812 */ /* 0x004fe200078ec0ff */
[--C-:B------:R-:W-:Y:S01]  /*19d0*/  HADD2.F32 R31, -RZ, R26.reuse.H0_H0 ;  /* 0x2000001aff1f7230 */ /* 0x100fe20000004100 */
[----:B------:R-:W-:Y:S01]  /*19e0*/  F2FP.SATFINITE.E4M3.F32.PACK_AB_MERGE_C R32, RZ, R20, RZ ;  /* 0x00000014ff20723e */ /* 0x000fe200048070ff */
[-C--:B------:R-:W-:Y:S01]  /*19f0*/  FMUL R33, R53, R36.reuse ;  /* 0x0000002435217220 */ /* 0x080fe20000400000 */
[C---:B------:R-:W-:Y:S01]  /*1a00*/  PRMT R35, R22.reuse, 0x7604, R35 ;  /* 0x0000760416237816 */ /* 0x040fe20000000023 */
[----:B------:R-:W-:Y:S01]  /*1a10*/  HADD2.F32 R53, -RZ, R11.H0_H0 ;  /* 0x2000000bff357230 */ /* 0x000fe20000004100 */
[----:B------:R-:W-:Y:S01]  /*1a20*/  PRMT R20, R22, 0x7604, R37 ;  /* 0x0000760416147816 */ /* 0x000fe20000000025 */
[----:B------:R-:W-:Y:S01]  /*1a30*/  FMUL R22, R31, R36 ;  /* 0x000000241f167220 */ /* 0x000fe20000400000 */
[----:B------:R-:W-:Y:S01]  /*1a40*/  LOP3.LUT R34, R32, 0xffff, RZ, 0xc0, !PT ;  /* 0x0000ffff20227812 */ /* 0x000fe200078ec0ff */
[----:B------:R-:W-:Y:S01]  /*1a50*/  HADD2.F32 R37, -RZ, R26.H1_H1 ;  /* 0x3000001aff257230 */ /* 0x000fe20000004100 */
[----:B------:R-:W-:Y:S01]  /*1a60*/  F2FP.SATFINITE.E4M3.F32.PACK_AB_MERGE_C R33, RZ, R33, RZ ;  /* 0x00000021ff21723e */ /* 0x000fe200048070ff */
[----:B------:R-:W-:Y:S01]  /*1a70*/  HADD2.F32 R23, -RZ, R23.H1_H1 ;  /* 0x30000017ff177230 */ /* 0x000fe20000004100 */
[----:B------:R-:W-:Y:S01]  /*1a80*/  PRMT R31, R34, 0x7604, R47 ;  /* 0x00007604221f7816 */ /* 0x000fe2000000002f */
[----:B------:R-:W-:Y:S01]  /*1a90*/  HADD2.F32 R47, -RZ, R24.H0_H0 ;  /* 0x20000018ff2f7230 */ /* 0x000fe20000004100 */
[----:B------:R-:W-:Y:S01]  /*1aa0*/  F2FP.SATFINITE.E4M3.F32.PACK_AB_MERGE_C R34, RZ, R22, RZ ;  /* 0x00000016ff22723e */ /* 0x000fe200048070ff */
[-C--:B------:R-:W-:Y:S01]  /*1ab0*/  FMUL R37, R37, R36.reuse ;  /* 0x0000002425257220 */ /* 0x080fe20000400000 */
[----:B------:R-:W-:Y:S01]  /*1ac0*/  LOP3.LUT R33, R33, 0xffff, RZ, 0xc0, !PT ;  /* 0x0000ffff21217812 */ /* 0x000fe200078ec0ff */
[----:B------:R-:W-:Y:S01]  /*1ad0*/  HADD2.F32 R11, -RZ, R8.H0_H0 ;  /* 0x20000008ff0b7230 */ /* 0x000fe20000004100 */
[----:B------:R-:W-:Y:S01]  /*1ae0*/  LOP3.LUT R22, R32, 0xff, RZ, 0xc0, !PT ;  /* 0x000000ff20167812 */ /* 0x000fe200078ec0ff */
[-C--:B------:R-:W-:Y:S01]  /*1af0*/  FMUL R23, R23, R36.reuse ;  /* 0x0000002417177220 */ /* 0x080fe20000400000 */
[----:B------:R-:W-:Y:S01]  /*1b00*/  LOP3.LUT R26, R34, 0xffff, RZ, 0xc0, !PT ;  /* 0x0000ffff221a7812 */ /* 0x000fe200078ec0ff */
[-C--:B------:R-:W-:Y:S01]  /*1b10*/  FMUL R53, R53, R36.reuse ;  /* 0x0000002435357220 */ /* 0x080fe20000400000 */
[----:B------:R-:W-:Y:S01]  /*1b20*/  F2FP.SATFINITE.E4M3.F32.PACK_AB_MERGE_C R37, RZ, R37, RZ ;  /* 0x00000025ff25723e */ /* 0x000fe200048070ff */
[-C--:B------:R-:W-:Y:S01]  /*1b30*/  FMUL R11, R11, R36.reuse ;  /* 0x000000240b0b7220 */ /* 0x080fe20000400000 */
[----:B------:R-:W-:Y:S01]  /*1b40*/  PRMT R32, R33, 0x7604, R46 ;  /* 0x0000760421207816 */ /* 0x000fe2000000002e */
[-C--:B------:R-:W-:Y:S01]  /*1b50*/  FMUL R46, R49, R36.reuse ;  /* 0x00000024312e7220 */ /* 0x080fe20000400000 */
[----:B------:R-:W-:Y:S01]  /*1b60*/  PRMT R22, R33, 0x7604, R22 ;  /* 0x0000760421167816 */ /* 0x000fe20000000016 */
[--C-:B------:R-:W-:Y:S01]  /*1b70*/  HADD2.F32 R49, -RZ, R21.reuse.H0_H0 ;  /* 0x20000015ff317230 */ /* 0x100fe20000004100 */
[----:B------:R-:W-:Y:S01]  /*1b80*/  PRMT R33, R26, 0x7604, R45 ;  /* 0x000076041a217816 */ /* 0x000fe2000000002d */
[----:B------:R-:W-:Y:S01]  /*1b90*/  FMUL R26, R47, R36 ;  /* 0x000000242f1a7220 */ /* 0x000fe20000400000 */
[----:B------:R-:W-:Y:S01]  /*1ba0*/  LOP3.LUT R45, R37, 0xffff, RZ, 0xc0, !PT ;  /* 0x0000ffff252d7812 */ /* 0x000fe200078ec0ff */
[----:B------:R-:W-:Y:S01]  /*1bb0*/  HADD2.F32 R47, -RZ, R24.H1_H1 ;  /* 0x30000018ff2f7230 */ /* 0x000fe20000004100 */
[----:B------:R-:W-:Y:S01]  /*1bc0*/  LOP3.LUT R34, R34, 0xff, RZ, 0xc0, !PT ;  /* 0x000000ff22227812 */ /* 0x000fe200078ec0ff */
[----:B------:R-:W-:Y:S01]  /*1bd0*/  HADD2.F32 R21, -RZ, R21.H1_H1 ;  /* 0x30000015ff157230 */ /* 0x000fe20000004100 */
[----:B------:R-:W-:Y:S01]  /*1be0*/  F2FP.SATFINITE.E4M3.F32.PACK_AB_MERGE_C R26, RZ, R26, RZ ;  /* 0x0000001aff1a723e */ /* 0x000fe200048070ff */
[----:B-1----:R-:W-:Y:S01]  /*1bf0*/  ULEA UR4, UR5, UR4, 0x18 ;  /* 0x0000000405047291 */ /* 0x002fe2000f8ec03f */
[----:B------:R-:W-:Y:S01]  /*1c00*/  PRMT R37, R45, 0x7604, R44 ;  /* 0x000076042d257816 */ /* 0x000fe2000000002c */
[-C--:B------:R-:W-:Y:S01]  /*1c10*/  FMUL R44, R47, R36.reuse ;  /* 0x000000242f2c7220 */ /* 0x080fe20000400000 */
[----:B------:R-:W-:Y:S01]  /*1c20*/  PRMT R24, R45, 0x7604, R34 ;  /* 0x000076042d187816 */ /* 0x000fe20000000022 */
[----:B------:R-:W-:Y:S01]  /*1c30*/  FMUL R21, R21, R36 ;  /* 0x0000002415157220 */ /* 0x000fe20000400000 */
[----:B------:R-:W-:-:S02]  /*1c40*/  LOP3.LUT R45, R26, 0xffff, RZ, 0xc0, !PT ;  /* 0x0000ffff1a2d7812 */ /* 0x000fc400078ec0ff */
[----:B------:R-:W-:Y:S02]  /*1c50*/  F2FP.SATFINITE.E4M3.F32.PACK_AB_MERGE_C R44, RZ, R44, RZ ;  /* 0x0000002cff2c723e */ /* 0x000fe400048070ff */
[----:B------:R-:W-:Y:S01]  /*1c60*/  PRMT R34, R45, 0x7604, R40 ;  /* 0x000076042d227816 */ /* 0x000fe20000000028 */
[----:B------:R-:W-:Y:S01]  /*1c70*/  FMUL R45, R49, R36 ;  /* 0x00000024312d7220 */ /* 0x000fe20000400000 */
[----:B------:R-:W-:Y:S02]  /*1c80*/  LOP3.LUT R40, R39, 0xff, RZ, 0xc0, !PT ;  /* 0x000000ff27287812 */ /* 0x000fe400078ec0ff */
[----:B------:R-:W-:Y:S02]  /*1c90*/  LOP3.LUT R39, R44, 0xffff, RZ, 0xc0, !PT ;  /* 0x0000ffff2c277812 */ /* 0x000fe400078ec0ff */
[----:B------:R-:W-:Y:S02]  /*1ca0*/  LOP3.LUT R26, R26, 0xff, RZ, 0xc0, !PT ;  /* 0x000000ff1a1a7812 */ /* 0x000fe400078ec0ff */
[----:B------:R-:W-:-:S02]  /*1cb0*/  PRMT R40, R39, 0x7604, R40 ;  /* 0x0000760427287816 */ /* 0x000fc40000000028 */
[----:B------:R-:W-:Y:S01]  /*1cc0*/  PRMT R26, R39, 0x7604, R26 ;  /* 0x00007604271a7816 */ /* 0x000fe2000000001a */
[--C-:B------:R-:W-:Y:S01]  /*1cd0*/  HADD2.F32 R39, -RZ, R27.reuse.H0_H0 ;  /* 0x2000001bff277230 */ /* 0x100fe20000004100 */
[----:B------:R-:W-:Y:S01]  /*1ce0*/  F2FP.SATFINITE.E4M3.F32.PACK_AB_MERGE_C R47, RZ, R46, RZ ;  /* 0x0000002eff2f723e */ /* 0x000fe200048070ff */
[----:B------:R-:W-:Y:S01]  /*1cf0*/  HADD2.F32 R27, -RZ, R27.H1_H1 ;  /* 0x3000001bff1b7230 */ /* 0x000fe20000004100 */
[----:B------:R-:W-:Y:S02]  /*1d00*/  F2FP.SATFINITE.E4M3.F32.PACK_AB_MERGE_C R46, RZ, R45, RZ ;  /* 0x0000002dff2e723e */ /* 0x000fe400048070ff */
[----:B------:R-:W-:Y:S01]  /*1d10*/  LOP3.LUT R49, R47, 0xffff, RZ, 0xc0, !PT ;  /* 0x0000ffff2f317812 */ /* 0x000fe200078ec0ff */
[-C--:B------:R-:W-:Y:S01]  /*1d20*/  FMUL R39, R39, R36.reuse ;  /* 0x0000002427277220 */ /* 0x080fe20000400000 */
[----:B------:R-:W-:Y:S01]  /*1d30*/  LOP3.LUT R45, R46, 0xffff, RZ, 0xc0, !PT ;  /* 0x0000ffff2e2d7812 */ /* 0x000fe200078ec0ff */
[----:B------:R-:W-:Y:S01]  /*1d40*/  FMUL R27, R27, R36 ;  /* 0x000000241b1b7220 */ /* 0x000fe20000400000 */
[----:B------:R-:W-:-:S02]  /*1d50*/  PRMT R44, R49, 0x7604, R48 ;  /* 0x00007604312c7816 */ /* 0x000fc40000000030 */
[----:B------:R-:W-:Y:S02]  /*1d60*/  PRMT R45, R45, 0x7604, R42 ;  /* 0x000076042d2d7816 */ /* 0x000fe4000000002a */
[----:B------:R-:W-:Y:S02]  /*1d70*/  LOP3.LUT R49, R47, 0xff, RZ, 0xc0, !PT ;  /* 0x000000ff2f317812 */ /* 0x000fe400078ec0ff */
[----:B------:R-:W-:Y:S02]  /*1d80*/  LOP3.LUT R47, R46, 0xff, RZ, 0xc0, !PT ;  /* 0x000000ff2e2f7812 */ /* 0x000fe400078ec0ff */
[----:B------:R-:W-:Y:S01]  /*1d90*/  F2FP.SATFINITE.E4M3.F32.PACK_AB_MERGE_C R42, RZ, R39, RZ ;  /* 0x00000027ff2a723e */ /* 0x000fe200048070ff */
[-C--:B------:R-:W-:Y:S01]  /*1da0*/  FMUL R39, R51, R36.reuse ;  /* 0x0000002433277220 */ /* 0x080fe20000400000 */
[----:B------:R-:W-:Y:S01]  /*1db0*/  PRMT R20, R20, 0x5410, R49 ;  /* 0x0000541014147816 */ /* 0x000fe20000000031 */
[--C-:B------:R-:W-:Y:S01]  /*1dc0*/  HADD2.F32 R49, -RZ, R14.reuse.H1_H1 ;  /* 0x3000000eff317230 */ /* 0x100fe20000004100 */
[----:B------:R-:W-:Y:S01]  /*1dd0*/  PRMT R22, R22, 0x5410, R47 ;  /* 0x0000541016167816 */ /* 0x000fe2000000002f */
[----:B------:R-:W-:Y:S01]  /*1de0*/  HADD2.F32 R47, -RZ, R14.H0_H0 ;  /* 0x2000000eff2f7230 */ /* 0x000fe20000004100 */
[----:B------:R-:W-:Y:S01]  /*1df0*/  LOP3.LUT R46, R42, 0xffff, RZ, 0xc0, !PT ;  /* 0x0000ffff2a2e7812 */ /* 0x000fe200078ec0ff */
[----:B------:R-:W-:Y:S01]  /*1e00*/  HADD2.F32 R51, -RZ, R13.H0_H0 ;  /* 0x2000000dff337230 */ /* 0x000fe20000004100 */
[----:B------:R-:W-:Y:S01]  /*1e10*/  F2FP.SATFINITE.E4M3.F32.PACK_AB_MERGE_C R14, RZ, R39, RZ ;  /* 0x00000027ff0e723e */ /* 0x000fe200048070ff */
[-C--:B------:R-:W-:Y:S01]  /*1e20*/  FMUL R48, R49, R36.reuse ;  /* 0x0000002431307220 */ /* 0x080fe20000400000 */
[----:B------:R-:W-:Y:S01]  /*1e30*/  PRMT R46, R46, 0x7604, R41 ;  /* 0x000076042e2e7816 */ /* 0x000fe20000000029 */
[----:B------:R-:W-:Y:S01]  /*1e40*/  FMUL R41, R47, R36 ;  /* 0x000000242f297220 */ /* 0x000fe20000400000 */
[----:B------:R-:W-:Y:S01]  /*1e50*/  LOP3.LUT R39, R14, 0xffff, RZ, 0xc0, !PT ;  /* 0x0000ffff0e277812 */ /* 0x000fe200078ec0ff */
[--C-:B------:R-:W-:Y:S01]  /*1e60*/  HADD2.F32 R49, -RZ, R15.reuse.H0_H0 ;  /* 0x2000000fff317230 */ /* 0x100fe20000004100 */
[----:B------:R-:W-:Y:S01]  /*1e70*/  LOP3.LUT R47, R42, 0xff, RZ, 0xc0, !PT ;  /* 0x000000ff2a2f7812 */ /* 0x000fe200078ec0ff */
[----:B------:R-:W-:Y:S01]  /*1e80*/  HADD2.F32 R15, -RZ, R15.H1_H1 ;  /* 0x3000000fff0f7230 */ /* 0x000fe20000004100 */
[----:B------:R-:W-:Y:S01]  /*1e90*/  PRMT R39, R39, 0x7604, R38 ;  /* 0x0000760427277816 */ /* 0x000fe20000000026 */
[----:B------:R-:W-:Y:S01]  /*1ea0*/  HADD2.F32 R13, -RZ, R13.H1_H1 ;  /* 0x3000000dff0d7230 */ /* 0x000fe20000004100 */
[----:B------:R-:W-:-:S02]  /*1eb0*/  F2FP.SATFINITE.E4M3.F32.PACK_AB_MERGE_C R38, RZ, R41, RZ ;  /* 0x00000029ff26723e */ /* 0x000fc400048070ff */
[----:B------:R-:W-:Y:S01]  /*1ec0*/  F2FP.SATFINITE.E4M3.F32.PACK_AB_MERGE_C R48, RZ, R48, RZ ;  /* 0x00000030ff30723e */ /* 0x000fe200048070ff */
[-C--:B------:R-:W-:Y:S01]  /*1ed0*/  FMUL R15, R15, R36.reuse ;  /* 0x000000240f0f7220 */ /* 0x080fe20000400000 */
[----:B------:R-:W-:Y:S01]  /*1ee0*/  LOP3.LUT R41, R14, 0xff, RZ, 0xc0, !PT ;  /* 0x000000ff0e297812 */ /* 0x000fe200078ec0ff */
[-C--:B------:R-:W-:Y:S01]  /*1ef0*/  FMUL R13, R13, R36.reuse ;  /* 0x000000240d0d7220 */ /* 0x080fe20000400000 */
[----:B------:R-:W-:Y:S02]  /*1f00*/  PRMT R14, R24, 0x5410, R47 ;  /* 0x00005410180e7816 */ /* 0x000fe4000000002f */
[----:B------:R-:W-:Y:S02]  /*1f10*/  LOP3.LUT R38, R38, 0xff, RZ, 0xc0, !PT ;  /* 0x000000ff26267812 */ /* 0x000fe400078ec0ff */
[----:B------:R-:W-:Y:S02]  /*1f20*/  LOP3.LUT R47, R48, 0xffff, RZ, 0xc0, !PT ;  /* 0x0000ffff302f7812 */ /* 0x000fe400078ec0ff */
[----:B------:R-:W-:Y:S01]  /*1f30*/  PRMT R24, R26, 0x5410, R41 ;  /* 0x000054101a187816 */ /* 0x000fe20000000029 */
[--C-:B------:R-:W-:Y:S01]  /*1f40*/  HADD2.F32 R41, -RZ, R12.reuse.H0_H0 ;  /* 0x2000000cff297230 */ /* 0x100fe20000004100 */
[--C-:B------:R-:W-:Y:S01]  /*1f50*/  PRMT R26, R47, 0x7604, R38.reuse ;  /* 0x000076042f1a7816 */ /* 0x100fe20000000026 */
[----:B------:R-:W-:Y:S01]  /*1f60*/  HADD2.F32 R47, -RZ, R12.H1_H1 ;  /* 0x3000000cff2f7230 */ /* 0x000fe20000004100 */
[----:B------:R-:W-:Y:S01]  /*1f70*/  PRMT R42, R43, 0x5410, R38 ;  /* 0x000054102b2a7816 */ /* 0x000fe20000000026 */
[-C--:B------:R-:W-:Y:S01]  /*1f80*/  FMUL R43, R49, R36.reuse ;  /* 0x00000024312b7220 */ /* 0x080fe20000400000 */
[-C--:B------:R-:W-:Y:S01]  /*1f90*/  FMUL R12, R41, R36.reuse ;  /* 0x00000024290c7220 */ /* 0x080fe20000400000 */
[----:B------:R-:W-:Y:S01]  /*1fa0*/  LOP3.LUT R48, R48, 0xff, RZ, 0xc0, !PT ;  /* 0x000000ff30307812 */ /* 0x000fe200078ec0ff */
[----:B------:R-:W-:Y:S01]  /*1fb0*/  FMUL R38, R47, R36 ;  /* 0x000000242f267220 */ /* 0x000fe20000400000 */
[----:B------:R-:W-:-:S02]  /*1fc0*/  F2FP.SATFINITE.E4M3.F32.PACK_AB_MERGE_C R23, RZ, R23, RZ ;  /* 0x00000017ff17723e */ /* 0x000fc400048070ff */
[----:B------:R-:W-:Y:S02]  /*1fd0*/  F2FP.SATFINITE.E4M3.F32.PACK_AB_MERGE_C R43, RZ, R43, RZ ;  /* 0x0000002bff2b723e */ /* 0x000fe400048070ff */
[----:B------:R-:W-:Y:S02]  /*1fe0*/  F2FP.SATFINITE.E4M3.F32.PACK_AB_MERGE_C R12, RZ, R12, RZ ;  /* 0x0000000cff0c723e */ /* 0x000fe400048070ff */
[----:B------:R-:W-:Y:S02]  /*1ff0*/  PRMT R41, R35, 0x5410, R48 ;  /* 0x0000541023297816 */ /* 0x000fe40000000030 */
[----:B------:R-:W-:Y:S02]  /*2000*/  F2FP.SATFINITE.E4M3.F32.PACK_AB_MERGE_C R35, RZ, R38, RZ ;  /* 0x00000026ff23723e */ /* 0x000fe400048070ff */
[----:B------:R-:W-:Y:S01]  /*2010*/  LOP3.LUT R49, R43, 0xff, RZ, 0xc0, !PT ;  /* 0x000000ff2b317812 */ /* 0x000fe200078ec0ff */
[----:B------:R-:W-:Y:S01]  /*2020*/  FMUL R43, R51, R36 ;  /* 0x00000024332b7220 */ /* 0x000fe20000400000 */
[----:B------:R-:W-:Y:S01]  /*2030*/  LOP3.LUT R38, R12, 0xff, RZ, 0xc0, !PT ;  /* 0x000000ff0c267812 */ /* 0x000fe200078ec0ff */
[----:B------:R-:W-:Y:S01]  /*2040*/  HADD2.F32 R51, -RZ, R16.H1_H1 ;  /* 0x30000010ff337230 */ /* 0x000fe20000004100 */
[----:B------:R-:W-:-:S02]  /*2050*/  PRMT R12, R26, 0x5410, R49 ;  /* 0x000054101a0c7816 */ /* 0x000fc40000000031 */
[----:B------:R-:W-:Y:S02]  /*2060*/  PRMT R26, R31, 0x5410, R38 ;  /* 0x000054101f1a7816 */ /* 0x000fe40000000026 */
[C---:B------:R-:W-:Y:S02]  /*2070*/  LOP3.LUT R47, R35.reuse, 0xffff, RZ, 0xc0, !PT ;  /* 0x0000ffff232f7812 */ /* 0x040fe400078ec0ff */
[----:B------:R-:W-:Y:S01]  /*2080*/  PRMT R44, R44, 0x5410, R49 ;  /* 0x000054102c2c7816 */ /* 0x000fe20000000031 */
[--C-:B------:R-:W-:Y:S01]  /*2090*/  HADD2.F32 R49, -RZ, R18.reuse.H1_H1 ;  /* 0x30000012ff317230 */ /* 0x100fe20000004100 */
[----:B------:R-:W-:Y:S02]  /*20a0*/  F2FP.SATFINITE.E4M3.F32.PACK_AB_MERGE_C R43, RZ, R43, RZ ;  /* 0x0000002bff2b723e */ /* 0x000fe400048070ff */
[----:B------:R-:W-:Y:S01]  /*20b0*/  LOP3.LUT R31, R35, 0xff, RZ, 0xc0, !PT ;  /* 0x000000ff231f7812 */ /* 0x000fe200078ec0ff */
[----:B------:R-:W-:Y:S01]  /*20c0*/  HADD2.F32 R35, -RZ, R18.H0_H0 ;  /* 0x20000012ff237230 */ /* 0x000fe20000004100 */
[----:B------:R-:W-:-:S02]  /*20d0*/  LOP3.LUT R48, R43, 0xff, RZ, 0xc0, !PT ;  /* 0x000000ff2b307812 */ /* 0x000fc400078ec0ff */
[----:B------:R-:W-:Y:S01]  /*20e0*/  PRMT R47, R47, 0x7604, R38 ;  /* 0x000076042f2f7816 */ /* 0x000fe20000000026 */
[-C--:B------:R-:W-:Y:S01]  /*20f0*/  FMUL R38, R49, R36.reuse ;  /* 0x0000002431267220 */ /* 0x080fe20000400000 */
[----:B------:R-:W-:Y:S01]  /*2100*/  FMUL R35, R35, R36 ;  /* 0x0000002423237220 */ /* 0x000fe20000400000 */
[----:B------:R-:W-:Y:S01]  /*2110*/  PRMT R31, R32, 0x5410, R31 ;  /* 0x00005410201f7816 */ /* 0x000fe2000000001f */
[----:B------:R-:W-:Y:S01]  /*2120*/  HADD2.F32 R49, -RZ, R16.H0_H0 ;  /* 0x20000010ff317230 */ /* 0x000fe20000004100 */
[--C-:B------:R-:W-:Y:S01]  /*2130*/  PRMT R32, R45, 0x5410, R48.reuse ;  /* 0x000054102d207816 */ /* 0x100fe20000000030 */
[--C-:B------:R-:W-:Y:S01]  /*2140*/  HADD2.F32 R45, -RZ, R19.reuse.H0_H0 ;  /* 0x20000013ff2d7230 */ /* 0x100fe20000004100 */
[----:B------:R-:W-:Y:S01]  /*2150*/  F2FP.SATFINITE.E4M3.F32.PACK_AB_MERGE_C R35, RZ, R35, RZ ;  /* 0x00000023ff23723e */ /* 0x000fe200048070ff */
[----:B------:R-:W-:Y:S01]  /*2160*/  HADD2.F32 R19, -RZ, R19.H1_H1 ;  /* 0x30000013ff137230 */ /* 0x000fe20000004100 */
[----:B------:R-:W-:Y:S01]  /*2170*/  F2FP.SATFINITE.E4M3.F32.PACK_AB_MERGE_C R43, RZ, R38, RZ ;  /* 0x00000026ff2b723e */ /* 0x000fe200048070ff */
[-C--:B------:R-:W-:Y:S01]  /*2180*/  FMUL R38, R51, R36.reuse ;  /* 0x0000002433267220 */ /* 0x080fe20000400000 */
[----:B------:R-:W-:Y:S01]  /*2190*/  PRMT R18, R47, 0x5410, R48 ;  /* 0x000054102f127816 */ /* 0x000fe20000000030 */
[-C--:B------:R-:W-:Y:S01]  /*21a0*/  FMUL R45, R45, R36.reuse ;  /* 0x000000242d2d7220 */ /* 0x080fe20000400000 */
[----:B------:R-:W-:Y:S01]  /*21b0*/  LOP3.LUT R48, R35, 0xff, RZ, 0xc0, !PT ;  /* 0x000000ff23307812 */ /* 0x000fe200078ec0ff */
[-C--:B------:R-:W-:Y:S01]  /*21c0*/  FMUL R35, R49, R36.reuse ;  /* 0x0000002431237220 */ /* 0x080fe20000400000 */
[----:B------:R-:W-:Y:S01]  /*21d0*/  LOP3.LUT R47, R43, 0xffff, RZ, 0xc0, !PT ;  /* 0x0000ffff2b2f7812 */ /* 0x000fe200078ec0ff */
[----:B------:R-:W-:Y:S01]  /*21e0*/  HADD2.F32 R49, -RZ, R6.H1_H1 ;  /* 0x30000006ff317230 */ /* 0x000fe20000004100 */
[--C-:B------:R-:W-:Y:S01]  /*21f0*/  PRMT R16, R33, 0x5410, R48.reuse ;  /* 0x0000541021107816 */ /* 0x100fe20000000030 */
[----:B------:R-:W-:Y:S01]  /*2200*/  HADD2.F32 R51, -RZ, R7.H0_H0 ;  /* 0x20000007ff337230 */ /* 0x000fe20000004100 */
[----:B------:R-:W-:Y:S01]  /*2210*/  PRMT R50, R47, 0x7604, R48 ;  /* 0x000076042f327816 */ /* 0x000fe20000000030 */
[--C-:B------:R-:W-:Y:S01]  /*2220*/  HADD2.F32 R47, -RZ, R17.reuse.H0_H0 ;  /* 0x20000011ff2f7230 */ /* 0x100fe20000004100 */
[----:B------:R-:W-:Y:S01]  /*2230*/  F2FP.SATFINITE.E4M3.F32.PACK_AB_MERGE_C R45, RZ, R45, RZ ;  /* 0x0000002dff2d723e */ /* 0x000fe200048070ff */
[----:B------:R-:W-:Y:S01]  /*2240*/  HADD2.F32 R17, -RZ, R17.H1_H1 ;  /* 0x30000011ff117230 */ /* 0x000fe20000004100 */
[----:B------:R-:W-:Y:S01]  /*2250*/  LOP3.LUT R48, R43, 0xff, RZ, 0xc0, !PT ;  /* 0x000000ff2b307812 */ /* 0x000fe200078ec0ff */
[----:B------:R-:W-:Y:S01]  /*2260*/  FMUL R19, R19, R36 ;  /* 0x0000002413137220 */ /* 0x000fe20000400000 */
[----:B------:R-:W-:-:S02]  /*2270*/  F2FP.SATFINITE.E4M3.F32.PACK_AB_MERGE_C R35, RZ, R35, RZ ;  /* 0x00000023ff23723e */ /* 0x000fc400048070ff */
[----:B------:R-:W-:Y:S01]  /*2280*/  F2FP.SATFINITE.E4M3.F32.PACK_AB_MERGE_C R38, RZ, R38, RZ ;  /* 0x00000026ff26723e */ /* 0x000fe200048070ff */
[----:B------:R-:W-:Y:S01]  /*2290*/  FMUL R17, R17, R36 ;  /* 0x0000002411117220 */ /* 0x000fe20000400000 */
[----:B------:R-:W-:Y:S02]  /*22a0*/  LOP3.LUT R45, R45, 0xff, RZ, 0xc0, !PT ;  /* 0x000000ff2d2d7812 */ /* 0x000fe400078ec0ff */
[----:B------:R-:W-:Y:S02]  /*22b0*/  PRMT R37, R37, 0x5410, R48 ;  /* 0x0000541025257816 */ /* 0x000fe40000000030 */
[----:B------:R-:W-:Y:S02]  /*22c0*/  LOP3.LUT R43, R35, 0xff, RZ, 0xc0, !PT ;  /* 0x000000ff232b7812 */ /* 0x000fe400078ec0ff */
[----:B------:R-:W-:Y:S02]  /*22d0*/  LOP3.LUT R48, R38, 0xffff, RZ, 0xc0, !PT ;  /* 0x0000ffff26307812 */ /* 0x000fe400078ec0ff */
[----:B------:R-:W-:-:S02]  /*22e0*/  PRMT R33, R50, 0x5410, R45 ;  /* 0x0000541032217816 */ /* 0x000fc4000000002d */
[----:B------:R-:W-:Y:S02]  /*22f0*/  PRMT R35, R46, 0x5410, R45 ;  /* 0x000054102e237816 */ /* 0x000fe4000000002d */
[----:B------:R-:W-:Y:S02]  /*2300*/  LOP3.LUT R45, R38, 0xff, RZ, 0xc0, !PT ;  /* 0x000000ff262d7812 */ /* 0x000fe400078ec0ff */
[--C-:B------:R-:W-:Y:S02]  /*2310*/  PRMT R38, R48, 0x7604, R43.reuse ;  /* 0x0000760430267816 */ /* 0x100fe4000000002b */
[----:B------:R-:W-:Y:S01]  /*2320*/  PRMT R34, R34, 0x5410, R43 ;  /* 0x0000541022227816 */ /* 0x000fe2000000002b */
[----:B------:R-:W-:Y:S01]  /*2330*/  HADD2.F32 R43, -RZ, R6.H0_H0 ;  /* 0x20000006ff2b7230 */ /* 0x000fe20000004100 */
[----:B------:R-:W-:Y:S01]  /*2340*/  PRMT R40, R40, 0x5410, R45 ;  /* 0x0000541028287816 */ /* 0x000fe2000000002d */
[-C--:B------:R-:W-:Y:S01]  /*2350*/  FMUL R45, R49, R36.reuse ;  /* 0x00000024312d7220 */ /* 0x080fe20000400000 */
[-C--:B------:R-:W-:Y:S01]  /*2360*/  FMUL R6, R47, R36.reuse ;  /* 0x000000242f067220 */ /* 0x080fe20000400000 */
[-C--:B------:R-:W-:Y:S01]  /*2370*/  FMUL R47, R51, R36.reuse ;  /* 0x00000024332f7220 */ /* 0x080fe20000400000 */
[----:B------:R-:W-:Y:S01]  /*2380*/  FMUL R43, R43, R36 ;  /* 0x000000242b2b7220 */ /* 0x000fe20000400000 */
[----:B------:R-:W-:Y:S01]  /*2390*/  HADD2.F32 R51, -RZ, R10.H1_H1 ;  /* 0x3000000aff337230 */ /* 0x000fe20000004100 */
[----:B------:R-:W-:-:S02]  /*23a0*/  F2FP.SATFINITE.E4M3.F32.PACK_AB_MERGE_C R45, RZ, R45, RZ ;  /* 0x0000002dff2d723e */ /* 0x000fc400048070ff */
[----:B------:R-:W-:Y:S02]  /*23b0*/  F2FP.SATFINITE.E4M3.F32.PACK_AB_MERGE_C R6, RZ, R6, RZ ;  /* 0x00000006ff06723e */ /* 0x000fe400048070ff */
[----:B------:R-:W-:Y:S01]  /*23c0*/  F2FP.SATFINITE.E4M3.F32.PACK_AB_MERGE_C R46, RZ, R43, RZ ;  /* 0x0000002bff2e723e */ /* 0x000fe200048070ff */
[----:B------:R-:W-:Y:S01]  /*23d0*/  FMUL R51, R51, R36 ;  /* 0x0000002433337220 */ /* 0x000fe20000400000 */
[----:B------:R-:W-:Y:S02]  /*23e0*/  LOP3.LUT R45, R45, 0xffff, RZ, 0xc0, !PT ;  /* 0x0000ffff2d2d7812 */ /* 0x000fe400078ec0ff */
[----:B------:R-:W-:Y:S02]  /*23f0*/  LOP3.LUT R48, R46, 0xff, RZ, 0xc0, !PT ;  /* 0x000000ff2e307812 */ /* 0x000fe400078ec0ff */
[----:B------:R-:W-:Y:S02]  /*2400*/  F2FP.SATFINITE.E4M3.F32.PACK_AB_MERGE_C R43, RZ, R47, RZ ;  /* 0x0000002fff2b723e */ /* 0x000fe400048070ff */
[----:B------:R-:W-:-:S02]  /*2410*/  LOP3.LUT R6, R6, 0xff, RZ, 0xc0, !PT ;  /* 0x000000ff06067812 */ /* 0x000fc400078ec0ff */
[----:B------:R-:W-:Y:S02]  /*2420*/  PRMT R48, R45, 0x7604, R48 ;  /* 0x000076042d307816 */ /* 0x000fe40000000030 */
[----:B------:R-:W-:Y:S02]  /*2430*/  LOP3.LUT R47, R43, 0xff, RZ, 0xc0, !PT ;  /* 0x000000ff2b2f7812 */ /* 0x000fe400078ec0ff */
[----:B------:R-:W-:Y:S02]  /*2440*/  LOP3.LUT R46, R46, 0xffff, RZ, 0xc0, !PT ;  /* 0x0000ffff2e2e7812 */ /* 0x000fe400078ec0ff */
[--C-:B------:R-:W-:Y:S02]  /*2450*/  PRMT R38, R38, 0x5410, R6.reuse ;  /* 0x0000541026267816 */ /* 0x100fe40000000006 */
[----:B------:R-:W-:Y:S02]  /*2460*/  PRMT R39, R39, 0x5410, R6 ;  /* 0x0000541027277816 */ /* 0x000fe40000000006 */
[----:B------:R-:W-:Y:S01]  /*2470*/  PRMT R6, R48, 0x5410, R47 ;  /* 0x0000541030067816 */ /* 0x000fe2000000002f */
[----:B------:R-:W-:Y:S01]  /*2480*/  IMAD.SHL.U32 R47, R46, 0x1000000, RZ ;  /* 0x010000002e2f7824 */ /* 0x000fe200078e00ff */
[----:B------:R-:W-:Y:S01]  /*2490*/  F2FP.SATFINITE.E4M3.F32.PACK_AB_MERGE_C R51, RZ, R51, RZ ;  /* 0x00000033ff33723e */ /* 0x000fe200048070ff */
[----:B------:R-:W-:Y:S01]  /*24a0*/  IMAD.SHL.U32 R46, R45, 0x1000000, RZ ;  /* 0x010000002d2e7824 */ /* 0x000fe200078e00ff */
[----:B------:R-:W-:Y:S01]  /*24b0*/  LOP3.LUT R45, R43, 0xffff, RZ, 0xc0, !PT ;  /* 0x0000ffff2b2d7812 */ /* 0x000fe200078ec0ff */
[----:B------:R-:W-:Y:S01]  /*24c0*/  HADD2.F32 R43, -RZ, R7.H1_H1 ;  /* 0x30000007ff2b7230 */ /* 0x000fe20000004100 */
[----:B------:R-:W-:Y:S01]  /*24d0*/  LOP3.LUT R42, R42, R47, RZ, 0xfc, !PT ;  /* 0x0000002f2a2a7212 */ /* 0x000fe200078efcff */
[----:B------:R-:W-:Y:S01]  /*24e0*/  HADD2.F32 R7, -RZ, R4.H0_H0 ;  /* 0x20000004ff077230 */ /* 0x000fe20000004100 */
[----:B------:R-:W-:Y:S01]  /*24f0*/  LOP3.LUT R51, R51, 0xffff, RZ, 0xc0, !PT ;  /* 0x0000ffff33337812 */ /* 0x000fe200078ec0ff */
[----:B------:R-:W-:-:S02]  /*2500*/  IMAD.SHL.U32 R49, R45, 0x1000000, RZ ;  /* 0x010000002d317824 */ /* 0x000fc400078e00ff */
[-C--:B------:R-:W-:Y:S01]  /*2510*/  FMUL R43, R43, R36.reuse ;  /* 0x000000242b2b7220 */ /* 0x080fe20000400000 */
[----:B------:R-:W-:Y:S02]  /*2520*/  HADD2.F32 R45, -RZ, R4.H1_H1 ;  /* 0x30000004ff2d7230 */ /* 0x000fe40000004100 */
[-C--:B------:R-:W-:Y:S01]  /*2530*/  FMUL R7, R7, R36.reuse ;  /* 0x0000002407077220 */ /* 0x080fe20000400000 */
[--C-:B------:R-:W-:Y:S01]  /*2540*/  HADD2.F32 R47, -RZ, R5.reuse.H0_H0 ;  /* 0x20000005ff2f7230 */ /* 0x100fe20000004100 */
[----:B------:R-:W-:Y:S01]  /*2550*/  LOP3.LUT R4, R44, R49, RZ, 0xfc, !PT ;  /* 0x000000312c047212 */ /* 0x000fe200078efcff */
[----:B------:R-:W-:Y:S02]  /*2560*/  HADD2.F32 R5, -RZ, R5.H1_H1 ;  /* 0x30000005ff057230 */ /* 0x000fe40000004100 */
[-C--:B------:R-:W-:Y:S01]  /*2570*/  FMUL R45, R45, R36.reuse ;  /* 0x000000242d2d7220 */ /* 0x080fe20000400000 */
[----:B------:R-:W-:Y:S01]  /*2580*/  HADD2.F32 R49, -RZ, R10.H0_H0 ;  /* 0x2000000aff317230 */ /* 0x000fe20000004100 */
[----:B------:R-:W-:Y:S01]  /*2590*/  F2FP.SATFINITE.E4M3.F32.PACK_AB_MERGE_C R7, RZ, R7, RZ ;  /* 0x00000007ff07723e */ /* 0x000fe200048070ff */
[----:B------:R-:W1:Y:S01]  /*25a0*/  S2R R10, SR_TID.X ;  /* 0x00000000000a7919 */ /* 0x000e620000002100 */
[-C--:B------:R-:W-:Y:S01]  /*25b0*/  FMUL R47, R47, R36.reuse ;  /* 0x000000242f2f7220 */ /* 0x080fe20000400000 */
[-C--:B------:R-:W-:Y:S01]  /*25c0*/  FMUL R5, R5, R36.reuse ;  /* 0x0000002405057220 */ /* 0x080fe20000400000 */
[----:B------:R-:W-:Y:S01]  /*25d0*/  FMUL R49, R49, R36 ;  /* 0x0000002431317220 */ /* 0x000fe20000400000 */
[----:B------:R-:W-:Y:S01]  /*25e0*/  LOP3.LUT R8, R7, 0xffff, RZ, 0xc0, !PT ;  /* 0x0000ffff07087812 */ /* 0x000fe200078ec0ff */
[----:B------:R-:W2:Y:S01]  /*25f0*/  S2R R36, SR_TID.X ;  /* 0x0000000000247919 */ /* 0x000ea20000002100 */
[----:B------:R-:W-:-:S02]  /*2600*/  F2FP.SATFINITE.E4M3.F32.PACK_AB_MERGE_C R45, RZ, R45, RZ ;  /* 0x0000002dff2d723e */ /* 0x000fc400048070ff */
[----:B------:R-:W-:Y:S01]  /*2610*/  F2FP.SATFINITE.E4M3.F32.PACK_AB_MERGE_C R49, RZ, R49, RZ ;  /* 0x00000031ff31723e */ /* 0x000fe200048070ff */
[----:B------:R-:W-:Y:S01]  /*2620*/  IMAD.SHL.U32 R61, R8, 0x1000000, RZ ;  /* 0x01000000083d7824 */ /* 0x000fe200078e00ff */
[----:B------:R-:W-:Y:S02]  /*2630*/  LOP3.LUT R45, R45, 0xffff, RZ, 0xc0, !PT ;  /* 0x0000ffff2d2d7812 */ /* 0x000fe400078ec0ff */
[----:B------:R-:W-:Y:S02]  /*2640*/  LOP3.LUT R8, R7, 0xff, RZ, 0xc0, !PT ;  /* 0x000000ff07087812 */ /* 0x000fe400078ec0ff */
[----:B------:R-:W-:Y:S02]  /*2650*/  F2FP.SATFINITE.E4M3.F32.PACK_AB_MERGE_C R47, RZ, R47, RZ ;  /* 0x0000002fff2f723e */ /* 0x000fe400048070ff */
[C---:B------:R-:W-:Y:S01]  /*2660*/  PRMT R44, R45.reuse, 0x7604, R8 ;  /* 0x000076042d2c7816 */ /* 0x040fe20000000008 */
[----:B------:R-:W-:Y:S01]  /*2670*/  IMAD.SHL.U32 R8, R45, 0x1000000, RZ ;  /* 0x010000002d087824 */ /* 0x000fe200078e00ff */
[----:B------:R-:W-:-:S02]  /*2680*/  LOP3.LUT R7, R47, 0xff, RZ, 0xc0, !PT ;  /* 0x000000ff2f077812 */ /* 0x000fc400078ec0ff */
[----:B------:R-:W-:Y:S02]  /*2690*/  LOP3.LUT R23, R23, 0xffff, RZ, 0xc0, !PT ;  /* 0x0000ffff17177812 */ /* 0x000fe400078ec0ff */
[----:B------:R-:W-:Y:S02]  /*26a0*/  LOP3.LUT R8, R31, R8, RZ, 0xfc, !PT ;  /* 0x000000081f087212 */ /* 0x000fe400078efcff */
[----:B------:R-:W-:Y:S02]  /*26b0*/  LOP3.LUT R31, R49, 0xffff, RZ, 0xc0, !PT ;  /* 0x0000ffff311f7812 */ /* 0x000fe400078ec0ff */
[----:B------:R-:W-:Y:S02]  /*26c0*/  PRMT R7, R44, 0x5410, R7 ;  /* 0x000054102c077816 */ /* 0x000fe40000000007 */
[----:B------:R-:W-:Y:S01]  /*26d0*/  F2FP.SATFINITE.E4M3.F32.PACK_AB_MERGE_C R15, RZ, R15, RZ ;  /* 0x0000000fff0f723e */ /* 0x000fe200048070ff */
[----:B------:R-:W-:Y:S01]  /*26e0*/  IMAD.SHL.U32 R31, R31, 0x1000000, RZ ;  /* 0x010000001f1f7824 */ /* 0x000fe200078e00ff */
[----:B------:R-:W-:-:S02]  /*26f0*/  F2FP.SATFINITE.E4M3.F32.PACK_AB_MERGE_C R21, RZ, R21, RZ ;  /* 0x00000015ff15723e */ /* 0x000fc400048070ff */
[----:B------:R-:W-:Y:S02]  /*2700*/  F2FP.SATFINITE.E4M3.F32.PACK_AB_MERGE_C R13, RZ, R13, RZ ;  /* 0x0000000dff0d723e */ /* 0x000fe400048070ff */
[----:B------:R-:W-:Y:S01]  /*2710*/  LOP3.LUT R16, R16, R31, RZ, 0xfc, !PT ;  /* 0x0000001f10107212 */ /* 0x000fe200078efcff */
[C---:B-1----:R-:W-:Y:S01]  /*2720*/  IMAD.SHL.U32 R31, R10.reuse, 0x10, RZ ;  /* 0x000000100a1f7824 */ /* 0x042fe200078e00ff */
[----:B------:R-:W-:Y:S02]  /*2730*/  LOP3.LUT R10, R10, 0x1f, RZ, 0xc0, !PT ;  /* 0x0000001f0a0a7812 */ /* 0x000fe400078ec0ff */
[----:B--2---:R-:W-:Y:S02]  /*2740*/  LOP3.LUT R44, R36, 0x60, RZ, 0xc0, !PT ;  /* 0x00000060242c7812 */ /* 0x004fe400078ec0ff */
[----:B------:R-:W-:Y:S02]  /*2750*/  LOP3.LUT R31, R31, 0x10, RZ, 0xc0, !PT ;  /* 0x000000101f1f7812 */ /* 0x000fe400078ec0ff */
[----:B------:R-:W-:-:S02]  /*2760*/  SHF.R.U32.HI R45, RZ, 0x7, R36 ;  /* 0x00000007ff2d7819 */ /* 0x000fc40000011624 */
[----:B------:R-:W-:Y:S01]  /*2770*/  SHF.R.U32.HI R10, RZ, 0x1, R10 ;  /* 0x00000001ff0a7819 */ /* 0x000fe2000001160a */
[----:B------:R-:W-:Y:S01]  /*2780*/  IMAD.IADD R31, R44, 0x1, R31 ;  /* 0x000000012c1f7824 */ /* 0x000fe200078e021f */
[----:B------:R-:W-:Y:S02]  /*2790*/  LOP3.LUT R44, R15, 0xff, RZ, 0xc0, !PT ;  /* 0x000000ff0f2c7812 */ /* 0x000fe400078ec0ff */
[----:B------:R-:W-:Y:S01]  /*27a0*/  F2FP.SATFINITE.E4M3.F32.PACK_AB_MERGE_C R53, RZ, R53, RZ ;  /* 0x00000035ff35723e */ /* 0x000fe200048070ff */
[----:B------:R-:W-:Y:S01]  /*27b0*/  IMAD R36, R45, 0x10, R10 ;  /* 0x000000102d247824 */ /* 0x000fe200078e020a */
[----:B------:R-:W-:Y:S02]  /*27c0*/  LEA R31, R31, UR4, 0x7 ;  /* 0x000000041f1f7c11 */ /* 0x000fe4000f8e38ff */
[----:B------:R-:W-:Y:S02]  /*27d0*/  LOP3.LUT R41, R41, R46, RZ, 0xfc, !PT ;  /* 0x0000002e29297212 */ /* 0x000fe400078efcff */
[----:B------:R-:W-:Y:S01]  /*27e0*/  LOP3.LUT R10, R49, 0xff, RZ, 0xc0, !PT ;  /* 0x000000ff310a7812 */ /* 0x000fe200078ec0ff */
[----:B------:R-:W-:Y:S01]  /*27f0*/  IMAD R31, R36, 0x4, R31 ;  /* 0x00000004241f7824 */ /* 0x000fe200078e021f */
[----:B------:R-:W-:Y:S01]  /*2800*/  F2FP.SATFINITE.E4M3.F32.PACK_AB_MERGE_C R27, RZ, R27, RZ ;  /* 0x0000001bff1b723e */ /* 0x000fe200048070ff */
[----:B------:R-:W-:Y:S01]  /*2810*/  IMAD.SHL.U32 R36, R51, 0x1000000, RZ ;  /* 0x0100000033247824 */ /* 0x000fe200078e00ff */
[----:B------:R-:W-:-:S02]  /*2820*/  F2FP.SATFINITE.E4M3.F32.PACK_AB_MERGE_C R11, RZ, R11, RZ ;  /* 0x0000000bff0b723e */ /* 0x000fc400048070ff */
[----:B------:R-:W-:Y:S01]  /*2830*/  PRMT R10, R51, 0x7604, R10 ;  /* 0x00007604330a7816 */ /* 0x000fe2000000000a */
[----:B------:R1:W-:Y:S01]  /*2840*/  STS [R31+0x200], R16 ;  /* 0x000200101f007388 */ /* 0x0003e20000000800 */
[----:B------:R-:W-:Y:S02]  /*2850*/  LOP3.LUT R36, R37, R36, RZ, 0xfc, !PT ;  /* 0x0000002425247212 */ /* 0x000fe400078efcff */
[----:B------:R-:W-:Y:S01]  /*2860*/  PRMT R37, R23, 0x7604, R30 ;  /* 0x0000760417257816 */ /* 0x000fe2000000001e */
[----:B------:R2:W-:Y:S01]  /*2870*/  STS [R31+0x480], R8 ;  /* 0x000480081f007388 */ /* 0x0005e20000000800 */
[----:B------:R-:W-:Y:S01]  /*2880*/  LOP3.LUT R30, R29, 0xff, RZ, 0xc0, !PT ;  /* 0x000000ff1d1e7812 */ /* 0x000fe200078ec0ff */
[----:B------:R-:W-:Y:S01]  /*2890*/  IMAD.SHL.U32 R23, R23, 0x1000000, RZ ;  /* 0x0100000017177824 */ /* 0x000fe200078e00ff */
[----:B------:R-:W-:Y:S01]  /*28a0*/  LOP3.LUT R29, R21, 0xffff, RZ, 0xc0, !PT ;  /* 0x0000ffff151d7812 */ /* 0x000fe200078ec0ff */
[----:B------:R-:W-:Y:S01]  /*28b0*/  STS [R31+0x280], R36 ;  /* 0x000280241f007388 */ /* 0x000fe20000000800 */
[----:B------:R-:W-:-:S02]  /*28c0*/  PRMT R21, R37, 0x5410, R44 ;  /* 0x0000541025157816 */ /* 0x000fc4000000002c */
[----:B------:R-:W-:Y:S01]  /*28d0*/  PRMT R30, R29, 0x7604, R30 ;  /* 0x000076041d1e7816 */ /* 0x000fe2000000001e */
[----:B------:R-:W-:Y:S01]  /*28e0*/  STS [R31+0x600], R42 ;  /* 0x0006002a1f007388 */ /* 0x000fe20000000800 */
[----:B------:R-:W-:Y:S01]  /*28f0*/  LOP3.LUT R37, R13, 0xff, RZ, 0xc0, !PT ;  /* 0x000000ff0d257812 */ /* 0x000fe200078ec0ff */
[----:B------:R-:W-:Y:S01]  /*2900*/  IMAD.SHL.U32 R29, R29, 0x1000000, RZ ;  /* 0x010000001d1d7824 */ /* 0x000fe200078e00ff */
[----:B------:R-:W-:Y:S01]  /*2910*/  LOP3.LUT R27, R27, 0xffff, RZ, 0xc0, !PT ;  /* 0x0000ffff1b1b7812 */ /* 0x000fe200078ec0ff */
[----:B------:R-:W-:Y:S01]  /*2920*/  STS [R31+0x680], R41 ;  /* 0x000680291f007388 */ /* 0x000fe20000000800 */
[----:B------:R-:W-:Y:S02]  /*2930*/  PRMT R30, R30, 0x5410, R37 ;  /* 0x000054101e1e7816 */ /* 0x000fe40000000025 */
[C---:B------:R-:W-:Y:S01]  /*2940*/  LOP3.LUT R37, R53.reuse, 0xff, RZ, 0xc0, !PT ;  /* 0x000000ff35257812 */ /* 0x040fe200078ec0ff */
[----:B------:R3:W-:Y:S01]  /*2950*/  STS [R31+0x700], R4 ;  /* 0x000700041f007388 */ /* 0x0007e20000000800 */
[----:B------:R-:W-:-:S02]  /*2960*/  LOP3.LUT R53, R53, 0xffff, RZ, 0xc0, !PT ;  /* 0x0000ffff35357812 */ /* 0x000fc400078ec0ff */
[----:B------:R-:W-:Y:S02]  /*2970*/  F2FP.SATFINITE.E4M3.F32.PACK_AB_MERGE_C R19, RZ, R19, RZ ;  /* 0x00000013ff13723e */ /* 0x000fe400048070ff */
[----:B------:R-:W-:Y:S01]  /*2980*/  PRMT R10, R10, 0x5410, R37 ;  /* 0x000054100a0a7816 */ /* 0x000fe20000000025 */
[----:B------:R-:W-:Y:S01]  /*2990*/  IMAD.SHL.U32 R46, R53, 0x1000000, RZ ;  /* 0x01000000352e7824 */ /* 0x000fe200078e00ff */
[C---:B------:R-:W-:Y:S01]  /*29a0*/  PRMT R28, R27.reuse, 0x7604, R28 ;  /* 0x000076041b1c7816 */ /* 0x040fe2000000001c */
[----:B------:R-:W-:Y:S01]  /*29b0*/  IMAD.SHL.U32 R27, R27, 0x1000000, RZ ;  /* 0x010000001b1b7824 */ /* 0x000fe200078e00ff */
[----:B------:R-:W-:Y:S02]  /*29c0*/  LOP3.LUT R37, R19, 0xff, RZ, 0xc0, !PT ;  /* 0x000000ff13257812 */ /* 0x000fe400078ec0ff */
[----:B------:R-:W-:Y:S02]  /*29d0*/  LOP3.LUT R46, R35, R46, RZ, 0xfc, !PT ;  /* 0x0000002e232e7212 */ /* 0x000fe400078efcff */
[----:B------:R-:W-:-:S02]  /*29e0*/  LOP3.LUT R35, R0, 0xff, RZ, 0xc0, !PT ;  /* 0x000000ff00237812 */ /* 0x000fc400078ec0ff */
[C---:B------:R-:W-:Y:S01]  /*29f0*/  LOP3.LUT R0, R11.reuse, 0xff, RZ, 0xc0, !PT ;  /* 0x000000ff0b007812 */ /* 0x040fe200078ec0ff */
[----:B------:R-:W-:Y:S01]  /*2a00*/  STS [R31+0x300], R46 ;  /* 0x0003002e1f007388 */ /* 0x000fe20000000800 */
[----:B------:R-:W-:Y:S02]  /*2a10*/  LOP3.LUT R11, R11, 0xffff, RZ, 0xc0, !PT ;  /* 0x0000ffff0b0b7812 */ /* 0x000fe400078ec0ff */
[----:B------:R-:W-:Y:S02]  /*2a20*/  LOP3.LUT R57, R57, 0xffff, RZ, 0xc0, !PT ;  /* 0x0000ffff39397812 */ /* 0x000fe400078ec0ff */
[----:B------:R-:W-:Y:S01]  /*2a30*/  F2FP.SATFINITE.E4M3.F32.PACK_AB_MERGE_C R55, RZ, R55, RZ ;  /* 0x00000037ff37723e */ /* 0x000fe200048070ff */
[----:B------:R-:W-:Y:S01]  /*2a40*/  IMAD.SHL.U32 R11, R11, 0x1000000, RZ ;  /* 0x010000000b0b7824 */ /* 0x000fe200078e00ff */
[----:B------:R-:W-:Y:S02]  /*2a50*/  PRMT R44, R28, 0x5410, R37 ;  /* 0x000054101c2c7816 */ /* 0x000fe40000000025 */
[----:B------:R-:W-:-:S02]  /*2a60*/  F2FP.SATFINITE.E4M3.F32.PACK_AB_MERGE_C R9, RZ, R9, RZ ;  /* 0x00000009ff09723e */ /* 0x000fc400048070ff */
[----:B------:R-:W-:Y:S02]  /*2a70*/  F2FP.SATFINITE.E4M3.F32.PACK_AB_MERGE_C R59, RZ, R59, RZ ;  /* 0x0000003bff3b723e */ /* 0x000fe400048070ff */
[----:B------:R-:W-:Y:S02]  /*2a80*/  F2FP.SATFINITE.E4M3.F32.PACK_AB_MERGE_C R5, RZ, R5, RZ ;  /* 0x00000005ff05723e */ /* 0x000fe400048070ff */
[----:B------:R-:W-:Y:S02]  /*2a90*/  F2FP.SATFINITE.E4M3.F32.PACK_AB_MERGE_C R43, RZ, R43, RZ ;  /* 0x0000002bff2b723e */ /* 0x000fe400048070ff */
[----:B------:R-:W-:Y:S02]  /*2aa0*/  LOP3.LUT R28, R25, 0xffff, RZ, 0xc0, !PT ;  /* 0x0000ffff191c7812 */ /* 0x000fe400078ec0ff */
[----:B------:R-:W-:Y:S02]  /*2ab0*/  F2FP.SATFINITE.E4M3.F32.PACK_AB_MERGE_C R17, RZ, R17, RZ ;  /* 0x00000011ff11723e */ /* 0x000fe400048070ff */
[C---:B------:R-:W-:Y:S01]  /*2ac0*/  PRMT R25, R57.reuse, 0x7604, R0 ;  /* 0x0000760439197816 */ /* 0x040fe20000000000 */
[----:B------:R-:W-:Y:S01]  /*2ad0*/  IMAD.SHL.U32 R57, R57, 0x1000000, RZ ;  /* 0x0100000039397824 */ /* 0x000fe200078e00ff */
[----:B------:R-:W-:-:S02]  /*2ae0*/  LOP3.LUT R0, R55, 0xff, RZ, 0xc0, !PT ;  /* 0x000000ff37007812 */ /* 0x000fc400078ec0ff */
[----:B------:R-:W-:Y:S02]  /*2af0*/  LOP3.LUT R34, R34, R11, RZ, 0xfc, !PT ;  /* 0x0000000b22227212 */ /* 0x000fe400078efcff */
[----:B------:R-:W-:Y:S02]  /*2b00*/  LOP3.LUT R47, R47, 0xffff, RZ, 0xc0, !PT ;  /* 0x0000ffff2f2f7812 */ /* 0x000fe400078ec0ff */
[----:B------:R-:W-:Y:S01]  /*2b10*/  LOP3.LUT R55, R55, 0xffff, RZ, 0xc0, !PT ;  /* 0x0000ffff37377812 */ /* 0x000fe200078ec0ff */
[----:B------:R-:W-:Y:S01]  /*2b20*/  STS [R31], R34 ;  /* 0x000000221f007388 */ /* 0x000fe20000000800 */
        /* <DEDUP_REMOVED lines=9> */
[C---:B------:R-:W-:Y:S01]  /*2bc0*/  PRMT R35, R28.reuse, 0x7604, R35 ;  /* 0x000076041c237816 */ /* 0x040fe20000000023 */
[----:B------:R-:W-:Y:S01]  /*2bd0*/  IMAD.SHL.U32 R43, R43, 0x1000000, RZ ;  /* 0x010000002b2b7824 */ /* 0x000fe200078e00ff */
[----:B------:R-:W-:Y:S01]  /*2be0*/  PRMT R0, R25, 0x5410, R0 ;  /* 0x0000541019007816 */ /* 0x000fe20000000000 */
[----:B------:R-:W-:Y:S01]  /*2bf0*/  IMAD.SHL.U32 R25, R5, 0x1000000, RZ ;  /* 0x0100000005197824 */ /* 0x000fe200078e00ff */
[----:B------:R-:W-:Y:S01]  /*2c00*/  PRMT R48, R35, 0x5410, R48 ;  /* 0x0000541023307816 */ /* 0x000fe20000000030 */
[----:B------:R-:W-:Y:S01]  /*2c10*/  IMAD.SHL.U32 R5, R28, 0x1000000, RZ ;  /* 0x010000001c057824 */ /* 0x000fe200078e00ff */
[----:B------:R-:W-:Y:S02]  /*2c20*/  LOP3.LUT R26, R26, R61, RZ, 0xfc, !PT ;  /* 0x0000003d1a1a7212 */ /* 0x000fe400078efcff */
[----:B------:R-:W-:Y:S02]  /*2c30*/  LOP3.LUT R32, R32, R47, RZ, 0xfc, !PT ;  /* 0x0000002f20207212 */ /* 0x000fe400078efcff */
[----:B------:R-:W-:Y:S01]  /*2c40*/  LOP3.LUT R40, R40, R57, RZ, 0xfc, !PT ;  /* 0x0000003928287212 */ /* 0x000fe200078efcff */
[----:B------:R4:W-:Y:S01]  /*2c50*/  STS [R31+0x400], R26 ;  /* 0x0004001a1f007388 */ /* 0x0009e20000000800 */
[----:B------:R-:W-:-:S02]  /*2c60*/  LOP3.LUT R50, R39, R50, RZ, 0xfc, !PT ;  /* 0x0000003227327212 */ /* 0x000fc400078efcff */
[----:B------:R-:W-:Y:S01]  /*2c70*/  LOP3.LUT R48, R48, R9, RZ, 0xfc, !PT ;  /* 0x0000000930307212 */ /* 0x000fe200078efcff */
[----:B------:R-:W-:Y:S01]  /*2c80*/  STS [R31+0x80], R40 ;  /* 0x000080281f007388 */ /* 0x000fe20000000800 */
[----:B------:R-:W-:Y:S02]  /*2c90*/  LOP3.LUT R44, R44, R11, RZ, 0xfc, !PT ;  /* 0x0000000b2c2c7212 */ /* 0x000fe400078efcff */
[----:B------:R-:W-:Y:S01]  /*2ca0*/  LOP3.LUT R30, R30, R25, RZ, 0xfc, !PT ;  /* 0x000000191e1e7212 */ /* 0x000fe200078efcff */
[----:B------:R-:W-:Y:S01]  /*2cb0*/  STS [R31+0x100], R50 ;  /* 0x000100321f007388 */ /* 0x000fe20000000800 */
[----:B-1----:R-:W-:Y:S02]  /*2cc0*/  LOP3.LUT R16, R21, R43, RZ, 0xfc, !PT ;  /* 0x0000002b15107212 */ /* 0x002fe400078efcff */
[----:B------:R-:W-:Y:S01]  /*2cd0*/  IADD3 R2, P0, R2, UR8, RZ ;  /* 0x0000000802027c10 */ /* 0x000fe2000ff1e0ff */
[----:B------:R-:W-:Y:S01]  /*2ce0*/  STS [R31+0x180], R48 ;  /* 0x000180301f007388 */ /* 0x000fe20000000800 */
[----:B------:R-:W-:-:S02]  /*2cf0*/  LOP3.LUT R15, R15, 0xffff, RZ, 0xc0, !PT ;  /* 0x0000ffff0f0f7812 */ /* 0x000fc400078ec0ff */
[----:B------:R-:W-:Y:S01]  /*2d00*/  LOP3.LUT R13, R13, 0xffff, RZ, 0xc0, !PT ;  /* 0x0000ffff0d0d7812 */ /* 0x000fe200078ec0ff */
[----:B------:R-:W-:Y:S01]  /*2d10*/  STS [R31+0x380], R44 ;  /* 0x0003802c1f007388 */ /* 0x000fe20000000800 */
[----:B------:R-:W-:Y:S02]  /*2d20*/  LOP3.LUT R19, R19, 0xffff, RZ, 0xc0, !PT ;  /* 0x0000ffff13137812 */ /* 0x000fe400078ec0ff */
[----:B------:R-:W-:Y:S01]  /*2d30*/  LOP3.LUT R17, R17, 0xffff, RZ, 0xc0, !PT ;  /* 0x0000ffff11117812 */ /* 0x000fe200078ec0ff */
[----:B------:R-:W-:Y:S01]  /*2d40*/  STS [R31+0x500], R32 ;  /* 0x000500201f007388 */ /* 0x000fe20000000800 */
[----:B------:R-:W-:Y:S01]  /*2d50*/  IADD3.X R3, R3, UR9, RZ, P0, !PT ;  /* 0x0000000903037c10 */ /* 0x000fe200087fe4ff */
[----:B--2---:R-:W-:Y:S01]  /*2d60*/  IMAD.SHL.U32 R8, R19, 0x1000000, RZ ;  /* 0x0100000013087824 */ /* 0x004fe200078e00ff */
[----:B------:R-:W-:Y:S01]  /*2d70*/  LOP3.LUT R22, R22, R29, RZ, 0xfc, !PT ;  /* 0x0000001d16167212 */ /* 0x000fe200078efcff */
[----:B------:R-:W-:Y:S01]  /*2d80*/  STS [R31+0x580], R30 ;  /* 0x0005801e1f007388 */ /* 0x000fe20000000800 */
[----:B---3--:R-:W-:Y:S01]  /*2d90*/  IADD3 R4, P0, R2, UR8, RZ ;  /* 0x0000000802047c10 */ /* 0x008fe2000ff1e0ff */
[----:B------:R-:W-:Y:S01]  /*2da0*/  IMAD.SHL.U32 R29, R15, 0x1000000, RZ ;  /* 0x010000000f1d7824 */ /* 0x000fe200078e00ff */
[----:B------:R-:W-:Y:S01]  /*2db0*/  LOP3.LUT R23, R20, R23, RZ, 0xfc, !PT ;  /* 0x0000001714177212 */ /* 0x000fe200078efcff */
[----:B------:R1:W-:Y:S01]  /*2dc0*/  STS [R31+0x780], R16 ;  /* 0x000780101f007388 */ /* 0x0003e20000000800 */
[----:B------:R-:W-:Y:S01]  /*2dd0*/  IMAD.SHL.U32 R15, R13, 0x1000000, RZ ;  /* 0x010000000d0f7824 */ /* 0x000fe200078e00ff */
[----:B------:R-:W-:Y:S01]  /*2de0*/  LOP3.LUT R20, R24, R5, RZ, 0xfc, !PT ;  /* 0x0000000518147212 */ /* 0x000fe200078efcff */
[----:B------:R-:W-:Y:S01]  /*2df0*/  IMAD.SHL.U32 R13, R17, 0x1000000, RZ ;  /* 0x01000000110d7824 */ /* 0x000fe200078e00ff */
[----:B------:R2:W-:Y:S06]  /*2e00*/  MEMBAR.ALL.CTA ;  /* 0x0000000000007992 */ /* 0x0005ec0000008000 */
[----:B--2---:R-:W2:Y:S01]  /*2e10*/  FENCE.VIEW.ASYNC.S ;  /* 0x00000000000073c6 */ /* 0x004ea20000000000 */
[----:B------:R-:W-:-:S02]  /*2e20*/  IADD3.X R5, R3, UR9, RZ, P0, !PT ;  /* 0x0000000903057c10 */ /* 0x000fc400087fe4ff */
[----:B----4-:R-:W-:Y:S02]  /*2e30*/  IADD3 R26, P0, R4, UR8, RZ ;  /* 0x00000008041a7c10 */ /* 0x010fe4000ff1e0ff */
[----:B------:R-:W-:Y:S02]  /*2e40*/  LOP3.LUT R21, R14, R27, RZ, 0xfc, !PT ;  /* 0x0000001b0e157212 */ /* 0x000fe400078efcff */
[----:B------:R-:W-:Y:S02]  /*2e50*/  LOP3.LUT R19, R12, R29, RZ, 0xfc, !PT ;  /* 0x0000001d0c137212 */ /* 0x000fe400078efcff */
[----:B------:R-:W-:Y:S01]  /*2e60*/  LOP3.LUT R18, R18, R15, RZ, 0xfc, !PT ;  /* 0x0000000f12127212 */ /* 0x000fe200078efcff */
[----:B------:R3:W-:Y:S01]  /*2e70*/  STG.E.128 desc[UR6][R2.64], R20 ;  /* 0x0000001402007986 */ /* 0x0007e2000c101d06 */
[----:B------:R-:W-:Y:S02]  /*2e80*/  LOP3.LUT R17, R33, R8, RZ, 0xfc, !PT ;  /* 0x0000000821117212 */ /* 0x000fe400078efcff */
[----:B-1----:R-:W-:-:S02]  /*2e90*/  LOP3.LUT R16, R38, R13, RZ, 0xfc, !PT ;  /* 0x0000000d26107212 */ /* 0x002fc400078efcff */
[----:B------:R-:W-:Y:S02]  /*2ea0*/  IADD3.X R27, R5, UR9, RZ, P0, !PT ;  /* 0x00000009051b7c10 */ /* 0x000fe400087fe4ff */
[----:B------:R-:W-:Y:S01]  /*2eb0*/  LOP3.LUT R43, R6, R43, RZ, 0xfc, !PT ;  /* 0x0000002b062b7212 */ /* 0x000fe200078efcff */
[----:B------:R3:W-:Y:S01]  /*2ec0*/  STG.E.128 desc[UR6][R4.64], R16 ;  /* 0x0000001004007986 */ /* 0x0007e2000c101d06 */
[----:B------:R-:W-:Y:S02]  /*2ed0*/  LOP3.LUT R42, R7, R25, RZ, 0xfc, !PT ;  /* 0x00000019072a7212 */ /* 0x000fe400078efcff */
[----:B------:R-:W-:Y:S02]  /*2ee0*/  LOP3.LUT R41, R10, R11, RZ, 0xfc, !PT ;  /* 0x0000000b0a297212 */ /* 0x000fe400078efcff */
[----:B------:R-:W-:-:S05]  /*2ef0*/  LOP3.LUT R40, R0, R9, RZ, 0xfc, !PT ;  /* 0x0000000900287212 */ /* 0x000fca00078efcff */
[----:B------:R3:W-:Y:S01]  /*2f00*/  STG.E.128 desc[UR6][R26.64], R40 ;  /* 0x000000281a007986 */ /* 0x0007e2000c101d06 */
[----:B--2---:R-:W-:Y:S06]  /*2f10*/  BAR.SYNC.DEFER_BLOCKING 0x0 ;  /* 0x0000000000007b1d */ /* 0x004fec0000010000 */
[----:B------:R-:W-:Y:S05]  /*2f20*/  @P1 EXIT ;  /* 0x000000000000194d */ /* 0x000fea0003800000 */
[----:B------:R-:W1:Y:S01]  /*2f30*/  S2UR UR5, SR_CTAID.Y ;  /* 0x00000000000579c3 */ /* 0x000e620000002600 */
[----:B------:R-:W-:Y:S02]  /*2f40*/  ULDC.64 UR8, c[0x0][0x198] ;  /* 0x0000660000087ab9 */ /* 0x000fe40000000a00 */
[----:B------:R-:W-:-:S04]  /*2f50*/  UIADD3 UR8, UP0, UR8, 0x70, URZ ;  /* 0x0000007008087890 */ /* 0x000fc8000ff1e03f */
[----:B------:R-:W-:Y:S01]  /*2f60*/  UIADD3.X UR9, URZ, UR9, URZ, UP0, !UPT ;  /* 0x000000093f097290 */ /* 0x000fe200087fe43f */
[----:B------:R-:W2:Y:S01]  /*2f70*/  S2UR UR6, SR_CTAID.X ;  /* 0x00000000000679c3 */ /* 0x000ea20000002500 */
[----:B-1----:R-:W-:Y:S02]  /*2f80*/  USHF.L.U32 UR5, UR5, 0x7, URZ ;  /* 0x0000000705057899 */ /* 0x002fe4000800063f */
[----:B--2---:R-:W-:-:S09]  /*2f90*/  USHF.L.U32 UR6, UR6, 0x7, URZ ;  /* 0x0000000706067899 */ /* 0x004fd2000800063f */
[----:B------:R1:W-:Y:S01]  /*2fa0*/  UTMASTG.2D [UR4], [UR8] ;  /* 0x00000004080073b5 */ /* 0x0003e20008008000 */
[----:B------:R0:W-:Y:S01]  /*2fb0*/  UTMACMDFLUSH ;  /* 0x00000000000079b7 */ /* 0x0001e20000000000 */
[----:B------:R-:W-:-:S04]  /*2fc0*/  DEPBAR.LE SB0, 0x0 ;  /* 0x000080000000791a */ /* 0x000fc80000000000 */
[----:B-1----:R-:W-:Y:S05]  /*2fd0*/  EXIT ;  /* 0x000000000000794d */ /* 0x002fea0003800000 */
        .weak           $__internal_22_$__cuda_sm20_rcp_rn_f32_slowpath
        .type           $__internal_22_$__cuda_sm20_rcp_rn_f32_slowpath,@function
        .size           $__internal_22_$__cuda_sm20_rcp_rn_f32_slowpath,($__internal_23_$__cuda_sm3x_div_rn_noftz_f32_slowpath - $__internal_22_$__cuda_sm20_rcp_rn_f32_slowpath)
$__internal_22_$__cuda_sm20_rcp_rn_f32_slowpath:
        /* <DEDUP_REMOVED lines=15> */
.L_x_564:
[----:B------:R-:W-:-:S05]  /*30d0*/  VIADD R50, R48, 0xffffff03 ;  /* 0xffffff0330327836 */ /* 0x000fca0000000000 */
[----:B------:R-:W-:-:S13]  /*30e0*/  ISETP.GT.U32.AND P0, PT, R50, 0x1, PT ;  /* 0x000000013200780c */ /* 0x000fda0003f04070 */
[----:B------:R-:W-:Y:S05]  /*30f0*/  @P0 BRA `(.L_x_566) ;  /* 0x0000000000780947 */ /* 0x000fea0003800000 */
[----:B------:R-:W-:Y:S01]  /*3100*/  LOP3.LUT R39, R0, 0x7fffff, RZ, 0xc0, !PT ;  /* 0x007fffff00277812 */ /* 0x000fe200078ec0ff */
[----:B------:R-:W-:-:S03]  /*3110*/  IMAD.MOV.U32 R47, RZ, RZ, 0x3 ;  /* 0x00000003ff2f7424 */ /* 0x000fc600078e00ff */
[----:B------:R-:W-:Y:S02]  /*3120*/  LOP3.LUT R39, R39, 0x3f800000, RZ, 0xfc, !PT ;  /* 0x3f80000027277812 */ /* 0x000fe400078efcff */
[----:B------:R-:W-:Y:S02]  /*3130*/  SHF.L.U32 R47, R47, R50, RZ ;  /* 0x000000322f2f7219 */ /* 0x000fe400000006ff */
[----:B------:R-:W1:Y:S02]  /*3140*/  MUFU.RCP R40, R39 ;  /* 0x0000002700287308 */ /* 0x000e640000001000 */
[----:B-1----:R-:W-:-:S04]  /*3150*/  FFMA R41, R39, R40, -1 ;  /* 0xbf80000027297423 */ /* 0x002fc80000000028 */
        /* <DEDUP_REMOVED lines=24> */
.L_x_566:
[----:B------:R1:W2:Y:S02]  /*32e0*/  MUFU.RCP R39, R0 ;  /* 0x0000000000277308 */ /* 0x0002a40000001000 */
.L_x_565:
[----:B-1234-:R-:W-:Y:S02]  /*32f0*/  IMAD.MOV.U32 R0, RZ, RZ, R39 ;  /* 0x000000ffff007224 */ /* 0x01efe400078e0027 */
[----:B------:R-:W-:-:S04]  /*3300*/  IMAD.MOV.U32 R39, RZ, RZ, 0x0 ;  /* 0x00000000ff277424 */ /* 0x000fc800078e00ff */
[----:B------:R-:W-:Y:S05]  /*3310*/  RET.REL.NODEC R38 `(_ZN18transformer_engine71_GLOBAL__N__76556b6a_38_quantize_transpose_square_blockwise_cu_108e784934block_scaled_cast_transpose_kernelILb1Ef6__half13__nv_fp8_e4m3EEvPKT1_PT2_S8_PT0_SA_mmmmmmf14CUtensorMap_stbPKf) ;  /* 0xffffffcc26387950 */ /* 0x000fea0003c3ffff */
        .weak           $__internal_23_$__cuda_sm3x_div_rn_noftz_f32_slowpath
        .type           $__internal_23_$__cuda_sm3x_div_rn_noftz_f32_slowpath,@function
        .size           $__internal_23_$__cuda_sm3x_div_rn_noftz_f32_slowpath,(.L_x_1129 - $__internal_23_$__cuda_sm3x_div_rn_noftz_f32_slowpath)
$__internal_23_$__cuda_sm3x_div_rn_noftz_f32_slowpath:
        /* <DEDUP_REMOVED lines=23> */
.L_x_567:
        /* <DEDUP_REMOVED lines=28> */
[C---:B------:R-:W-:Y:S01]  /*3650*/  VIADD R41, R43.reuse, 0x20 ;  /* 0x000000202b297836 */ /* 0x040fe20000000000 */
[C---:B------:R-:W-:Y:S02]  /*3660*/  ISETP.NE.AND P4, PT, R43.reuse, RZ, PT ;  /* 0x000000ff2b00720c */ /* 0x040fe40003f85270 */
[----:B------:R-:W-:Y:S02]  /*3670*/  ISETP.NE.AND P2, PT, R43, RZ, PT ;  /* 0x000000ff2b00720c */ /* 0x000fe40003f45270 */
[----:B------:R-:W-:Y:S01]  /*3680*/  LOP3.LUT R40, R39, 0x7fffff, RZ, 0xc0, !PT ;  /* 0x007fffff27287812 */ /* 0x000fe200078ec0ff */
[CCC-:B------:R-:W-:Y:S01]  /*3690*/  FFMA.RP R39, R0.reuse, R42.reuse, R45.reuse ;  /* 0x0000002a00277223 */ /* 0x1c0fe2000000802d */
[----:B------:R-:W-:Y:S01]  /*36a0*/  FFMA.RM R0, R0, R42, R45 ;  /* 0x0000002a00007223 */ /* 0x000fe2000000402d */
[----:B------:R-:W-:Y:S01]  /*36b0*/  IMAD.MOV R42, RZ, RZ, -R43 ;  /* 0x000000ffff2a7224 */ /* 0x000fe200078e0a2b */
        /* <DEDUP_REMOVED lines=14> */
.L_x_573:
[----:B------:R-:W-:-:S04]  /*37a0*/  LOP3.LUT R38, R38, 0x80000000, RZ, 0xc0, !PT ;  /* 0x8000000026267812 */ /* 0x000fc800078ec0ff */
[----:B------:R-:W-:Y:S01]  /*37b0*/  LOP3.LUT R38, R38, 0x7f800000, RZ, 0xfc, !PT ;  /* 0x7f80000026267812 */ /* 0x000fe200078efcff */
[----:B------:R-:W-:Y:S06]  /*37c0*/  BRA `(.L_x_574) ;  /* 0x0000000000287947 */ /* 0x000fec0003800000 */
.L_x_572:
[----:B------:R-:W-:Y:S01]  /*37d0*/  IMAD R38, R39, 0x800000, R38 ;  /* 0x0080000027267824 */ /* 0x000fe200078e0226 */
[----:B------:R-:W-:Y:S06]  /*37e0*/  BRA `(.L_x_574) ;  /* 0x0000000000207947 */ /* 0x000fec0003800000 */
.L_x_571:
[----:B------:R-:W-:-:S04]  /*37f0*/  LOP3.LUT R38, R41, 0x80000000, R38, 0x48, !PT ;  /* 0x8000000029267812 */ /* 0x000fc800078e4826 */
[----:B------:R-:W-:Y:S01]  /*3800*/  LOP3.LUT R38, R38, 0x7f800000, RZ, 0xfc, !PT ;  /* 0x7f80000026267812 */ /* 0x000fe200078efcff */
[----:B------:R-:W-:Y:S06]  /*3810*/  BRA `(.L_x_574) ;  /* 0x0000000000147947 */ /* 0x000fec0003800000 */
.L_x_570:
[----:B------:R-:W-:Y:S01]  /*3820*/  LOP3.LUT R38, R41, 0x80000000, R38, 0x48, !PT ;  /* 0x8000000029267812 */ /* 0x000fe200078e4826 */
[----:B------:R-:W-:Y:S06]  /*3830*/  BRA `(.L_x_574) ;  /* 0x00000000000c7947 */ /* 0x000fec0003800000 */
.L_x_569:
[----:B------:R-:W1:Y:S01]  /*3840*/  MUFU.RSQ R38, -QNAN ;  /* 0xffc0000000267908 */ /* 0x000e620000001400 */
[----:B------:R-:W-:Y:S05]  /*3850*/  BRA `(.L_x_574) ;  /* 0x0000000000047947 */ /* 0x000fea0003800000 */
.L_x_568:
[----:B------:R-:W-:-:S07]  /*3860*/  FADD.FTZ R38, R0, 448 ;  /* 0x43e0000000267421 */ /* 0x000fce0000010000 */
.L_x_574:
[----:B-1----:R-:W-:Y:S02]  /*3870*/  IMAD.MOV.U32 R0, RZ, RZ, R38 ;  /* 0x000000ffff007224 */ /* 0x002fe400078e0026 */
[----:B------:R-:W-:Y:S02]  /*3880*/  IMAD.MOV.U32 R38, RZ, RZ, R36 ;  /* 0x000000ffff267224 */ /* 0x000fe400078e0024 */
[----:B------:R-:W-:-:S04]  /*3890*/  IMAD.MOV.U32 R39, RZ, RZ, 0x0 ;  /* 0x00000000ff277424 */ /* 0x000fc800078e00ff */
[----:B------:R-:W-:Y:S05]  /*38a0*/  RET.REL.NODEC R38 `(_ZN18transformer_engine71_GLOBAL__N__76556b6a_38_quantize_transpose_square_blockwise_cu_108e784934block_scaled_cast_transpose_kernelILb1Ef6__half13__nv_fp8_e4m3EEvPKT1_PT2_S8_PT0_SA_mmmmmmf14CUtensorMap_stbPKf) ;  /* 0xffffffc426d47950 */ /* 0x000fea0003c3ffff */
.L_x_575:
        /* <DEDUP_REMOVED lines=13> */
.L_x_1129:


//--------------------- .text._ZN18transformer_engine71_GLOBAL__N__76556b6a_38_quantize_transpose_square_blockwise_cu_108e784945block_scaled_cast_transpose_kernel_notalignedILb0Ef6__half13__nv_fp8_e5m2EEvPKT1_PT2_S8_PT0_SA_mmmmmmfbPKf --------------------------
	.section	.text._ZN18transformer_engine71_GLOBAL__N__76556b6a_38_quantize_transpose_square_blockwise_cu_108e784945block_scaled_cast_transpose_kernel_notalignedILb0Ef6__half13__nv_fp8_e5m2EEvPKT1_PT2_S8_PT0_SA_mmmmmmfbPKf,"ax",@progbits
	.align	128
.text._ZN18transformer_engine71_GLOBAL__N__76556b6a_38_quantize_transpose_square_blockwise_cu_108e784945block_scaled_cast_transpose_kernel_notalignedILb0Ef6__half13__nv_fp8_e5m2EEvPKT1_PT2_S8_PT0_SA_mmmmmmfbPKf:
        .type           _ZN18transformer_engine71_GLOBAL__N__76556b6a_38_quantize_transpose_square_blockwise_cu_108e784945block_scaled_cast_transpose_kernel_notalignedILb0Ef6__half13__nv_fp8_e5m2EEvPKT1_PT2_S8_PT0_SA_mmmmmmfbPKf,@function
        .size           _ZN18transformer_engine71_GLOBAL__N__76556b6a_38_quantize_transpose_square_blockwise_cu_108e784945block_scaled_cast_transpose_kernel_notalignedILb0Ef6__half13__nv_fp8_e5m2EEvPKT1_PT2_S8_PT0_SA_mmmmmmfbPKf,(.L_x_1132 - _ZN18transformer_engine71_GLOBAL__N__76556b6a_38_quantize_transpose_square_blockwise_cu_108e784945block_scaled_cast_transpose_kernel_notalignedILb0Ef6__half13__nv_fp8_e5m2EEvPKT1_PT2_S8_PT0_SA_mmmmmmfbPKf)
        .other          _ZN18transformer_engine71_GLOBAL__N__76556b6a_38_quantize_transpose_square_blockwise_cu_108e784945block_scaled_cast_transpose_kernel_notalignedILb0Ef6__half13__nv_fp8_e5m2EEvPKT1_PT2_S8_PT0_SA_mmmmmmfbPKf,@"STO_CUDA_ENTRY STV_DEFAULT"
_ZN18transformer_engine71_GLOBAL__N__76556b6a_38_quantize_transpose_square_blockwise_cu_108e784945block_scaled_cast_transpose_kernel_notalignedILb0Ef6__half13__nv_fp8_e5m2EEvPKT1_PT2_S8_PT0_SA_mmmmmmfbPKf:
        /* <DEDUP_REMOVED lines=10> */
.L_x_576:
        /* <DEDUP_REMOVED lines=91> */
.L_x_582:
[----:B------:R0:W5:Y:S04]  /*0650*/  LDG.E.128 R4, desc[UR6][R12.64] ;  /* 0x000000060c047981 */ /* 0x000168000c1e1d00 */
[----:B------:R0:W5:Y:S02]  /*0660*/  LDG.E.128 R8, desc[UR6][R12.64+0x10] ;  /* 0x000010060c087981 */ /* 0x000164000c1e1d00 */
.L_x_583:
[----:B------:R-:W-:Y:S05]  /*0670*/  BSYNC B2 ;  /* 0x0000000000027941 */ /* 0x000fea0003800000 */
.L_x_581:
        /* <DEDUP_REMOVED lines=32> */
.L_x_585:
[----:B0-----:R0:W5:Y:S04]  /*0880*/  LDG.E.128 R12, desc[UR6][R20.64] ;  /* 0x00000006140c7981 */ /* 0x001168000c1e1d00 */
[----:B------:R0:W5:Y:S02]  /*0890*/  LDG.E.128 R16, desc[UR6][R20.64+0x10] ;  /* 0x0000100614107981 */ /* 0x000164000c1e1d00 */
.L_x_586:
[----:B------:R-:W-:Y:S05]  /*08a0*/  BSYNC B2 ;  /* 0x0000000000027941 */ /* 0x000fea0003800000 */
.L_x_584:
        /* <DEDUP_REMOVED lines=30> */
.L_x_588:
[----:B0-----:R0:W5:Y:S04]  /*0a90*/  LDG.E.128 R20, desc[UR6][R34.64] ;  /* 0x0000000622147981 */ /* 0x001168000c1e1d00 */
[----:B------:R0:W5:Y:S02]  /*0aa0*/  LDG.E.128 R24, desc[UR6][R34.64+0x10] ;  /* 0x0000100622187981 */ /* 0x000164000c1e1d00 */
.L_x_589:
[----:B------:R-:W-:Y:S05]  /*0ab0*/  BSYNC B2 ;  /* 0x0000000000027941 */ /* 0x000fea0003800000 */
.L_x_587:
        /* <DEDUP_REMOVED lines=33> */
.L_x_590:
[----:B------:R1:W5:Y:S04]  /*0cd0*/  LDG.E.128 R28, desc[UR6][R40.64] ;  /* 0x00000006281c7981 */ /* 0x000368000c1e1d00 */
[----:B0-----:R1:W5:Y:S01]  /*0ce0*/  LDG.E.128 R32, desc[UR6][R40.64+0x10] ;  /* 0x0000100628207981 */ /* 0x001362000c1e1d00 */
[----:B------:R-:W-:Y:S05]  /*0cf0*/  BRA `(.L_x_591) ;  /* 0x0000001800147947 */ /* 0x000fea0003800000 */
.L_x_580:
        /* <DEDUP_REMOVED lines=12> */
.L_x_594:
        /* <DEDUP_REMOVED lines=73> */
.L_x_593:
[----:B------:R-:W-:Y:S02]  /*1250*/  CS2R R4, SRZ ;  /* 0x0000000000047805 */ /* 0x000fe4000001ff00 */
[----:B------:R-:W-:Y:S02]  /*1260*/  CS2R R6, SRZ ;  /* 0x0000000000067805 */ /* 0x000fe4000001ff00 */
[----:B------:R-:W-:Y:S02]  /*1270*/  CS2R R8, SRZ ;  /* 0x0000000000087805 */ /* 0x000fe4000001ff00 */
[----:B------:R-:W-:-:S07]  /*1280*/  CS2R R10, SRZ ;  /* 0x00000000000a7805 */ /* 0x000fce000001ff00 */
.L_x_595:
[----:B------:R-:W-:Y:S05]  /*1290*/  BSYNC B2 ;  /* 0x0000000000027941 */ /* 0x000fea0003800000 */
.L_x_592:
        /* <DEDUP_REMOVED lines=9> */
.L_x_597:
        /* <DEDUP_REMOVED lines=13> */
.L_x_599:
        /* <DEDUP_REMOVED lines=72> */
.L_x_598:
[----:B------:R-:W-:Y:S05]  /*1880*/  BSYNC B2 ;  /* 0x0000000000027941 */ /* 0x000fea0003800000 */
.L_x_596:
        /* <DEDUP_REMOVED lines=9> */
.L_x_601:
        /* <DEDUP_REMOVED lines=13> */
.L_x_603:
        /* <DEDUP_REMOVED lines=86> */
.L_x_602:
[----:B------:R-:W-:Y:S05]  /*1f50*/  BSYNC B2 ;  /* 0x0000000000027941 */ /* 0x000fea0003800000 */
.L_x_600:
        /* <DEDUP_REMOVED lines=8> */
.L_x_604:
        /* <DEDUP_REMOVED lines=15> */
.L_x_605:
        /* <DEDUP_REMOVED lines=72> */
.L_x_591:
[----:B------:R-:W-:Y:S05]  /*2550*/  BSYNC B0 ;  /* 0x0000000000007941 */ /* 0x000fea0003800000 */
.L_x_579:
        /* <DEDUP_REMOVED lines=128> */
.L_x_578:
[----:B------:R-:W-:Y:S05]  /*2d60*/  BSYNC B1 ;  /* 0x0000000000017941 */ /* 0x000fea0003800000 */
.L_x_577:
        /* <DEDUP_REMOVED lines=38> */
.L_x_607:
[----:B------:R-:W-:Y:S05]  /*2fd0*/  BSYNC B0 ;  /* 0x0000000000007941 */ /* 0x000fea0003800000 */
.L_x_606:
        /* <DEDUP_REMOVED lines=27> */
[----:B-1----:R-:W-:Y:S05]  /*3190*/  CALL.REL.NOINC `($__internal_25_$__cuda_sm3x_div_rn_noftz_f32_slowpath) ;  /* 0x00000028007c7944 */ /* 0x002fea0003c00000 */
[----:B------:R-:W-:-:S07]  /*31a0*/  IMAD.MOV.U32 R40, RZ, RZ, R0 ;  /* 0x000000ffff287224 */ /* 0x000fce00078e0000 */
.L_x_609:
[----:B------:R-:W-:-:S04]  /*31b0*/  FSETP.NEU.AND P1, PT, |R40|, +INF , PT ;  /* 0x7f8000002800780b */ /* 0x000fc80003f2d200 */
[----:B------:R-:W-:-:S04]  /*31c0*/  FSEL R40, R40, 65504, P1 ;  /* 0x477fe00028287808 */ /* 0x000fc80000800000 */
[----:B------:R-:W-:-:S07]  /*31d0*/  @P4 LOP3.LUT R40, R40, 0xff800000, RZ, 0xc0, !PT ;  /* 0xff80000028284812 */ /* 0x000fce00078ec0ff */
.L_x_608:
        /* <DEDUP_REMOVED lines=10> */
[----:B012---:R-:W-:Y:S05]  /*3280*/  CALL.REL.NOINC `($__internal_24_$__cuda_sm20_rcp_rn_f32_slowpath) ;  /* 0x0000002400707944 */ /* 0x007fea0003c00000 */
[----:B------:R-:W-:Y:S05]  /*3290*/  BRA `(.L_x_613) ;  /* 0x0000000000107947 */ /* 0x000fea0003800000 */
.L_x_612:
[----:B------:R-:W3:Y:S02]  /*32a0*/  MUFU.RCP R43, R40 ;  /* 0x00000028002b7308 */ /* 0x000ee40000001000 */
[----:B---3--:R-:W-:-:S04]  /*32b0*/  FFMA R0, R43, R40, -1 ;  /* 0xbf8000002b007423 */ /* 0x008fc80000000028 */
[----:B------:R-:W-:-:S04]  /*32c0*/  FADD.FTZ R0, -R0, -RZ ;  /* 0x800000ff00007221 */ /* 0x000fc80000010100 */
[----:B------:R-:W-:-:S07]  /*32d0*/  FFMA R0, R43, R0, R43 ;  /* 0x000000002b007223 */ /* 0x000fce000000002b */
.L_x_613:
        /* <DEDUP_REMOVED lines=16> */
.L_x_611:
[----:B------:R-:W-:Y:S05]  /*33e0*/  BSYNC B0 ;  /* 0x0000000000007941 */ /* 0x000fea0003800000 */
.L_x_610:
        /* <DEDUP_REMOVED lines=43> */
[----:B------:R-:W-:Y:S02]  /*36a0*/  F2FP.SATFINITE.E5M2.F32.PACK_AB_MERGE_C R61, RZ, R0, RZ ;  /* 0x00000000ff3d723e */ /* 0x000fe400048060ff */
[----:B------:R-:W-:Y:S02]  /*36b0*/  F2FP.SATFINITE.E5M2.F32.PACK_AB_MERGE_C R0, RZ, R9, RZ ;  /* 0x00000009ff00723e */ /* 0x000fe400048060ff */
        /* <DEDUP_REMOVED lines=14> */
[----:B------:R-:W-:Y:S01]  /*37a0*/  F2FP.SATFINITE.E5M2.F32.PACK_AB_MERGE_C R55, RZ, R55, RZ ;  /* 0x00000037ff37723e */ /* 0x000fe200048060ff */
        /* <DEDUP_REMOVED lines=35> */
.L_x_616:
        /* <DEDUP_REMOVED lines=48> */
.L_x_615:
[----:B------:R-:W-:Y:S05]  /*3ce0*/  BSYNC B0 ;  /* 0x0000000000007941 */ /* 0x000fea0003800000 */
.L_x_614:
        /* <DEDUP_REMOVED lines=96> */
.L_x_619:
        /* <DEDUP_REMOVED lines=48> */
.L_x_618:
[----:B------:R-:W-:Y:S05]  /*45f0*/  BSYNC B0 ;  /* 0x0000000000007941 */ /* 0x000fea0003800000 */
.L_x_617:
        /* <DEDUP_REMOVED lines=23> */
[----:B------:R-:W-:Y:S01]  /*4770*/  F2FP.SATFINITE.E5M2.F32.PACK_AB_MERGE_C R55, RZ, R7, RZ ;  /* 0x00000007ff37723e */ /* 0x000fe200048060ff */
        /* <DEDUP_REMOVED lines=73> */
.L_x_622:
        /* <DEDUP_REMOVED lines=48> */
.L_x_621:
[----:B------:R-:W-:Y:S05]  /*4f10*/  BSYNC B0 ;  /* 0x0000000000007941 */ /* 0x000fea0003800000 */
.L_x_620:
        /* <DEDUP_REMOVED lines=28> */
[----:B------:R-:W-:Y:S01]  /*50e0*/  F2FP.SATFINITE.E5M2.F32.PACK_AB_MERGE_C R37, RZ, R27, RZ ;  /* 0x0000001bff25723e */ /* 0x000fe200048060ff */
[----:B------:R-:W-:Y:S01]  /*50f0*/  FMUL R31, R31, R40 ;  /* 0x000000281f1f7220 */ /* 0x000fe20000400000 */
[----:B------:R-:W-:Y:S01]  /*5100*/  IMAD R39, R39, 0x3, RZ ;  /* 0x0000000327277824 */ /* 0x000fe200078e02ff */
[----:B------:R-:W-:Y:S01]  /*5110*/  IADD3 R2, P0, R2, UR4, RZ ;  /* 0x0000000402027c10 */ /* 0x000fe2000ff1e0ff */
[----:B------:R-:W-:Y:S01]  /*5120*/  HADD2.F32 R35, -RZ, R35.H1_H1 ;  /* 0x30000023ff237230 */ /* 0x000fe20000004100 */
[----:B------:R-:W-:Y:S01]  /*5130*/  F2FP.SATFINITE.E5M2.F32.PACK_AB_MERGE_C R5, RZ, R5, RZ ;  /* 0x00000005ff05723e */ /* 0x000fe200048060ff */
        /* <DEDUP_REMOVED lines=63> */
.L_x_623:
        /* <DEDUP_REMOVED lines=50> */
        .weak           $__internal_24_$__cuda_sm20_rcp_rn_f32_slowpath
        .type           $__internal_24_$__cuda_sm20_rcp_rn_f32_slowpath,@function
        .size           $__internal_24_$__cuda_sm20_rcp_rn_f32_slowpath,($__internal_25_$__cuda_sm3x_div_rn_noftz_f32_slowpath - $__internal_24_$__cuda_sm20_rcp_rn_f32_slowpath)
$__internal_24_$__cuda_sm20_rcp_rn_f32_slowpath:
        /* <DEDUP_REMOVED lines=15> */
.L_x_624:
        /* <DEDUP_REMOVED lines=33> */
.L_x_626:
[----:B------:R0:W1:Y:S02]  /*5b50*/  MUFU.RCP R43, R0 ;  /* 0x00000000002b7308 */ /* 0x0000640000001000 */
.L_x_625:
[----:B0123--:R-:W-:Y:S02]  /*5b60*/  IMAD.MOV.U32 R0, RZ, RZ, R43 ;  /* 0x000000ffff007224 */ /* 0x00ffe400078e002b */
[----:B------:R-:W-:-:S04]  /*5b70*/  IMAD.MOV.U32 R43, RZ, RZ, 0x0 ;  /* 0x00000000ff2b7424 */ /* 0x000fc800078e00ff */
[----:B------:R-:W-:Y:S05]  /*5b80*/  RET.REL.NODEC R42 `(_ZN18transformer_engine71_GLOBAL__N__76556b6a_38_quantize_transpose_square_blockwise_cu_108e784945block_scaled_cast_transpose_kernel_notalignedILb0Ef6__half13__nv_fp8_e5m2EEvPKT1_PT2_S8_PT0_SA_mmmmmmfbPKf) ;  /* 0xffffffa42a1c7950 */ /* 0x000fea0003c3ffff */
        .weak           $__internal_25_$__cuda_sm3x_div_rn_noftz_f32_slowpath
        .type           $__internal_25_$__cuda_sm3x_div_rn_noftz_f32_slowpath,@function
        .size           $__internal_25_$__cuda_sm3x_div_rn_noftz_f32_slowpath,(.L_x_1132 - $__internal_25_$__cuda_sm3x_div_rn_noftz_f32_slowpath)
$__internal_25_$__cuda_sm3x_div_rn_noftz_f32_slowpath:
        /* <DEDUP_REMOVED lines=23> */
.L_x_627:
        /* <DEDUP_REMOVED lines=49> */
.L_x_633:
[----:B------:R-:W-:-:S04]  /*6010*/  LOP3.LUT R41, R41, 0x80000000, RZ, 0xc0, !PT ;  /* 0x8000000029297812 */ /* 0x000fc800078ec0ff */
[----:B------:R-:W-:Y:S01]  /*6020*/  LOP3.LUT R41, R41, 0x7f800000, RZ, 0xfc, !PT ;  /* 0x7f80000029297812 */ /* 0x000fe200078efcff */
[----:B------:R-:W-:Y:S06]  /*6030*/  BRA `(.L_x_634) ;  /* 0x0000000000287947 */ /* 0x000fec0003800000 */
.L_x_632:
[----:B------:R-:W-:Y:S01]  /*6040*/  IMAD R41, R43, 0x800000, R41 ;  /* 0x008000002b297824 */ /* 0x000fe200078e0229 */
[----:B------:R-:W-:Y:S06]  /*6050*/  BRA `(.L_x_634) ;  /* 0x0000000000207947 */ /* 0x000fec0003800000 */
.L_x_631:
[----:B------:R-:W-:-:S04]  /*6060*/  LOP3.LUT R41, R44, 0x80000000, R41, 0x48, !PT ;  /* 0x800000002c297812 */ /* 0x000fc800078e4829 */
[----:B------:R-:W-:Y:S01]  /*6070*/  LOP3.LUT R41, R41, 0x7f800000, RZ, 0xfc, !PT ;  /* 0x7f80000029297812 */ /* 0x000fe200078efcff */
[----:B------:R-:W-:Y:S06]  /*6080*/  BRA `(.L_x_634) ;  /* 0x0000000000147947 */ /* 0x000fec0003800000 */
.L_x_630:
[----:B------:R-:W-:Y:S01]  /*6090*/  LOP3.LUT R41, R44, 0x80000000, R41, 0x48, !PT ;  /* 0x800000002c297812 */ /* 0x000fe200078e4829 */
[----:B------:R-:W-:Y:S06]  /*60a0*/  BRA `(.L_x_634) ;  /* 0x00000000000c7947 */ /* 0x000fec0003800000 */
.L_x_629:
[----:B------:R-:W0:Y:S01]  /*60b0*/  MUFU.RSQ R41, -QNAN ;  /* 0xffc0000000297908 */ /* 0x000e220000001400 */
[----:B------:R-:W-:Y:S05]  /*60c0*/  BRA `(.L_x_634) ;  /* 0x0000000000047947 */ /* 0x000fea0003800000 */
.L_x_628:
[----:B------:R-:W-:-:S07]  /*60d0*/  FADD.FTZ R41, R0, 57344 ;  /* 0x4760000000297421 */ /* 0x000fce0000010000 */
.L_x_634:
[----:B0-----:R-:W-:Y:S02]  /*60e0*/  IMAD.MOV.U32 R0, RZ, RZ, R41 ;  /* 0x000000ffff007224 */ /* 0x001fe400078e0029 */
[----:B------:R-:W-:-:S04]  /*60f0*/  IMAD.MOV.U32 R41, RZ, RZ, 0x0 ;  /* 0x00000000ff297424 */ /* 0x000fc800078e00ff */
[----:B------:R-:W-:Y:S05]  /*6100*/  RET.REL.NODEC R40 `(_ZN18transformer_engine71_GLOBAL__N__76556b6a_38_quantize_transpose_square_blockwise_cu_108e784945block_scaled_cast_transpose_kernel_notalignedILb0Ef6__half13__nv_fp8_e5m2EEvPKT1_PT2_S8_PT0_SA_mmmmmmfbPKf) ;  /* 0xffffff9c28bc7950 */ /* 0x000fea0003c3ffff */
.L_x_635:
        /* <DEDUP_REMOVED lines=15> */
.L_x_1132:


//--------------------- .text._ZN18transformer_engine71_GLOBAL__N__76556b6a_38_quantize_transpose_square_blockwise_cu_108e784934block_scaled_cast_transpose_kernelILb0Ef6__half13__nv_fp8_e5m2EEvPKT1_PT2_S8_PT0_SA_mmmmmmf14CUtensorMap_stbPKf --------------------------
	.section	.text._ZN18transformer_engine71_GLOBAL__N__76556b6a_38_quantize_transpose_square_blockwise_cu_108e784934block_scaled_cast_transpose_kernelILb0Ef6__half13__nv_fp8_e5m2EEvPKT1_PT2_S8_PT0_SA_mmmmmmf14CUtensorMap_stbPKf,"ax",@progbits
	.align	128
.text._ZN18transformer_engine71_GLOBAL__N__76556b6a_38_quantize_transpose_square_blockwise_cu_108e784934block_scaled_cast_transpose_kernelILb0Ef6__half13__nv_fp8_e5m2EEvPKT1_PT2_S8_PT0_SA_mmmmmmf14CUtensorMap_stbPKf:
        .type           _ZN18transformer_engine71_GLOBAL__N__76556b6a_38_quantize_transpose_square_blockwise_cu_108e784934block_scaled_cast_transpose_kernelILb0Ef6__half13__nv_fp8_e5m2EEvPKT1_PT2_S8_PT0_SA_mmmmmmf14CUtensorMap_stbPKf,@function
        .size           _ZN18transformer_engine71_GLOBAL__N__76556b6a_38_quantize_transpose_square_blockwise_cu_108e784934block_scaled_cast_transpose_kernelILb0Ef6__half13__nv_fp8_e5m2EEvPKT1_PT2_S8_PT0_SA_mmmmmmf14CUtensorMap_stbPKf,(.L_x_1135 - _ZN18transformer_engine71_GLOBAL__N__76556b6a_38_quantize_transpose_square_blockwise_cu_108e784934block_scaled_cast_transpose_kernelILb0Ef6__half13__nv_fp8_e5m2EEvPKT1_PT2_S8_PT0_SA_mmmmmmf14CUtensorMap_stbPKf)
        .other          _ZN18transformer_engine71_GLOBAL__N__76556b6a_38_quantize_transpose_square_blockwise_cu_108e784934block_scaled_cast_transpose_kernelILb0Ef6__half13__nv_fp8_e5m2EEvPKT1_PT2_S8_PT0_SA_mmmmmmf14CUtensorMap_stbPKf,@"STO_CUDA_ENTRY STV_DEFAULT"
_ZN18transformer_engine71_GLOBAL__N__76556b6a_38_quantize_transpose_square_blockwise_cu_108e784934block_scaled_cast_transpose_kernelILb0Ef6__half13__nv_fp8_e5m2EEvPKT1_PT2_S8_PT0_SA_mmmmmmf14CUtensorMap_stbPKf:
        /* <DEDUP_REMOVED lines=10> */
.L_x_636:
        /* <DEDUP_REMOVED lines=202> */
.L_x_638:
[----:B------:R-:W-:Y:S05]  /*0d40*/  BSYNC B0 ;  /* 0x0000000000007941 */ /* 0x000fea0003800000 */
.L_x_637:
        /* <DEDUP_REMOVED lines=28> */
[----:B-1----:R-:W-:Y:S05]  /*0f10*/  CALL.REL.NOINC `($__internal_27_$__cuda_sm3x_div_rn_noftz_f32_slowpath) ;  /* 0x0000001800e07944 */ /* 0x002fea0003c00000 */
[----:B------:R-:W-:-:S07]  /*0f20*/  IMAD.MOV.U32 R0, RZ, RZ, R37 ;  /* 0x000000ffff007224 */ /* 0x000fce00078e0025 */
.L_x_640:
[----:B------:R-:W-:-:S04]  /*0f30*/  FSETP.NEU.AND P0, PT, |R0|, +INF , PT ;  /* 0x7f8000000000780b */ /* 0x000fc80003f0d200 */
[----:B------:R-:W-:-:S04]  /*0f40*/  FSEL R0, R0, 65504, P0 ;  /* 0x477fe00000007808 */ /* 0x000fc80000000000 */
[----:B------:R-:W-:-:S07]  /*0f50*/  @P3 LOP3.LUT R0, R0, 0xff800000, RZ, 0xc0, !PT ;  /* 0xff80000000003812 */ /* 0x000fce00078ec0ff */
.L_x_639:
        /* <DEDUP_REMOVED lines=11> */
[----:B------:R-:W-:Y:S05]  /*1010*/  CALL.REL.NOINC `($__internal_26_$__cuda_sm20_rcp_rn_f32_slowpath) ;  /* 0x0000001400d07944 */ /* 0x000fea0003c00000 */
[----:B------:R-:W-:Y:S01]  /*1020*/  IMAD.MOV.U32 R40, RZ, RZ, R42 ;  /* 0x000000ffff287224 */ /* 0x000fe200078e002a */
[----:B------:R-:W-:Y:S06]  /*1030*/  BRA `(.L_x_644) ;  /* 0x0000000000107947 */ /* 0x000fec0003800000 */
.L_x_643:
[----:B0-----:R-:W0:Y:S02]  /*1040*/  MUFU.RCP R3, R0 ;  /* 0x0000000000037308 */ /* 0x001e240000001000 */
[----:B0-----:R-:W-:-:S04]  /*1050*/  FFMA R2, R3, R0, -1 ;  /* 0xbf80000003027423 */ /* 0x001fc80000000000 */
[----:B------:R-:W-:-:S04]  /*1060*/  FADD.FTZ R2, -R2, -RZ ;  /* 0x800000ff02027221 */ /* 0x000fc80000010100 */
[----:B------:R-:W-:-:S07]  /*1070*/  FFMA R40, R3, R2, R3 ;  /* 0x0000000203287223 */ /* 0x000fce0000000003 */
.L_x_644:
        /* <DEDUP_REMOVED lines=14> */
.L_x_642:
[----:B------:R-:W-:Y:S05]  /*1160*/  BSYNC B0 ;  /* 0x0000000000007941 */ /* 0x000fea0003800000 */
.L_x_641:
        /* <DEDUP_REMOVED lines=10> */
[----:B------:R-:W-:-:S03]  /*1210*/  F2FP.SATFINITE.E5M2.F32.PACK_AB_MERGE_C R34, RZ, R34, RZ ;  /* 0x00000022ff22723e */ /* 0x000fc600048060ff */
[----:B------:R-:W-:-:S05]  /*1220*/  FMUL R30, R30, R0 ;  /* 0x000000001e1e7220 */ /* 0x000fca0000400000 */
[----:B------:R-:W-:-:S04]  /*1230*/  F2FP.SATFINITE.E5M2.F32.PACK_AB_MERGE_C R30, RZ, R30, RZ ;  /* 0x0000001eff1e723e */ /* 0x000fc800048060ff */
        /* <DEDUP_REMOVED lines=15> */
[----:B------:R-:W-:-:S02]  /*1330*/  F2FP.SATFINITE.E5M2.F32.PACK_AB_MERGE_C R32, RZ, R32, RZ ;  /* 0x00000020ff20723e */ /* 0x000fc400048060ff */
[----:B------:R-:W-:Y:S02]  /*1340*/  LOP3.LUT R37, R34, 0xffff, RZ, 0xc0, !PT ;  /* 0x0000ffff22257812 */ /* 0x000fe400078ec0ff */
[----:B------:R-:W-:Y:S02]  /*1350*/  F2FP.SATFINITE.E5M2.F32.PACK_AB_MERGE_C R2, RZ, R2, RZ ;  /* 0x00000002ff02723e */ /* 0x000fe400048060ff */
[----:B------:R-:W-:Y:S02]  /*1360*/  F2FP.SATFINITE.E5M2.F32.PACK_AB_MERGE_C R3, RZ, R3, RZ ;  /* 0x00000003ff03723e */ /* 0x000fe400048060ff */
        /* <DEDUP_REMOVED lines=13> */
[----:B------:R-:W-:-:S02]  /*1440*/  F2FP.SATFINITE.E5M2.F32.PACK_AB_MERGE_C R18, RZ, R18, RZ ;  /* 0x00000012ff12723e */ /* 0x000fc400048060ff */
[----:B------:R-:W-:Y:S02]  /*1450*/  F2FP.SATFINITE.E5M2.F32.PACK_AB_MERGE_C R28, RZ, R28, RZ ;  /* 0x0000001cff1c723e */ /* 0x000fe400048060ff */
[----:B------:R-:W-:Y:S02]  /*1460*/  F2FP.SATFINITE.E5M2.F32.PACK_AB_MERGE_C R2, RZ, R2, RZ ;  /* 0x00000002ff02723e */ /* 0x000fe400048060ff */
[----:B------:R-:W-:Y:S02]  /*1470*/  F2FP.SATFINITE.E5M2.F32.PACK_AB_MERGE_C R3, RZ, R3, RZ ;  /* 0x00000003ff03723e */ /* 0x000fe400048060ff */
[----:B------:R-:W-:Y:S02]  /*1480*/  F2FP.SATFINITE.E5M2.F32.PACK_AB_MERGE_C R32, RZ, R32, RZ ;  /* 0x00000020ff20723e */ /* 0x000fe400048060ff */
        /* <DEDUP_REMOVED lines=46> */
[----:B------:R-:W-:Y:S01]  /*1770*/  F2FP.SATFINITE.E5M2.F32.PACK_AB_MERGE_C R14, RZ, R14, RZ ;  /* 0x0000000eff0e723e */ /* 0x000fe200048060ff */
[----:B------:R-:W-:Y:S01]  /*1780*/  HADD2.F32 R20, -RZ, R26.H1_H1 ;  /* 0x3000001aff147230 */ /* 0x000fe20000004100 */
[----:B------:R-:W-:-:S02]  /*1790*/  F2FP.SATFINITE.E5M2.F32.PACK_AB_MERGE_C R8, RZ, R8, RZ ;  /* 0x00000008ff08723e */ /* 0x000fc400048060ff */
[----:B------:R-:W-:Y:S02]  /*17a0*/  F2FP.SATFINITE.E5M2.F32.PACK_AB_MERGE_C R10, RZ, R10, RZ ;  /* 0x0000000aff0a723e */ /* 0x000fe400048060ff */
[----:B------:R-:W-:Y:S01]  /*17b0*/  F2FP.SATFINITE.E5M2.F32.PACK_AB_MERGE_C R2, RZ, R2, RZ ;  /* 0x00000002ff02723e */ /* 0x000fe200048060ff */
[----:B------:R-:W-:Y:S01]  /*17c0*/  FMUL R20, R20, R0 ;  /* 0x0000000014147220 */ /* 0x000fe20000400000 */
[----:B------:R-:W-:Y:S02]  /*17d0*/  F2FP.SATFINITE.E5M2.F32.PACK_AB_MERGE_C R3, RZ, R3, RZ ;  /* 0x00000003ff03723e */ /* 0x000fe400048060ff */
[----:B------:R-:W-:Y:S02]  /*17e0*/  F2FP.SATFINITE.E5M2.F32.PACK_AB_MERGE_C R16, RZ, R16, RZ ;  /* 0x00000010ff10723e */ /* 0x000fe400048060ff */
        /* <DEDUP_REMOVED lines=14> */
[----:B------:R-:W-:Y:S01]  /*18d0*/  F2FP.SATFINITE.E5M2.F32.PACK_AB_MERGE_C R10, RZ, R10, RZ ;  /* 0x0000000aff0a723e */ /* 0x000fe200048060ff */
[----:B------:R-:W-:-:S02]  /*18e0*/  HADD2.F32 R16, -RZ, R6.H1_H1 ;  /* 0x30000006ff107230 */ /* 0x000fc40000004100 */
[-C--:B------:R-:W-:Y:S01]  /*18f0*/  FMUL R6, R45, R0.reuse ;  /* 0x000000002d067220 */ /* 0x080fe20000400000 */
[----:B------:R-:W-:Y:S02]  /*1900*/  HADD2.F32 R12, -RZ, R4.H1_H1 ;  /* 0x30000004ff0c7230 */ /* 0x000fe40000004100 */
[-C--:B------:R-:W-:Y:S01]  /*1910*/  FMUL R4, R43, R0.reuse ;  /* 0x000000002b047220 */ /* 0x080fe20000400000 */
[-C--:B------:R-:W-:Y:S01]  /*1920*/  FMUL R14, R14, R0.reuse ;  /* 0x000000000e0e7220 */ /* 0x080fe20000400000 */
[----:B------:R-:W-:Y:S01]  /*1930*/  FMUL R16, R16, R0 ;  /* 0x0000000010107220 */ /* 0x000fe20000400000 */
[----:B------:R-:W-:Y:S01]  /*1940*/  F2FP.SATFINITE.E5M2.F32.PACK_AB_MERGE_C R6, RZ, R6, RZ ;  /* 0x00000006ff06723e */ /* 0x000fe200048060ff */
[----:B------:R-:W-:Y:S01]  /*1950*/  FMUL R12, R12, R0 ;  /* 0x000000000c0c7220 */ /* 0x000fe20000400000 */
[----:B------:R-:W-:Y:S01]  /*1960*/  F2FP.SATFINITE.E5M2.F32.PACK_AB_MERGE_C R4, RZ, R4, RZ ;  /* 0x00000004ff04723e */ /* 0x000fe200048060ff */
[----:B------:R-:W-:Y:S01]  /*1970*/  HADD2.F32 R18, -RZ, R26.H0_H0 ;  /* 0x2000001aff127230 */ /* 0x000fe20000004100 */
[----:B------:R-:W-:Y:S01]  /*1980*/  F2FP.SATFINITE.E5M2.F32.PACK_AB_MERGE_C R14, RZ, R14, RZ ;  /* 0x0000000eff0e723e */ /* 0x000fe200048060ff */
[--C-:B------:R-:W-:Y:S01]  /*1990*/  HADD2.F32 R26, -RZ, R19.reuse.H0_H0 ;  /* 0x20000013ff1a7230 */ /* 0x100fe20000004100 */
[----:B------:R-:W-:Y:S01]  /*19a0*/  F2FP.SATFINITE.E5M2.F32.PACK_AB_MERGE_C R16, RZ, R16, RZ ;  /* 0x00000010ff10723e */ /* 0x000fe200048060ff */
[----:B------:R-:W-:Y:S01]  /*19b0*/  HADD2.F32 R19, -RZ, R19.H1_H1 ;  /* 0x30000013ff137230 */ /* 0x000fe20000004100 */
[----:B------:R-:W-:Y:S01]  /*19c0*/  F2FP.SATFINITE.E5M2.F32.PACK_AB_MERGE_C R12, RZ, R12, RZ ;  /* 0x0000000cff0c723e */ /* 0x000fe200048060ff */
        /* <DEDUP_REMOVED lines=15> */
[----:B------:R-:W-:Y:S01]  /*1ac0*/  F2FP.SATFINITE.E5M2.F32.PACK_AB_MERGE_C R18, RZ, R18, RZ ;  /* 0x00000012ff12723e */ /* 0x000fe200048060ff */
[----:B------:R-:W-:Y:S01]  /*1ad0*/  FMUL R16, R16, R0 ;  /* 0x0000000010107220 */ /* 0x000fe20000400000 */
[----:B------:R-:W-:Y:S01]  /*1ae0*/  F2FP.SATFINITE.E5M2.F32.PACK_AB_MERGE_C R20, RZ, R20, RZ ;  /* 0x00000014ff14723e */ /* 0x000fe200048060ff */
[----:B------:R-:W-:Y:S01]  /*1af0*/  FMUL R14, R45, R0 ;  /* 0x000000002d0e7220 */ /* 0x000fe20000400000 */
[----:B------:R-:W-:Y:S01]  /*1b00*/  LOP3.LUT R22, R18, 0xff, RZ, 0xc0, !PT ;  /* 0x000000ff12167812 */ /* 0x000fe200078ec0ff */
[----:B------:R-:W-:Y:S01]  /*1b10*/  HADD2.F32 R35, -RZ, R35.H1_H1 ;  /* 0x30000023ff237230 */ /* 0x000fe20000004100 */
[----:B------:R-:W-:Y:S02]  /*1b20*/  F2FP.SATFINITE.E5M2.F32.PACK_AB_MERGE_C R16, RZ, R16, RZ ;  /* 0x00000010ff10723e */ /* 0x000fe400048060ff */
[----:B------:R-:W-:Y:S02]  /*1b30*/  F2FP.SATFINITE.E5M2.F32.PACK_AB_MERGE_C R14, RZ, R14, RZ ;  /* 0x0000000eff0e723e */ /* 0x000fe400048060ff */
[----:B------:R-:W-:Y:S01]  /*1b40*/  LOP3.LUT R45, R16, 0xffff, RZ, 0xc0, !PT ;  /* 0x0000ffff102d7812 */ /* 0x000fe200078ec0ff */
[--C-:B------:R-:W-:Y:S01]  /*1b50*/  HADD2.F32 R16, -RZ, R33.reuse.H0_H0 ;  /* 0x20000021ff107230 */ /* 0x100fe20000004100 */
[----:B------:R-:W-:Y:S01]  /*1b60*/  F2FP.SATFINITE.E5M2.F32.PACK_AB_MERGE_C R12, RZ, R12, RZ ;  /* 0x0000000cff0c723e */ /* 0x000fe200048060ff */
        /* <DEDUP_REMOVED lines=13> */
[----:B------:R-:W-:Y:S01]  /*1c40*/  F2FP.SATFINITE.E5M2.F32.PACK_AB_MERGE_C R12, RZ, R12, RZ ;  /* 0x0000000cff0c723e */ /* 0x000fe200048060ff */
[----:B------:R-:W-:-:S02]  /*1c50*/  HADD2.F32 R45, -RZ, R11.H0_H0 ;  /* 0x2000000bff2d7230 */ /* 0x000fc40000004100 */
[-C--:B------:R-:W-:Y:S01]  /*1c60*/  FMUL R16, R43, R0.reuse ;  /* 0x000000002b107220 */ /* 0x080fe20000400000 */
[--C-:B------:R-:W-:Y:S01]  /*1c70*/  HADD2.F32 R43, -RZ, R17.reuse.H0_H0 ;  /* 0x20000011ff2b7230 */ /* 0x100fe20000004100 */
[----:B------:R-:W-:Y:S01]  /*1c80*/  LOP3.LUT R22, R12, 0xff, RZ, 0xc0, !PT ;  /* 0x000000ff0c167812 */ /* 0x000fe200078ec0ff */
[----:B------:R-:W-:Y:S01]  /*1c90*/  FMUL R12, R26, R0 ;  /* 0x000000001a0c7220 */ /* 0x000fe20000400000 */
[----:B------:R-:W-:Y:S01]  /*1ca0*/  F2FP.SATFINITE.E5M2.F32.PACK_AB_MERGE_C R20, RZ, R20, RZ ;  /* 0x00000014ff14723e */ /* 0x000fe200048060ff */
[----:B------:R-:W-:Y:S01]  /*1cb0*/  HADD2.F32 R17, -RZ, R17.H1_H1 ;  /* 0x30000011ff117230 */ /* 0x000fe20000004100 */
[----:B------:R-:W-:Y:S01]  /*1cc0*/  PRMT R22, R37, 0x5410, R22 ;  /* 0x0000541025167816 */ /* 0x000fe20000000016 */
[----:B------:R-:W-:Y:S01]  /*1cd0*/  HADD2.F32 R11, -RZ, R11.H1_H1 ;  /* 0x3000000bff0b7230 */ /* 0x000fe20000004100 */
[----:B------:R-:W-:Y:S01]  /*1ce0*/  LOP3.LUT R37, R20, 0xff, RZ, 0xc0, !PT ;  /* 0x000000ff14257812 */ /* 0x000fe200078ec0ff */
[----:B------:R-:W-:Y:S01]  /*1cf0*/  FMUL R33, R33, R0 ;  /* 0x0000000021217220 */ /* 0x000fe20000400000 */
[----:B------:R-:W-:Y:S01]  /*1d00*/  F2FP.SATFINITE.E5M2.F32.PACK_AB_MERGE_C R16, RZ, R16, RZ ;  /* 0x00000010ff10723e */ /* 0x000fe200048060ff */
[----:B------:R-:W-:Y:S01]  /*1d10*/  FMUL R31, R31, R0 ;  /* 0x000000001f1f7220 */ /* 0x000fe20000400000 */
[----:B------:R-:W-:Y:S01]  /*1d20*/  F2FP.SATFINITE.E5M2.F32.PACK_AB_MERGE_C R26, RZ, R12, RZ ;  /* 0x0000000cff1a723e */ /* 0x000fe200048060ff */
        /* <DEDUP_REMOVED lines=11> */
[----:B------:R-:W-:Y:S01]  /*1de0*/  F2FP.SATFINITE.E5M2.F32.PACK_AB_MERGE_C R37, RZ, R26, RZ ;  /* 0x0000001aff25723e */ /* 0x000fe200048060ff */
[-C--:B------:R-:W-:Y:S01]  /*1df0*/  FMUL R32, R43, R0.reuse ;  /* 0x000000002b207220 */ /* 0x080fe20000400000 */
[-C--:B------:R-:W-:Y:S01]  /*1e00*/  FMUL R26, R41, R0.reuse ;  /* 0x00000000291a7220 */ /* 0x080fe20000400000 */
[----:B------:R-:W-:Y:S01]  /*1e10*/  HADD2.F32 R21, -RZ, R21.H1_H1 ;  /* 0x30000015ff157230 */ /* 0x000fe20000004100 */
[----:B------:R-:W-:Y:S01]  /*1e20*/  LOP3.LUT R41, R37, 0xff, RZ, 0xc0, !PT ;  /* 0x000000ff25297812 */ /* 0x000fe200078ec0ff */
[----:B------:R-:W-:Y:S01]  /*1e30*/  FMUL R23, R23, R0 ;  /* 0x0000000017177220 */ /* 0x000fe20000400000 */
[----:B------:R-:W-:-:S02]  /*1e40*/  F2FP.SATFINITE.E5M2.F32.PACK_AB_MERGE_C R37, RZ, R32, RZ ;  /* 0x00000020ff25723e */ /* 0x000fc400048060ff */
[----:B------:R-:W-:Y:S01]  /*1e50*/  F2FP.SATFINITE.E5M2.F32.PACK_AB_MERGE_C R32, RZ, R26, RZ ;  /* 0x0000001aff20723e */ /* 0x000fe200048060ff */
        /* <DEDUP_REMOVED lines=10> */
[----:B------:R-:W-:-:S02]  /*1f00*/  F2FP.SATFINITE.E5M2.F32.PACK_AB_MERGE_C R34, RZ, R30, RZ ;  /* 0x0000001eff22723e */ /* 0x000fc400048060ff */
[----:B------:R-:W-:Y:S01]  /*1f10*/  PRMT R28, R28, 0x5410, R41 ;  /* 0x000054101c1c7816 */ /* 0x000fe20000000029 */
[--C-:B------:R-:W-:Y:S01]  /*1f20*/  HADD2.F32 R41, -RZ, R15.reuse.H0_H0 ;  /* 0x2000000fff297230 */ /* 0x100fe20000004100 */
[----:B------:R-:W-:Y:S01]  /*1f30*/  LOP3.LUT R34, R34, 0xff, RZ, 0xc0, !PT ;  /* 0x000000ff22227812 */ /* 0x000fe200078ec0ff */
[-C--:B------:R-:W-:Y:S01]  /*1f40*/  FMUL R32, R43, R0.reuse ;  /* 0x000000002b207220 */ /* 0x080fe20000400000 */
[----:B------:R-:W-:Y:S01]  /*1f50*/  HADD2.F32 R15, -RZ, R15.H1_H1 ;  /* 0x3000000fff0f7230 */ /* 0x000fe20000004100 */
[----:B------:R-:W-:Y:S01]  /*1f60*/  F2FP.SATFINITE.E5M2.F32.PACK_AB_MERGE_C R35, RZ, R35, RZ ;  /* 0x00000023ff23723e */ /* 0x000fe200048060ff */
[----:B------:R-:W-:Y:S01]  /*1f70*/  FMUL R30, R41, R0 ;  /* 0x00000000291e7220 */ /* 0x000fe20000400000 */
[----:B------:R-:W-:Y:S01]  /*1f80*/  PRMT R3, R3, 0x5410, R34 ;  /* 0x0000541003037816 */ /* 0x000fe20000000022 */
[--C-:B------:R-:W-:Y:S01]  /*1f90*/  HADD2.F32 R41, -RZ, R13.reuse.H0_H0 ;  /* 0x2000000dff297230 */ /* 0x100fe20000004100 */
[----:B------:R-:W0:Y:S01]  /*1fa0*/  S2R R34, SR_CTAID.Y ;  /* 0x0000000000227919 */ /* 0x000e220000002600 */
[----:B------:R-:W-:Y:S01]  /*1fb0*/  F2FP.SATFINITE.E5M2.F32.PACK_AB_MERGE_C R32, RZ, R32, RZ ;  /* 0x00000020ff20723e */ /* 0x000fe200048060ff */
[----:B------:R-:W-:Y:S01]  /*1fc0*/  HADD2.F32 R13, -RZ, R13.H1_H1 ;  /* 0x3000000dff0d7230 */ /* 0x000fe20000004100 */
[----:B------:R-:W-:Y:S01]  /*1fd0*/  F2FP.SATFINITE.E5M2.F32.PACK_AB_MERGE_C R30, RZ, R30, RZ ;  /* 0x0000001eff1e723e */ /* 0x000fe200048060ff */
        /* <DEDUP_REMOVED lines=9> */
[----:B------:R-:W-:Y:S01]  /*2070*/  F2FP.SATFINITE.E5M2.F32.PACK_AB_MERGE_C R15, RZ, R37, RZ ;  /* 0x00000025ff0f723e */ /* 0x000fe200048060ff */
[----:B------:R-:W-:-:S02]  /*2080*/  IMAD.MOV.U32 R37, RZ, RZ, RZ ;  /* 0x000000ffff257224 */ /* 0x000fc400078e00ff */
[-C--:B------:R-:W-:Y:S01]  /*2090*/  FMUL R45, R45, R0.reuse ;  /* 0x000000002d2d7220 */ /* 0x080fe20000400000 */
[----:B------:R-:W-:Y:S02]  /*20a0*/  HADD2.F32 R30, -RZ, R5.H1_H1 ;  /* 0x30000005ff1e7230 */ /* 0x000fe40000004100 */
[-C--:B------:R-:W-:Y:S01]  /*20b0*/  FMUL R13, R43, R0.reuse ;  /* 0x000000002b0d7220 */ /* 0x080fe20000400000 */
[--C-:B------:R-:W-:Y:S02]  /*20c0*/  HADD2.F32 R5, -RZ, R27.reuse.H0_H0 ;  /* 0x2000001bff057230 */ /* 0x100fe40000004100 */
[-C--:B------:R-:W-:Y:S01]  /*20d0*/  FMUL R9, R9, R0.reuse ;  /* 0x0000000009097220 */ /* 0x080fe20000400000 */
[----:B------:R-:W-:Y:S01]  /*20e0*/  HADD2.F32 R32, -RZ, R27.H1_H1 ;  /* 0x3000001bff207230 */ /* 0x000fe20000004100 */
[----:B------:R-:W-:Y:S01]  /*20f0*/  F2FP.SATFINITE.E5M2.F32.PACK_AB_MERGE_C R45, RZ, R45, RZ ;  /* 0x0000002dff2d723e */ /* 0x000fe200048060ff */
[----:B------:R-:W-:Y:S01]  /*2100*/  HADD2.F32 R27, -RZ, R25.H0_H0 ;  /* 0x20000019ff1b7230 */ /* 0x000fe20000004100 */
[----:B------:R-:W-:Y:S01]  /*2110*/  F2FP.SATFINITE.E5M2.F32.PACK_AB_MERGE_C R13, RZ, R13, RZ ;  /* 0x0000000dff0d723e */ /* 0x000fe200048060ff */
        /* <DEDUP_REMOVED lines=13> */
[----:B------:R-:W-:Y:S01]  /*21f0*/  F2FP.SATFINITE.E5M2.F32.PACK_AB_MERGE_C R33, RZ, R33, RZ ;  /* 0x00000021ff21723e */ /* 0x000fe200048060ff */
[C---:B------:R-:W-:Y:S01]  /*2200*/  IMAD.WIDE.U32 R38, R36.reuse, UR8, R38 ;  /* 0x0000000824267c25 */ /* 0x040fe2000f8e0026 */
[----:B------:R-:W-:Y:S02]  /*2210*/  F2FP.SATFINITE.E5M2.F32.PACK_AB_MERGE_C R31, RZ, R31, RZ ;  /* 0x0000001fff1f723e */ /* 0x000fe400048060ff */
[----:B------:R-:W-:Y:S01]  /*2220*/  F2FP.SATFINITE.E5M2.F32.PACK_AB_MERGE_C R40, RZ, R40, RZ ;  /* 0x00000028ff28723e */ /* 0x000fe200048060ff */
        /* <DEDUP_REMOVED lines=9> */
[----:B------:R-:W-:-:S02]  /*22c0*/  F2FP.SATFINITE.E5M2.F32.PACK_AB_MERGE_C R5, RZ, R5, RZ ;  /* 0x00000005ff05723e */ /* 0x000fc400048060ff */
[----:B------:R-:W-:Y:S01]  /*22d0*/  PRMT R6, R6, 0x5410, R15 ;  /* 0x0000541006067816 */ /* 0x000fe2000000000f */
[----:B------:R-:W-:Y:S01]  /*22e0*/  IMAD.SHL.U32 R15, R10, 0x1000000, RZ ;  /* 0x010000000a0f7824 */ /* 0x000fe200078e00ff */
[----:B------:R-:W-:Y:S02]  /*22f0*/  F2FP.SATFINITE.E5M2.F32.PACK_AB_MERGE_C R23, RZ, R23, RZ ;  /* 0x00000017ff17723e */ /* 0x000fe400048060ff */
[----:B------:R-:W-:Y:S01]  /*2300*/  IADD3.X R35, R39, UR5, R13, P0, !PT ;  /* 0x0000000527237c10 */ /* 0x000fe200087fe40d */
[----:B------:R-:W-:Y:S01]  /*2310*/  IMAD.SHL.U32 R13, R31, 0x1000000, RZ ;  /* 0x010000001f0d7824 */ /* 0x000fe200078e00ff */
[----:B------:R-:W-:Y:S01]  /*2320*/  F2FP.SATFINITE.E5M2.F32.PACK_AB_MERGE_C R10, RZ, R27, RZ ;  /* 0x0000001bff0a723e */ /* 0x000fe200048060ff */
[----:B------:R-:W-:Y:S01]  /*2330*/  IMAD.SHL.U32 R27, R40, 0x1000000, RZ ;  /* 0x01000000281b7824 */ /* 0x000fe200078e00ff */
[----:B------:R-:W-:Y:S02]  /*2340*/  LOP3.LUT R5, R5, 0xff, RZ, 0xc0, !PT ;  /* 0x000000ff05057812 */ /* 0x000fe400078ec0ff */
[----:B------:R-:W-:-:S02]  /*2350*/  LOP3.LUT R23, R23, 0xffff, RZ, 0xc0, !PT ;  /* 0x0000ffff17177812 */ /* 0x000fc400078ec0ff */
[----:B------:R-:W-:Y:S02]  /*2360*/  F2FP.SATFINITE.E5M2.F32.PACK_AB_MERGE_C R9, RZ, R9, RZ ;  /* 0x00000009ff09723e */ /* 0x000fe400048060ff */
[----:B------:R-:W-:Y:S02]  /*2370*/  F2FP.SATFINITE.E5M2.F32.PACK_AB_MERGE_C R19, RZ, R19, RZ ;  /* 0x00000013ff13723e */ /* 0x000fe400048060ff */
[----:B------:R-:W-:Y:S02]  /*2380*/  F2FP.SATFINITE.E5M2.F32.PACK_AB_MERGE_C R17, RZ, R17, RZ ;  /* 0x00000011ff11723e */ /* 0x000fe400048060ff */
[----:B------:R-:W-:Y:S02]  /*2390*/  F2FP.SATFINITE.E5M2.F32.PACK_AB_MERGE_C R21, RZ, R21, RZ ;  /* 0x00000015ff15723e */ /* 0x000fe400048060ff */
[----:B------:R-:W-:Y:S02]  /*23a0*/  F2FP.SATFINITE.E5M2.F32.PACK_AB_MERGE_C R11, RZ, R11, RZ ;  /* 0x0000000bff0b723e */ /* 0x000fe400048060ff */
[----:B------:R-:W-:-:S02]  /*23b0*/  F2FP.SATFINITE.E5M2.F32.PACK_AB_MERGE_C R41, RZ, R41, RZ ;  /* 0x00000029ff29723e */ /* 0x000fc400048060ff */
[----:B------:R-:W-:Y:S02]  /*23c0*/  PRMT R5, R14, 0x5410, R5 ;  /* 0x000054100e057816 */ /* 0x000fe40000000005 */
[----:B------:R-:W-:Y:S02]  /*23d0*/  F2FP.SATFINITE.E5M2.F32.PACK_AB_MERGE_C R42, RZ, R42, RZ ;  /* 0x0000002aff2a723e */ /* 0x000fe400048060ff */
[----:B------:R-:W-:Y:S02]  /*23e0*/  F2FP.SATFINITE.E5M2.F32.PACK_AB_MERGE_C R7, RZ, R7, RZ ;  /* 0x00000007ff07723e */ /* 0x000fe400048060ff */
[----:B------:R-:W-:Y:S02]  /*23f0*/  LOP3.LUT R15, R24, R15, RZ, 0xfc, !PT ;  /* 0x0000000f180f7212 */ /* 0x000fe400078efcff */
[----:B------:R-:W-:Y:S02]  /*2400*/  LOP3.LUT R14, R22, R33, RZ, 0xfc, !PT ;  /* 0x00000021160e7212 */ /* 0x000fe400078efcff */
[----:B------:R-:W-:-:S02]  /*2410*/  IADD3 R36, P0, R34, UR8, RZ ;  /* 0x0000000822247c10 */ /* 0x000fc4000ff1e0ff */
[----:B------:R-:W-:Y:S01]  /*2420*/  LOP3.LUT R31, R10, 0xff, RZ, 0xc0, !PT ;  /* 0x000000ff0a1f7812 */ /* 0x000fe200078ec0ff */
[----:B------:R-:W-:Y:S01]  /*2430*/  IMAD.SHL.U32 R10, R23, 0x1000000, RZ ;  /* 0x01000000170a7824 */ /* 0x000fe200078e00ff */
[----:B------:R-:W-:Y:S02]  /*2440*/  LOP3.LUT R13, R20, R13, RZ, 0xfc, !PT ;  /* 0x0000000d140d7212 */ /* 0x000fe400078efcff */
[----:B------:R-:W-:Y:S02]  /*2450*/  LOP3.LUT R12, R12, R27, RZ, 0xfc, !PT ;  /* 0x0000001b0c0c7212 */ /* 0x000fe400078efcff */
[----:B------:R-:W-:Y:S02]  /*2460*/  F2FP.SATFINITE.E5M2.F32.PACK_AB_MERGE_C R43, RZ, R43, RZ ;  /* 0x0000002bff2b723e */ /* 0x000fe400048060ff */
[----:B------:R-:W-:Y:S01]  /*2470*/  F2FP.SATFINITE.E5M2.F32.PACK_AB_MERGE_C R32, RZ, R32, RZ ;  /* 0x00000020ff20723e */ /* 0x000fe200048060ff */
[----:B------:R0:W-:Y:S01]  /*2480*/  STG.E.128 desc[UR6][R34.64], R12 ;  /* 0x0000000c22007986 */ /* 0x0001e2000c101d06 */
[----:B------:R-:W-:-:S02]  /*2490*/  F2FP.SATFINITE.E5M2.F32.PACK_AB_MERGE_C R25, RZ, R25, RZ ;  /* 0x00000019ff19723e */ /* 0x000fc400048060ff */
        /* <DEDUP_REMOVED lines=44> */
        .weak           $__internal_26_$__cuda_sm20_rcp_rn_f32_slowpath
        .type           $__internal_26_$__cuda_sm20_rcp_rn_f32_slowpath,@function
        .size           $__internal_26_$__cuda_sm20_rcp_rn_f32_slowpath,($__internal_27_$__cuda_sm3x_div_rn_noftz_f32_slowpath - $__internal_26_$__cuda_sm20_rcp_rn_f32_slowpath)
$__internal_26_$__cuda_sm20_rcp_rn_f32_slowpath:
        /* <DEDUP_REMOVED lines=15> */
.L_x_645:
        /* <DEDUP_REMOVED lines=33> */
.L_x_647:
[----:B------:R0:W1:Y:S02]  /*2a60*/  MUFU.RCP R2, R0 ;  /* 0x0000000000027308 */ /* 0x0000640000001000 */
.L_x_646:
[----:B------:R-:W-:Y:S02]  /*2a70*/  IMAD.MOV.U32 R41, RZ, RZ, 0x0 ;  /* 0x00000000ff297424 */ /* 0x000fe400078e00ff */
[----:B-1-3--:R-:W-:Y:S02]  /*2a80*/  IMAD.MOV.U32 R42, RZ, RZ, R2 ;  /* 0x000000ffff2a7224 */ /* 0x00afe400078e0002 */
[----:B0-2---:R-:W-:Y:S05]  /*2a90*/  RET.REL.NODEC R40 `(_ZN18transformer_engine71_GLOBAL__N__76556b6a_38_quantize_transpose_square_blockwise_cu_108e784934block_scaled_cast_transpose_kernelILb0Ef6__half13__nv_fp8_e5m2EEvPKT1_PT2_S8_PT0_SA_mmmmmmf14CUtensorMap_stbPKf) ;  /* 0xffffffd428587950 */ /* 0x005fea0003c3ffff */
        .weak           $__internal_27_$__cuda_sm3x_div_rn_noftz_f32_slowpath
        .type           $__internal_27_$__cuda_sm3x_div_rn_noftz_f32_slowpath,@function
        .size           $__internal_27_$__cuda_sm3x_div_rn_noftz_f32_slowpath,(.L_x_1135 - $__internal_27_$__cuda_sm3x_div_rn_noftz_f32_slowpath)
$__internal_27_$__cuda_sm3x_div_rn_noftz_f32_slowpath:
        /* <DEDUP_REMOVED lines=22> */
.L_x_648:
        /* <DEDUP_REMOVED lines=49> */
.L_x_654:
[----:B------:R-:W-:-:S04]  /*2f10*/  LOP3.LUT R37, R37, 0x80000000, RZ, 0xc0, !PT ;  /* 0x8000000025257812 */ /* 0x000fc800078ec0ff */
[----:B------:R-:W-:Y:S01]  /*2f20*/  LOP3.LUT R37, R37, 0x7f800000, RZ, 0xfc, !PT ;  /* 0x7f80000025257812 */ /* 0x000fe200078efcff */
[----:B------:R-:W-:Y:S06]  /*2f30*/  BRA `(.L_x_655) ;  /* 0x0000000000287947 */ /* 0x000fec0003800000 */
.L_x_653:
[----:B------:R-:W-:Y:S01]  /*2f40*/  IMAD R37, R36, 0x800000, R37 ;  /* 0x0080000024257824 */ /* 0x000fe200078e0225 */
[----:B------:R-:W-:Y:S06]  /*2f50*/  BRA `(.L_x_655) ;  /* 0x0000000000207947 */ /* 0x000fec0003800000 */
.L_x_652:
[----:B------:R-:W-:-:S04]  /*2f60*/  LOP3.LUT R37, R37, 0x80000000, R36, 0x48, !PT ;  /* 0x8000000025257812 */ /* 0x000fc800078e4824 */
[----:B------:R-:W-:Y:S01]  /*2f70*/  LOP3.LUT R37, R37, 0x7f800000, RZ, 0xfc, !PT ;  /* 0x7f80000025257812 */ /* 0x000fe200078efcff */
[----:B------:R-:W-:Y:S06]  /*2f80*/  BRA `(.L_x_655) ;  /* 0x0000000000147947 */ /* 0x000fec0003800000 */
.L_x_651:
[----:B------:R-:W-:Y:S01]  /*2f90*/  LOP3.LUT R37, R37, 0x80000000, R36, 0x48, !PT ;  /* 0x8000000025257812 */ /* 0x000fe200078e4824 */
[----:B------:R-:W-:Y:S06]  /*2fa0*/  BRA `(.L_x_655) ;  /* 0x00000000000c7947 */ /* 0x000fec0003800000 */
.L_x_650:
[----:B------:R-:W0:Y:S01]  /*2fb0*/  MUFU.RSQ R37, -QNAN ;  /* 0xffc0000000257908 */ /* 0x000e220000001400 */
[----:B------:R-:W-:Y:S05]  /*2fc0*/  BRA `(.L_x_655) ;  /* 0x0000000000047947 */ /* 0x000fea0003800000 */
.L_x_649:
[----:B------:R-:W-:-:S07]  /*2fd0*/  FADD.FTZ R37, R0, 57344 ;  /* 0x4760000000257421 */ /* 0x000fce0000010000 */
.L_x_655:
[----:B------:R-:W-:-:S04]  /*2fe0*/  IMAD.MOV.U32 R3, RZ, RZ, 0x0 ;  /* 0x00000000ff037424 */ /* 0x000fc800078e00ff */
[----:B0-----:R-:W-:Y:S05]  /*2ff0*/  RET.REL.NODEC R2 `(_ZN18transformer_engine71_GLOBAL__N__76556b6a_38_quantize_transpose_square_blockwise_cu_108e784934block_scaled_cast_transpose_kernelILb0Ef6__half13__nv_fp8_e5m2EEvPKT1_PT2_S8_PT0_SA_mmmmmmf14CUtensorMap_stbPKf) ;  /* 0xffffffd002007950 */ /* 0x001fea0003c3ffff */
.L_x_656:
        /* <DEDUP_REMOVED lines=16> */
.L_x_1135:


//--------------------- .text._ZN18transformer_engine71_GLOBAL__N__76556b6a_38_quantize_transpose_square_blockwise_cu_108e784945block_scaled_cast_transpose_kernel_notalignedILb1Ef6__half13__nv_fp8_e5m2EEvPKT1_PT2_S8_PT0_SA_mmmmmmfbPKf --------------------------
	.section	.text._ZN18transformer_engine71_GLOBAL__N__76556b6a_38_quantize_transpose_square_blockwise_cu_108e784945block_scaled_cast_transpose_kernel_notalignedILb1Ef6__half13__nv_fp8_e5m2EEvPKT1_PT2_S8_PT0_SA_mmmmmmfbPKf,"ax",@progbits
	.align	128
.text._ZN18transformer_engine71_GLOBAL__N__76556b6a_38_quantize_transpose_square_blockwise_cu_108e784945block_scaled_cast_transpose_kernel_notalignedILb1Ef6__half13__nv_fp8_e5m2EEvPKT1_PT2_S8_PT0_SA_mmmmmmfbPKf:
        .type           _ZN18transformer_engine71_GLOBAL__N__76556b6a_38_quantize_transpose_square_blockwise_cu_108e784945block_scaled_cast_transpose_kernel_notalignedILb1Ef6__half13__nv_fp8_e5m2EEvPKT1_PT2_S8_PT0_SA_mmmmmmfbPKf,@function
        .size           _ZN18transformer_engine71_GLOBAL__N__76556b6a_38_quantize_transpose_square_blockwise_cu_108e784945block_scaled_cast_transpose_kernel_notalignedILb1Ef6__half13__nv_fp8_e5m2EEvPKT1_PT2_S8_PT0_SA_mmmmmmfbPKf,(.L_x_1138 - _ZN18transformer_engine71_GLOBAL__N__76556b6a_38_quantize_transpose_square_blockwise_cu_108e784945block_scaled_cast_transpose_kernel_notalignedILb1Ef6__half13__nv_fp8_e5m2EEvPKT1_PT2_S8_PT0_SA_mmmmmmfbPKf)
        .other          _ZN18transformer_engine71_GLOBAL__N__76556b6a_38_quantize_transpose_square_blockwise_cu_108e784945block_scaled_cast_transpose_kernel_notalignedILb1Ef6__half13__nv_fp8_e5m2EEvPKT1_PT2_S8_PT0_SA_mmmmmmfbPKf,@"STO_CUDA_ENTRY STV_DEFAULT"
_ZN18transformer_engine71_GLOBAL__N__76556b6a_38_quantize_transpose_square_blockwise_cu_108e784945block_scaled_cast_transpose_kernel_notalignedILb1Ef6__half13__nv_fp8_e5m2EEvPKT1_PT2_S8_PT0_SA_mmmmmmfbPKf:
        /* <DEDUP_REMOVED lines=10> */
.L_x_657:
        /* <DEDUP_REMOVED lines=90> */
.L_x_663:
[----:B------:R0:W5:Y:S04]  /*0640*/  LDG.E.128 R40, desc[UR6][R10.64] ;  /* 0x000000060a287981 */ /* 0x000168000c1e1d00 */
[----:B------:R0:W5:Y:S02]  /*0650*/  LDG.E.128 R36, desc[UR6][R10.64+0x10] ;  /* 0x000010060a247981 */ /* 0x000164000c1e1d00 */
.L_x_664:
[----:B------:R-:W-:Y:S05]  /*0660*/  BSYNC B2 ;  /* 0x0000000000027941 */ /* 0x000fea0003800000 */
.L_x_662:
        /* <DEDUP_REMOVED lines=32> */
.L_x_666:
[----:B------:R1:W5:Y:S04]  /*0870*/  LDG.E.128 R12, desc[UR6][R8.64] ;  /* 0x00000006080c7981 */ /* 0x000368000c1e1d00 */
[----:B------:R1:W5:Y:S02]  /*0880*/  LDG.E.128 R16, desc[UR6][R8.64+0x10] ;  /* 0x0000100608107981 */ /* 0x000364000c1e1d00 */
.L_x_667:
[----:B------:R-:W-:Y:S05]  /*0890*/  BSYNC B2 ;  /* 0x0000000000027941 */ /* 0x000fea0003800000 */
.L_x_665:
        /* <DEDUP_REMOVED lines=31> */
.L_x_669:
[----:B------:R2:W5:Y:S04]  /*0a90*/  LDG.E.128 R20, desc[UR6][R6.64] ;  /* 0x0000000606147981 */ /* 0x000568000c1e1d00 */
[----:B------:R2:W5:Y:S02]  /*0aa0*/  LDG.E.128 R24, desc[UR6][R6.64+0x10] ;  /* 0x0000100606187981 */ /* 0x000564000c1e1d00 */
.L_x_670:
[----:B------:R-:W-:Y:S05]  /*0ab0*/  BSYNC B2 ;  /* 0x0000000000027941 */ /* 0x000fea0003800000 */
.L_x_668:
        /* <DEDUP_REMOVED lines=30> */
.L_x_671:
[----:B------:R4:W5:Y:S04]  /*0ca0*/  LDG.E.128 R28, desc[UR6][R6.64] ;  /* 0x00000006061c7981 */ /* 0x000968000c1e1d00 */
[----:B------:R4:W5:Y:S01]  /*0cb0*/  LDG.E.128 R32, desc[UR6][R6.64+0x10] ;  /* 0x0000100606207981 */ /* 0x000962000c1e1d00 */
[----:B------:R-:W-:Y:S05]  /*0cc0*/  BRA `(.L_x_672) ;  /* 0x0000001800147947 */ /* 0x000fea0003800000 */
.L_x_661:
        /* <DEDUP_REMOVED lines=12> */
.L_x_675:
        /* <DEDUP_REMOVED lines=73> */
.L_x_674:
[----:B------:R-:W-:Y:S02]  /*1220*/  CS2R R40, SRZ ;  /* 0x0000000000287805 */ /* 0x000fe4000001ff00 */
[----:B------:R-:W-:Y:S02]  /*1230*/  CS2R R42, SRZ ;  /* 0x00000000002a7805 */ /* 0x000fe4000001ff00 */
[----:B------:R-:W-:Y:S02]  /*1240*/  CS2R R36, SRZ ;  /* 0x0000000000247805 */ /* 0x000fe4000001ff00 */
[----:B------:R-:W-:-:S07]  /*1250*/  CS2R R38, SRZ ;  /* 0x0000000000267805 */ /* 0x000fce000001ff00 */
.L_x_676:
[----:B------:R-:W-:Y:S05]  /*1260*/  BSYNC B2 ;  /* 0x0000000000027941 */ /* 0x000fea0003800000 */
.L_x_673:
        /* <DEDUP_REMOVED lines=9> */
.L_x_678:
        /* <DEDUP_REMOVED lines=13> */
.L_x_680:
        /* <DEDUP_REMOVED lines=72> */
.L_x_679:
[----:B------:R-:W-:Y:S05]  /*1850*/  BSYNC B2 ;  /* 0x0000000000027941 */ /* 0x000fea0003800000 */
.L_x_677:
        /* <DEDUP_REMOVED lines=9> */
.L_x_682:
        /* <DEDUP_REMOVED lines=13> */
.L_x_684:
        /* <DEDUP_REMOVED lines=86> */
.L_x_683:
[----:B------:R-:W-:Y:S05]  /*1f20*/  BSYNC B2 ;  /* 0x0000000000027941 */ /* 0x000fea0003800000 */
.L_x_681:
        /* <DEDUP_REMOVED lines=8> */
.L_x_685:
        /* <DEDUP_REMOVED lines=15> */
.L_x_686:
        /* <DEDUP_REMOVED lines=72> */
.L_x_672:
[----:B------:R-:W-:Y:S05]  /*2520*/  BSYNC B0 ;  /* 0x0000000000007941 */ /* 0x000fea0003800000 */
.L_x_660:
        /* <DEDUP_REMOVED lines=128> */
.L_x_659:
[----:B------:R-:W-:Y:S05]  /*2d30*/  BSYNC B1 ;  /* 0x0000000000017941 */ /* 0x000fea0003800000 */
.L_x_658:
        /* <DEDUP_REMOVED lines=38> */
.L_x_688:
[----:B------:R-:W-:Y:S05]  /*2fa0*/  BSYNC B0 ;  /* 0x0000000000007941 */ /* 0x000fea0003800000 */
.L_x_687:
        /* <DEDUP_REMOVED lines=28> */
[----:B-1----:R-:W-:Y:S05]  /*3170*/  CALL.REL.NOINC `($__internal_29_$__cuda_sm3x_div_rn_noftz_f32_slowpath) ;  /* 0x00000048004c7944 */ /* 0x002fea0003c00000 */
[----:B------:R-:W-:-:S07]  /*3180*/  IMAD.MOV.U32 R4, RZ, RZ, R8 ;  /* 0x000000ffff047224 */ /* 0x000fce00078e0008 */
.L_x_690:
[----:B------:R-:W-:-:S04]  /*3190*/  FSETP.NEU.AND P1, PT, |R4|, +INF , PT ;  /* 0x7f8000000400780b */ /* 0x000fc80003f2d200 */
[----:B------:R-:W-:-:S04]  /*31a0*/  FSEL R61, R4, 65504, P1 ;  /* 0x477fe000043d7808 */ /* 0x000fc80000800000 */
[----:B------:R-:W-:-:S07]  /*31b0*/  @P4 LOP3.LUT R61, R61, 0xff800000, RZ, 0xc0, !PT ;  /* 0xff8000003d3d4812 */ /* 0x000fce00078ec0ff */
.L_x_689:
        /* <DEDUP_REMOVED lines=9> */
[----:B-123--:R-:W-:Y:S05]  /*3250*/  CALL.REL.NOINC `($__internal_28_$__cuda_sm20_rcp_rn_f32_slowpath) ;  /* 0x0000004400487944 */ /* 0x00efea0003c00000 */
[----:B------:R-:W-:Y:S01]  /*3260*/  IMAD.MOV.U32 R52, RZ, RZ, R4 ;  /* 0x000000ffff347224 */ /* 0x000fe200078e0004 */
[----:B------:R-:W-:Y:S06]  /*3270*/  BRA `(.L_x_694) ;  /* 0x0000000000107947 */ /* 0x000fec0003800000 */
.L_x_693:
[----:B------:R-:W4:Y:S02]  /*3280*/  MUFU.RCP R52, R61 ;  /* 0x0000003d00347308 */ /* 0x000f240000001000 */
[----:B----4-:R-:W-:-:S04]  /*3290*/  FFMA R4, R52, R61, -1 ;  /* 0xbf80000034047423 */ /* 0x010fc8000000003d */
[----:B------:R-:W-:-:S04]  /*32a0*/  FADD.FTZ R5, -R4, -RZ ;  /* 0x800000ff04057221 */ /* 0x000fc80000010100 */
[----:B------:R-:W-:-:S07]  /*32b0*/  FFMA R52, R52, R5, R52 ;  /* 0x0000000534347223 */ /* 0x000fce0000000034 */
.L_x_694:
        /* <DEDUP_REMOVED lines=30> */
.L_x_692:
[----:B------:R-:W-:Y:S05]  /*34a0*/  BSYNC B0 ;  /* 0x0000000000007941 */ /* 0x000fea0003800000 */
.L_x_691:
        /* <DEDUP_REMOVED lines=44> */
[----:B------:R-:W-:Y:S01]  /*3770*/  F2FP.SATFINITE.E5M2.F32.PACK_AB_MERGE_C R75, RZ, R62, RZ ;  /* 0x0000003eff4b723e */ /* 0x000fe200048060ff */
[-C--:B------:R-:W-:Y:S01]  /*3780*/  FMUL R62, R64, R61.reuse ;  /* 0x0000003d403e7220 */ /* 0x080fe20000400000 */
[----:B------:R-:W-:Y:S01]  /*3790*/  F2FP.SATFINITE.E5M2.F32.PACK_AB_MERGE_C R74, RZ, R40, RZ ;  /* 0x00000028ff4a723e */ /* 0x000fe200048060ff */
[----:B------:R-:W-:Y:S01]  /*37a0*/  HADD2.F32 R64, -RZ, R41.H1_H1 ;  /* 0x30000029ff407230 */ /* 0x000fe20000004100 */
[----:B------:R-:W-:Y:S01]  /*37b0*/  LOP3.LUT R40, R75, 0xff, RZ, 0xc0, !PT ;  /* 0x000000ff4b287812 */ /* 0x000fe200078ec0ff */
[-C--:B------:R-:W-:Y:S01]  /*37c0*/  FMUL R66, R66, R61.reuse ;  /* 0x0000003d42427220 */ /* 0x080fe20000400000 */
[----:B------:R-:W-:Y:S01]  /*37d0*/  LOP3.LUT R41, R74, 0xffff, RZ, 0xc0, !PT ;  /* 0x0000ffff4a297812 */ /* 0x000fe200078ec0ff */
[-C--:B------:R-:W-:Y:S01]  /*37e0*/  FMUL R42, R42, R61.reuse ;  /* 0x0000003d2a2a7220 */ /* 0x080fe20000400000 */
[----:B------:R-:W-:Y:S01]  /*37f0*/  F2FP.SATFINITE.E5M2.F32.PACK_AB_MERGE_C R62, RZ, R62, RZ ;  /* 0x0000003eff3e723e */ /* 0x000fe200048060ff */
[-C--:B------:R-:W-:Y:S01]  /*3800*/  FMUL R64, R64, R61.reuse ;  /* 0x0000003d40407220 */ /* 0x080fe20000400000 */
[----:B------:R-:W-:Y:S01]  /*3810*/  PRMT R40, R41, 0x7604, R40 ;  /* 0x0000760429287816 */ /* 0x000fe20000000028 */
[----:B------:R-:W-:Y:S01]  /*3820*/  FMUL R68, R68, R61 ;  /* 0x0000003d44447220 */ /* 0x000fe20000400000 */
[----:B------:R-:W-:-:S02]  /*3830*/  LOP3.LUT R41, R62, 0xff, RZ, 0xc0, !PT ;  /* 0x000000ff3e297812 */ /* 0x000fc400078ec0ff */
[----:B------:R-:W-:Y:S01]  /*3840*/  F2FP.SATFINITE.E5M2.F32.PACK_AB_MERGE_C R73, RZ, R64, RZ ;  /* 0x00000040ff49723e */ /* 0x000fe200048060ff */
[----:B------:R-:W-:Y:S01]  /*3850*/  HADD2.F32 R64, -RZ, R43.H0_H0 ;  /* 0x2000002bff407230 */ /* 0x000fe20000004100 */
[----:B------:R-:W-:Y:S02]  /*3860*/  PRMT R40, R40, 0x5410, R41 ;  /* 0x0000541028287816 */ /* 0x000fe40000000029 */
[----:B------:R-:W-:Y:S02]  /*3870*/  LOP3.LUT R41, R73, 0xffff, RZ, 0xc0, !PT ;  /* 0x0000ffff49297812 */ /* 0x000fe400078ec0ff */
[----:B------:R-:W-:Y:S01]  /*3880*/  FMUL R64, R64, R61 ;  /* 0x0000003d40407220 */ /* 0x000fe20000400000 */
[----:B------:R-:W-:Y:S01]  /*3890*/  F2FP.SATFINITE.E5M2.F32.PACK_AB_MERGE_C R72, RZ, R66, RZ ;  /* 0x00000042ff48723e */ /* 0x000fe200048060ff */
[----:B------:R-:W-:Y:S01]  /*38a0*/  HADD2.F32 R66, -RZ, R38.H1_H1 ;  /* 0x30000026ff427230 */ /* 0x000fe20000004100 */
[----:B------:R-:W-:Y:S01]  /*38b0*/  F2FP.SATFINITE.E5M2.F32.PACK_AB_MERGE_C R71, RZ, R42, RZ ;  /* 0x0000002aff47723e */ /* 0x000fe200048060ff */
[----:B------:R-:W-:Y:S01]  /*38c0*/  IMAD.SHL.U32 R41, R41, 0x1000000, RZ ;  /* 0x0100000029297824 */ /* 0x000fe200078e00ff */
[----:B------:R-:W-:-:S02]  /*38d0*/  F2FP.SATFINITE.E5M2.F32.PACK_AB_MERGE_C R69, RZ, R68, RZ ;  /* 0x00000044ff45723e */ /* 0x000fc400048060ff */
[----:B------:R-:W-:Y:S01]  /*38e0*/  LOP3.LUT R42, R71, 0xffff, RZ, 0xc0, !PT ;  /* 0x0000ffff472a7812 */ /* 0x000fe200078ec0ff */
[----:B------:R-:W-:Y:S01]  /*38f0*/  FMUL R65, R66, R61 ;  /* 0x0000003d42417220 */ /* 0x000fe20000400000 */
[----:B------:R-:W-:Y:S02]  /*3900*/  LOP3.LUT R40, R40, R41, RZ, 0xfc, !PT ;  /* 0x0000002928287212 */ /* 0x000fe400078efcff */
[----:B------:R-:W-:Y:S02]  /*3910*/  LOP3.LUT R41, R72, 0xff, RZ, 0xc0, !PT ;  /* 0x000000ff48297812 */ /* 0x000fe400078ec0ff */
[----:B------:R-:W-:Y:S02]  /*3920*/  F2FP.SATFINITE.E5M2.F32.PACK_AB_MERGE_C R70, RZ, R64, RZ ;  /* 0x00000040ff46723e */ /* 0x000fe400048060ff */
[----:B------:R-:W-:Y:S02]  /*3930*/  PRMT R41, R42, 0x7604, R41 ;  /* 0x000076042a297816 */ /* 0x000fe40000000029 */
[----:B------:R-:W-:-:S02]  /*3940*/  LOP3.LUT R43, R69, 0xffff, RZ, 0xc0, !PT ;  /* 0x0000ffff452b7812 */ /* 0x000fc400078ec0ff */
[----:B------:R-:W-:Y:S02]  /*3950*/  LOP3.LUT R42, R70, 0xff, RZ, 0xc0, !PT ;  /* 0x000000ff462a7812 */ /* 0x000fe400078ec0ff */
[----:B------:R-:W-:Y:S01]  /*3960*/  F2FP.SATFINITE.E5M2.F32.PACK_AB_MERGE_C R65, RZ, R65, RZ ;  /* 0x00000041ff41723e */ /* 0x000fe200048060ff */
        /* <DEDUP_REMOVED lines=12> */
[----:B------:R-:W-:Y:S01]  /*3a30*/  F2FP.SATFINITE.E5M2.F32.PACK_AB_MERGE_C R68, RZ, R42, RZ ;  /* 0x0000002aff44723e */ /* 0x000fe200048060ff */
[----:B------:R-:W-:Y:S01]  /*3a40*/  HADD2.F32 R64, -RZ, R37.H1_H1 ;  /* 0x30000025ff407230 */ /* 0x000fe20000004100 */
[----:B------:R-:W-:-:S02]  /*3a50*/  F2FP.SATFINITE.E5M2.F32.PACK_AB_MERGE_C R67, RZ, R36, RZ ;  /* 0x00000024ff43723e */ /* 0x000fc400048060ff */
[----:B------:R-:W-:Y:S02]  /*3a60*/  LOP3.LUT R36, R68, 0xff, RZ, 0xc0, !PT ;  /* 0x000000ff44247812 */ /* 0x000fe400078ec0ff */
[----:B------:R-:W-:Y:S01]  /*3a70*/  LOP3.LUT R43, R67, 0xffff, RZ, 0xc0, !PT ;  /* 0x0000ffff432b7812 */ /* 0x000fe200078ec0ff */
[----:B------:R-:W-:Y:S01]  /*3a80*/  FMUL R64, R64, R61 ;  /* 0x0000003d40407220 */ /* 0x000fe20000400000 */
[----:B------:R-:W-:Y:S02]  /*3a90*/  F2FP.SATFINITE.E5M2.F32.PACK_AB_MERGE_C R63, RZ, R63, RZ ;  /* 0x0000003fff3f723e */ /* 0x000fe400048060ff */
[----:B------:R-:W-:Y:S02]  /*3aa0*/  PRMT R36, R43, 0x7604, R36 ;  /* 0x000076042b247816 */ /* 0x000fe40000000024 */
[----:B------:R-:W-:Y:S02]  /*3ab0*/  LOP3.LUT R43, R63, 0xff, RZ, 0xc0, !PT ;  /* 0x000000ff3f2b7812 */ /* 0x000fe400078ec0ff */
[----:B------:R-:W-:-:S02]  /*3ac0*/  F2FP.SATFINITE.E5M2.F32.PACK_AB_MERGE_C R64, RZ, R64, RZ ;  /* 0x00000040ff40723e */ /* 0x000fc400048060ff */
        /* <DEDUP_REMOVED lines=9> */
[----:B------:R-:W-:Y:S02]  /*3b60*/  F2FP.SATFINITE.E5M2.F32.PACK_AB_MERGE_C R38, RZ, R38, RZ ;  /* 0x00000026ff26723e */ /* 0x000fe400048060ff */
        /* <DEDUP_REMOVED lines=16> */
[----:B------:R-:W-:Y:S02]  /*3c70*/  F2FP.SATFINITE.E5M2.F32.PACK_AB_MERGE_C R66, RZ, R66, RZ ;  /* 0x00000042ff42723e */ /* 0x000fe400048060ff */
[----:B------:R-:W-:Y:S02]  /*3c80*/  F2FP.SATFINITE.E5M2.F32.PACK_AB_MERGE_C R39, RZ, R39, RZ ;  /* 0x00000027ff27723e */ /* 0x000fe400048060ff */
        /* <DEDUP_REMOVED lines=76> */
.L_x_696:
[----:B------:R-:W-:Y:S05]  /*4150*/  BSYNC B0 ;  /* 0x0000000000007941 */ /* 0x000fea0003800000 */
.L_x_695:
        /* <DEDUP_REMOVED lines=16> */
[----:B------:R-:W-:Y:S01]  /*4260*/  F2FP.SATFINITE.E5M2.F32.PACK_AB_MERGE_C R13, RZ, R36, RZ ;  /* 0x00000024ff0d723e */ /* 0x000fe200048060ff */
[----:B------:R-:W-:Y:S01]  /*4270*/  FMUL R66, R66, R61 ;  /* 0x0000003d42427220 */ /* 0x000fe20000400000 */
[----:B------:R-:W-:Y:S01]  /*4280*/  F2FP.SATFINITE.E5M2.F32.PACK_AB_MERGE_C R41, RZ, R41, RZ ;  /* 0x00000029ff29723e */ /* 0x000fe200048060ff */
[----:B------:R-:W-:Y:S01]  /*4290*/  HADD2.F32 R68, -RZ, R15.H1_H1 ;  /* 0x3000000fff447230 */ /* 0x000fe20000004100 */
[----:B------:R-:W-:Y:S01]  /*42a0*/  F2FP.SATFINITE.E5M2.F32.PACK_AB_MERGE_C R39, RZ, R39, RZ ;  /* 0x00000027ff27723e */ /* 0x000fe200048060ff */
[----:B------:R-:W-:Y:S01]  /*42b0*/  IMAD.SHL.U32 R4, R13, 0x100, RZ ;  /* 0x000001000d047824 */ /* 0x000fe200078e00ff */
[----:B------:R-:W-:Y:S01]  /*42c0*/  LOP3.LUT R36, R7, 0xffff00ff, RZ, 0xc0, !PT ;  /* 0xffff00ff07247812 */ /* 0x000fe200078ec0ff */
[-C--:B------:R-:W-:Y:S01]  /*42d0*/  FMUL R15, R64, R61.reuse ;  /* 0x0000003d400f7220 */ /* 0x080fe20000400000 */
[----:B------:R-:W-:Y:S01]  /*42e0*/  F2FP.SATFINITE.E5M2.F32.PACK_AB_MERGE_C R67, RZ, R66, RZ ;  /* 0x00000042ff43723e */ /* 0x000fe200048060ff */
[----:B------:R-:W-:Y:S01]  /*42f0*/  IMAD.SHL.U32 R7, R39, 0x100, RZ ;  /* 0x0000010027077824 */ /* 0x000fe200078e00ff */
[----:B------:R-:W-:Y:S01]  /*4300*/  LOP3.LUT R4, R37, 0xffff, R4, 0xf8, !PT ;  /* 0x0000ffff25047812 */ /* 0x000fe200078ef804 */
[----:B------:R-:W-:Y:S01]  /*4310*/  FMUL R65, R68, R61 ;  /* 0x0000003d44417220 */ /* 0x000fe20000400000 */
[----:B------:R-:W-:Y:S01]  /*4320*/  LOP3.LUT R37, R6, 0xffff00ff, RZ, 0xc0, !PT ;  /* 0xffff00ff06257812 */ /* 0x000fe200078ec0ff */
[----:B------:R-:W-:Y:S01]  /*4330*/  IMAD.SHL.U32 R6, R41, 0x100, RZ ;  /* 0x0000010029067824 */ /* 0x000fe200078e00ff */
[----:B------:R-:W-:Y:S01]  /*4340*/  LOP3.LUT R7, R36, 0xffff, R7, 0xf8, !PT ;  /* 0x0000ffff24077812 */ /* 0x000fe200078ef807 */
[--C-:B------:R-:W-:Y:S01]  /*4350*/  HADD2.F32 R64, -RZ, R17.reuse.H0_H0 ;  /* 0x20000011ff407230 */ /* 0x100fe20000004100 */
[----:B------:R-:W-:Y:S01]  /*4360*/  F2FP.SATFINITE.E5M2.F32.PACK_AB_MERGE_C R65, RZ, R65, RZ ;  /* 0x00000041ff41723e */ /* 0x000fe200048060ff */
[----:B------:R-:W-:Y:S01]  /*4370*/  HADD2.F32 R68, -RZ, R17.H1_H1 ;  /* 0x30000011ff447230 */ /* 0x000fe20000004100 */
[----:B------:R-:W-:Y:S01]  /*4380*/  LOP3.LUT R6, R37, 0xffff, R6, 0xf8, !PT ;  /* 0x0000ffff25067812 */ /* 0x000fe200078ef806 */
[----:B------:R-:W-:Y:S01]  /*4390*/  HADD2.F32 R62, -RZ, R16.H0_H0 ;  /* 0x20000010ff3e7230 */ /* 0x000fe20000004100 */
[----:B------:R-:W-:Y:S01]  /*43a0*/  LOP3.LUT R17, R10, 0xffff00ff, RZ, 0xc0, !PT ;  /* 0xffff00ff0a117812 */ /* 0x000fe200078ec0ff */
[----:B------:R-:W-:Y:S01]  /*43b0*/  IMAD.SHL.U32 R10, R67, 0x100, RZ ;  /* 0x00000100430a7824 */ /* 0x000fe200078e00ff */
[----:B------:R-:W0:Y:S01]  /*43c0*/  LDC.64 R36, c[0x0][0x218] ;  /* 0x00008600ff247b82 */ /* 0x000e220000000a00 */
[----:B------:R-:W-:Y:S01]  /*43d0*/  F2FP.SATFINITE.E5M2.F32.PACK_AB_MERGE_C R15, RZ, R15, RZ ;  /* 0x0000000fff0f723e */ /* 0x000fe200048060ff */
[-C--:B------:R-:W-:Y:S01]  /*43e0*/  FMUL R62, R62, R61.reuse ;  /* 0x0000003d3e3e7220 */ /* 0x080fe20000400000 */
[----:B------:R-:W-:Y:S01]  /*43f0*/  LOP3.LUT R42, R11, 0xffff00ff, RZ, 0xc0, !PT ;  /* 0xffff00ff0b2a7812 */ /* 0x000fe200078ec0ff */
[----:B------:R-:W-:Y:S01]  /*4400*/  IMAD.SHL.U32 R11, R65, 0x100, RZ ;  /* 0x00000100410b7824 */ /* 0x000fe200078e00ff */
[----:B------:R-:W-:Y:S01]  /*4410*/  LOP3.LUT R10, R17, 0xffff, R10, 0xf8, !PT ;  /* 0x0000ffff110a7812 */ /* 0x000fe200078ef80a */
[----:B------:R-:W-:Y:S01]  /*4420*/  FMUL R17, R68, R61 ;  /* 0x0000003d44117220 */ /* 0x000fe20000400000 */
[----:B------:R-:W-:Y:S01]  /*4430*/  F2FP.SATFINITE.E5M2.F32.PACK_AB_MERGE_C R63, RZ, R62, RZ ;  /* 0x0000003eff3f723e */ /* 0x000fe200048060ff */
[----:B------:R-:W-:Y:S01]  /*4440*/  IMAD.SHL.U32 R8, R15, 0x100, RZ ;  /* 0x000001000f087824 */ /* 0x000fe200078e00ff */
[----:B------:R-:W-:Y:S01]  /*4450*/  LOP3.LUT R69, R44, 0xffff00ff, RZ, 0xc0, !PT ;  /* 0xffff00ff2c457812 */ /* 0x000fe200078ec0ff */
[----:B------:R-:W-:Y:S01]  /*4460*/  ULDC.64 UR4, c[0x0][0x238] ;  /* 0x00008e0000047ab9 */ /* 0x000fe20000000a00 */
[----:B------:R-:W-:Y:S01]  /*4470*/  F2FP.SATFINITE.E5M2.F32.PACK_AB_MERGE_C R17, RZ, R17, RZ ;  /* 0x00000011ff11723e */ /* 0x000fe200048060ff */
        /* <DEDUP_REMOVED lines=11> */
[----:B------:R-:W-:Y:S01]  /*4530*/  F2FP.SATFINITE.E5M2.F32.PACK_AB_MERGE_C R43, RZ, R43, RZ ;  /* 0x0000002bff2b723e */ /* 0x000fe200048060ff */
        /* <DEDUP_REMOVED lines=14> */
[----:B------:R-:W-:Y:S01]  /*4620*/  F2FP.SATFINITE.E5M2.F32.PACK_AB_MERGE_C R19, RZ, R19, RZ ;  /* 0x00000013ff13723e */ /* 0x000fe200048060ff */
[-C--:B------:R-:W-:Y:S01]  /*4630*/  FMUL R12, R12, R61.reuse ;  /* 0x0000003d0c0c7220 */ /* 0x080fe20000400000 */
[----:B------:R-:W-:Y:S01]  /*4640*/  F2FP.SATFINITE.E5M2.F32.PACK_AB_MERGE_C R69, RZ, R62, RZ ;  /* 0x0000003eff45723e */ /* 0x000fe200048060ff */
[-C--:B------:R-:W-:Y:S01]  /*4650*/  FMUL R14, R14, R61.reuse ;  /* 0x0000003d0e0e7220 */ /* 0x080fe20000400000 */
[----:B------:R-:W-:Y:S01]  /*4660*/  F2FP.SATFINITE.E5M2.F32.PACK_AB_MERGE_C R71, RZ, R64, RZ ;  /* 0x00000040ff47723e */ /* 0x000fe200048060ff */
        /* <DEDUP_REMOVED lines=14> */
[----:B------:R-:W-:Y:S02]  /*4750*/  F2FP.SATFINITE.E5M2.F32.PACK_AB_MERGE_C R73, RZ, R12, RZ ;  /* 0x0000000cff49723e */ /* 0x000fe400048060ff */
[----:B------:R-:W-:Y:S02]  /*4760*/  F2FP.SATFINITE.E5M2.F32.PACK_AB_MERGE_C R75, RZ, R14, RZ ;  /* 0x0000000eff4b723e */ /* 0x000fe400048060ff */
        /* <DEDUP_REMOVED lines=41> */
.L_x_699:
        /* <DEDUP_REMOVED lines=48> */
.L_x_698:
[----:B------:R-:W-:Y:S05]  /*4d00*/  BSYNC B0 ;  /* 0x0000000000007941 */ /* 0x000fea0003800000 */
.L_x_697:
        /* <DEDUP_REMOVED lines=19> */
[----:B------:R-:W-:Y:S01]  /*4e40*/  HADD2.F32 R68, -RZ, R25.H0_H0 ;  /* 0x20000019ff447230 */ /* 0x000fe20000004100 */
[----:B------:R-:W-:Y:S01]  /*4e50*/  F2FP.SATFINITE.E5M2.F32.PACK_AB_MERGE_C R39, RZ, R39, RZ ;  /* 0x00000027ff27723e */ /* 0x000fe200048060ff */
[----:B------:R-:W-:Y:S01]  /*4e60*/  IMAD.U32 R4, R19, 0x10000, RZ ;  /* 0x0001000013047824 */ /* 0x000fe200078e00ff */
[----:B------:R-:W-:Y:S01]  /*4e70*/  F2FP.SATFINITE.E5M2.F32.PACK_AB_MERGE_C R41, RZ, R18, RZ ;  /* 0x00000012ff29723e */ /* 0x000fe200048060ff */
[--C-:B------:R-:W-:Y:S02]  /*4e80*/  HADD2.F32 R40, -RZ, R26.reuse.H0_H0 ;  /* 0x2000001aff287230 */ /* 0x100fe40000004100 */
[----:B------:R-:W-:Y:S01]  /*4e90*/  FMUL R37, R66, R61 ;  /* 0x0000003d42257220 */ /* 0x000fe20000400000 */
[----:B------:R-:W-:Y:S01]  /*4ea0*/  HADD2.F32 R42, -RZ, R26.H1_H1 ;  /* 0x3000001aff2a7230 */ /* 0x000fe20000004100 */
[----:B------:R-:W-:Y:S01]  /*4eb0*/  LOP3.LUT R4, R13, 0xff0000, R4, 0xf8, !PT ;  /* 0x00ff00000d047812 */ /* 0x000fe200078ef804 */
[--C-:B------:R-:W-:Y:S01]  /*4ec0*/  HADD2.F32 R62, -RZ, R27.reuse.H0_H0 ;  /* 0x2000001bff3e7230 */ /* 0x100fe20000004100 */
[----:B------:R-:W-:Y:S01]  /*4ed0*/  LOP3.LUT R13, R6, 0xff00ffff, RZ, 0xc0, !PT ;  /* 0xff00ffff060d7812 */ /* 0x000fe200078ec0ff */
[----:B------:R-:W-:Y:S01]  /*4ee0*/  IMAD.U32 R6, R43, 0x10000, RZ ;  /* 0x000100002b067824 */ /* 0x000fe200078e00ff */
[----:B------:R-:W-:Y:S01]  /*4ef0*/  F2FP.SATFINITE.E5M2.F32.PACK_AB_MERGE_C R37, RZ, R37, RZ ;  /* 0x00000025ff25723e */ /* 0x000fe200048060ff */
[----:B------:R-:W-:-:S02]  /*4f00*/  HADD2.F32 R26, -RZ, R27.H1_H1 ;  /* 0x3000001bff1a7230 */ /* 0x000fc40000004100 */
[----:B------:R-:W-:Y:S01]  /*4f10*/  FMUL R27, R68, R61 ;  /* 0x0000003d441b7220 */ /* 0x000fe20000400000 */
[----:B------:R-:W-:Y:S01]  /*4f20*/  HADD2.F32 R20, -RZ, R20.H1_H1 ;  /* 0x30000014ff147230 */ /* 0x000fe20000004100 */
[----:B------:R-:W-:Y:S01]  /*4f30*/  LOP3.LUT R6, R13, 0xff0000, R6, 0xf8, !PT ;  /* 0x00ff00000d067812 */ /* 0x000fe200078ef806 */
[----:B------:R-:W-:Y:S01]  /*4f40*/  HADD2.F32 R22, -RZ, R22.H1_H1 ;  /* 0x30000016ff167230 */ /* 0x000fe20000004100 */
[----:B------:R-:W-:Y:S01]  /*4f50*/  LOP3.LUT R13, R10, 0xff00ffff, RZ, 0xc0, !PT ;  /* 0xff00ffff0a0d7812 */ /* 0x000fe200078ec0ff */
[----:B------:R-:W-:Y:S01]  /*4f60*/  IMAD.U32 R10, R39, 0x10000, RZ ;  /* 0x00010000270a7824 */ /* 0x000fe200078e00ff */
[----:B------:R-:W-:Y:S01]  /*4f70*/  F2FP.SATFINITE.E5M2.F32.PACK_AB_MERGE_C R27, RZ, R27, RZ ;  /* 0x0000001bff1b723e */ /* 0x000fe200048060ff */
        /* <DEDUP_REMOVED lines=14> */
[----:B------:R-:W-:Y:S01]  /*5060*/  F2FP.SATFINITE.E5M2.F32.PACK_AB_MERGE_C R25, RZ, R20, RZ ;  /* 0x00000014ff19723e */ /* 0x000fe200048060ff */
[----:B------:R-:W-:Y:S01]  /*5070*/  IMAD.U32 R52, R27, 0x10000, RZ ;  /* 0x000100001b347824 */ /* 0x000fe200078e00ff */
[----:B------:R-:W-:Y:S01]  /*5080*/  F2FP.SATFINITE.E5M2.F32.PACK_AB_MERGE_C R21, RZ, R21, RZ ;  /* 0x00000015ff15723e */ /* 0x000fe200048060ff */
[----:B------:R-:W-:Y:S01]  /*5090*/  HADD2.F32 R38, -RZ, R23.H1_H1 ;  /* 0x30000017ff267230 */ /* 0x000fe20000004100 */
[----:B------:R-:W-:Y:S01]  /*50a0*/  F2FP.SATFINITE.E5M2.F32.PACK_AB_MERGE_C R23, RZ, R22, RZ ;  /* 0x00000016ff17723e */ /* 0x000fe200048060ff */
        /* <DEDUP_REMOVED lines=29> */
[----:B------:R-:W-:-:S02]  /*5280*/  F2FP.SATFINITE.E5M2.F32.PACK_AB_MERGE_C R63, RZ, R40, RZ ;  /* 0x00000028ff3f723e */ /* 0x000fc400048060ff */
[----:B------:R-:W-:Y:S02]  /*5290*/  F2FP.SATFINITE.E5M2.F32.PACK_AB_MERGE_C R65, RZ, R42, RZ ;  /* 0x0000002aff41723e */ /* 0x000fe400048060ff */
[----:B------:R-:W-:Y:S02]  /*52a0*/  ISETP.GE.U32.AND.EX P6, PT, R59, RZ, PT, P4 ;  /* 0x000000ff3b00720c */ /* 0x000fe40003fc6140 */
[----:B------:R-:W-:Y:S02]  /*52b0*/  LOP3.LUT P4, RZ, R16, 0xf, RZ, 0xc0, !PT ;  /* 0x0000000f10ff7812 */ /* 0x000fe4000788c0ff */
[----:B------:R-:W-:Y:S02]  /*52c0*/  F2FP.SATFINITE.E5M2.F32.PACK_AB_MERGE_C R67, RZ, R62, RZ ;  /* 0x0000003eff43723e */ /* 0x000fe400048060ff */
[----:B------:R-:W-:Y:S02]  /*52d0*/  LOP3.LUT R13, R63, 0xff, RZ, 0xc0, !PT ;  /* 0x000000ff3f0d7812 */ /* 0x000fe400078ec0ff */
[----:B------:R-:W-:-:S02]  /*52e0*/  LOP3.LUT R38, R65, 0xffff, RZ, 0xc0, !PT ;  /* 0x0000ffff41267812 */ /* 0x000fc400078ec0ff */
        /* <DEDUP_REMOVED lines=100> */
.L_x_701:
[----:B------:R-:W-:Y:S05]  /*5930*/  BSYNC B0 ;  /* 0x0000000000007941 */ /* 0x000fea0003800000 */
.L_x_700:
        /* <DEDUP_REMOVED lines=13> */
[----:B------:R-:W-:Y:S01]  /*5a10*/  F2FP.SATFINITE.E5M2.F32.PACK_AB_MERGE_C R19, RZ, R19, RZ ;  /* 0x00000013ff13723e */ /* 0x000fe200048060ff */
[----:B------:R-:W-:Y:S01]  /*5a20*/  HADD2.F32 R22, -RZ, R31.H0_H0 ;  /* 0x2000001fff167230 */ /* 0x000fe20000004100 */
[----:B------:R-:W-:Y:S01]  /*5a30*/  F2FP.SATFINITE.E5M2.F32.PACK_AB_MERGE_C R23, RZ, R16, RZ ;  /* 0x00000010ff17723e */ /* 0x000fe200048060ff */
        /* <DEDUP_REMOVED lines=11> */
[----:B------:R-:W-:Y:S01]  /*5af0*/  F2FP.SATFINITE.E5M2.F32.PACK_AB_MERGE_C R13, RZ, R36, RZ ;  /* 0x00000024ff0d723e */ /* 0x000fe200048060ff */
[----:B------:R-:W-:Y:S01]  /*5b00*/  IMAD.WIDE.U32 R46, R12, 0x3, R46 ;  /* 0x000000030c2e7825 */ /* 0x000fe200078e002e */
[----:B------:R-:W-:Y:S01]  /*5b10*/  PRMT R6, R6, 0x654, R17 ;  /* 0x0000065406067816 */ /* 0x000fe20000000011 */
[----:B------:R-:W-:Y:S01]  /*5b20*/  ULDC.64 UR4, c[0x0][0x218] ;  /* 0x0000860000047ab9 */ /* 0x000fe20000000a00 */
[----:B------:R-:W-:Y:S01]  /*5b30*/  F2FP.SATFINITE.E5M2.F32.PACK_AB_MERGE_C R27, RZ, R27, RZ ;  /* 0x0000001bff1b723e */ /* 0x000fe200048060ff */
        /* <DEDUP_REMOVED lines=11> */
[----:B------:R-:W-:Y:S01]  /*5bf0*/  F2FP.SATFINITE.E5M2.F32.PACK_AB_MERGE_C R25, RZ, R25, RZ ;  /* 0x00000019ff19723e */ /* 0x000fe200048060ff */
[----:B------:R-:W-:Y:S01]  /*5c00*/  HADD2.F32 R28, -RZ, R28.H1_H1 ;  /* 0x3000001cff1c7230 */ /* 0x000fe20000004100 */
[----:B------:R-:W-:Y:S01]  /*5c10*/  F2FP.SATFINITE.E5M2.F32.PACK_AB_MERGE_C R29, RZ, R26, RZ ;  /* 0x0000001aff1d723e */ /* 0x000fe200048060ff */
        /* <DEDUP_REMOVED lines=19> */
[----:B------:R-:W-:Y:S01]  /*5d50*/  F2FP.SATFINITE.E5M2.F32.PACK_AB_MERGE_C R41, RZ, R40, RZ ;  /* 0x00000028ff29723e */ /* 0x000fe200048060ff */
[----:B------:R-:W-:Y:S01]  /*5d60*/  FMUL R61, R48, R61 ;  /* 0x0000003d303d7220 */ /* 0x000fe20000400000 */
[----:B------:R-:W-:-:S02]  /*5d70*/  F2FP.SATFINITE.E5M2.F32.PACK_AB_MERGE_C R31, RZ, R42, RZ ;  /* 0x0000002aff1f723e */ /* 0x000fc400048060ff */
        /* <DEDUP_REMOVED lines=64> */
.L_x_704:
        /* <DEDUP_REMOVED lines=48> */
.L_x_703:
[----:B------:R-:W-:Y:S05]  /*6480*/  BSYNC B0 ;  /* 0x0000000000007941 */ /* 0x000fea0003800000 */
.L_x_702:
        /* <DEDUP_REMOVED lines=34> */
.L_x_706:
[----:B------:R-:W-:Y:S05]  /*66b0*/  BSYNC B0 ;  /* 0x0000000000007941 */ /* 0x000fea0003800000 */
.L_x_705:
        /* <DEDUP_REMOVED lines=17> */
.L_x_708:
[----:B------:R-:W-:Y:S05]  /*67d0*/  BSYNC B0 ;  /* 0x0000000000007941 */ /* 0x000fea0003800000 */
.L_x_707:
        /* <DEDUP_REMOVED lines=17> */
.L_x_710:
[----:B------:R-:W-:Y:S05]  /*68f0*/  BSYNC B0 ;  /* 0x0000000000007941 */ /* 0x000fea0003800000 */
.L_x_709:
        /* <DEDUP_REMOVED lines=17> */
.L_x_712:
[----:B------:R-:W-:Y:S05]  /*6a10*/  BSYNC B0 ;  /* 0x0000000000007941 */ /* 0x000fea0003800000 */
.L_x_711:
        /* <DEDUP_REMOVED lines=17> */
.L_x_714:
[----:B------:R-:W-:Y:S05]  /*6b30*/  BSYNC B0 ;  /* 0x0000000000007941 */ /* 0x000fea0003800000 */
.L_x_713:
        /* <DEDUP_REMOVED lines=17> */
.L_x_716:
[----:B------:R-:W-:Y:S05]  /*6c50*/  BSYNC B0 ;  /* 0x0000000000007941 */ /* 0x000fea0003800000 */
.L_x_715:
        /* <DEDUP_REMOVED lines=17> */
.L_x_718:
[----:B------:R-:W-:Y:S05]  /*6d70*/  BSYNC B0 ;  /* 0x0000000000007941 */ /* 0x000fea0003800000 */
.L_x_717:
        /* <DEDUP_REMOVED lines=17> */
.L_x_720:
[----:B------:R-:W-:Y:S05]  /*6e90*/  BSYNC B0 ;  /* 0x0000000000007941 */ /* 0x000fea0003800000 */
.L_x_719:
        /* <DEDUP_REMOVED lines=17> */
.L_x_722:
[----:B------:R-:W-:Y:S05]  /*6fb0*/  BSYNC B0 ;  /* 0x0000000000007941 */ /* 0x000fea0003800000 */
.L_x_721:
        /* <DEDUP_REMOVED lines=17> */
.L_x_724:
[----:B------:R-:W-:Y:S05]  /*70d0*/  BSYNC B0 ;  /* 0x0000000000007941 */ /* 0x000fea0003800000 */
.L_x_723:
        /* <DEDUP_REMOVED lines=17> */
.L_x_726:
[----:B------:R-:W-:Y:S05]  /*71f0*/  BSYNC B0 ;  /* 0x0000000000007941 */ /* 0x000fea0003800000 */
.L_x_725:
        /* <DEDUP_REMOVED lines=17> */
.L_x_728:
[----:B------:R-:W-:Y:S05]  /*7310*/  BSYNC B0 ;  /* 0x0000000000007941 */ /* 0x000fea0003800000 */
.L_x_727:
        /* <DEDUP_REMOVED lines=17> */
.L_x_730:
[----:B------:R-:W-:Y:S05]  /*7430*/  BSYNC B0 ;  /* 0x0000000000007941 */ /* 0x000fea0003800000 */
.L_x_729:
        /* <DEDUP_REMOVED lines=17> */
.L_x_732:
[----:B------:R-:W-:Y:S05]  /*7550*/  BSYNC B0 ;  /* 0x0000000000007941 */ /* 0x000fea0003800000 */
.L_x_731:
        /* <DEDUP_REMOVED lines=17> */
.L_x_734:
[----:B------:R-:W-:Y:S05]  /*7670*/  BSYNC B0 ;  /* 0x0000000000007941 */ /* 0x000fea0003800000 */
.L_x_733:
        /* <DEDUP_REMOVED lines=16> */
        .weak           $__internal_28_$__cuda_sm20_rcp_rn_f32_slowpath
        .type           $__internal_28_$__cuda_sm20_rcp_rn_f32_slowpath,@function
        .size           $__internal_28_$__cuda_sm20_rcp_rn_f32_slowpath,($__internal_29_$__cuda_sm3x_div_rn_noftz_f32_slowpath - $__internal_28_$__cuda_sm20_rcp_rn_f32_slowpath)
$__internal_28_$__cuda_sm20_rcp_rn_f32_slowpath:
        /* <DEDUP_REMOVED lines=15> */
.L_x_735:
        /* <DEDUP_REMOVED lines=33> */
.L_x_737:
[----:B------:R2:W3:Y:S02]  /*7a80*/  MUFU.RCP R4, R61 ;  /* 0x0000003d00047308 */ /* 0x0004e40000001000 */
.L_x_736:
[----:B------:R-:W-:-:S04]  /*7a90*/  IMAD.MOV.U32 R7, RZ, RZ, 0x0 ;  /* 0x00000000ff077424 */ /* 0x000fc800078e00ff */
[----:B0123--:R-:W-:Y:S05]  /*7aa0*/  RET.REL.NODEC R6 `(_ZN18transformer_engine71_GLOBAL__N__76556b6a_38_quantize_transpose_square_blockwise_cu_108e784945block_scaled_cast_transpose_kernel_notalignedILb1Ef6__half13__nv_fp8_e5m2EEvPKT1_PT2_S8_PT0_SA_mmmmmmfbPKf) ;  /* 0xffffff8406547950 */ /* 0x00ffea0003c3ffff */
        .weak           $__internal_29_$__cuda_sm3x_div_rn_noftz_f32_slowpath
        .type           $__internal_29_$__cuda_sm3x_div_rn_noftz_f32_slowpath,@function
        .size           $__internal_29_$__cuda_sm3x_div_rn_noftz_f32_slowpath,(.L_x_1138 - $__internal_29_$__cuda_sm3x_div_rn_noftz_f32_slowpath)
$__internal_29_$__cuda_sm3x_div_rn_noftz_f32_slowpath:
        /* <DEDUP_REMOVED lines=23> */
.L_x_738:
        /* <DEDUP_REMOVED lines=49> */
.L_x_744:
[----:B------:R-:W-:-:S04]  /*7f30*/  LOP3.LUT R8, R8, 0x80000000, RZ, 0xc0, !PT ;  /* 0x8000000008087812 */ /* 0x000fc800078ec0ff */
[----:B------:R-:W-:Y:S01]  /*7f40*/  LOP3.LUT R8, R8, 0x7f800000, RZ, 0xfc, !PT ;  /* 0x7f80000008087812 */ /* 0x000fe200078efcff */
[----:B------:R-:W-:Y:S06]  /*7f50*/  BRA `(.L_x_745) ;  /* 0x0000000000287947 */ /* 0x000fec0003800000 */
.L_x_743:
[----:B------:R-:W-:Y:S01]  /*7f60*/  IMAD R8, R7, 0x800000, R8 ;  /* 0x0080000007087824 */ /* 0x000fe200078e0208 */
[----:B------:R-:W-:Y:S06]  /*7f70*/  BRA `(.L_x_745) ;  /* 0x0000000000207947 */ /* 0x000fec0003800000 */
.L_x_742:
[----:B------:R-:W-:-:S04]  /*7f80*/  LOP3.LUT R8, R8, 0x80000000, R5, 0x48, !PT ;  /* 0x8000000008087812 */ /* 0x000fc800078e4805 */
[----:B------:R-:W-:Y:S01]  /*7f90*/  LOP3.LUT R8, R8, 0x7f800000, RZ, 0xfc, !PT ;  /* 0x7f80000008087812 */ /* 0x000fe200078efcff */
[----:B------:R-:W-:Y:S06]  /*7fa0*/  BRA `(.L_x_745) ;  /* 0x0000000000147947 */ /* 0x000fec0003800000 */
.L_x_741:
[----:B------:R-:W-:Y:S01]  /*7fb0*/  LOP3.LUT R8, R8, 0x80000000, R5, 0x48, !PT ;  /* 0x8000000008087812 */ /* 0x000fe200078e4805 */
[----:B------:R-:W-:Y:S06]  /*7fc0*/  BRA `(.L_x_745) ;  /* 0x00000000000c7947 */ /* 0x000fec0003800000 */
.L_x_740:
[----:B------:R-:W0:Y:S01]  /*7fd0*/  MUFU.RSQ R8, -QNAN ;  /* 0xffc0000000087908 */ /* 0x000e220000001400 */
[----:B------:R-:W-:Y:S05]  /*7fe0*/  BRA `(.L_x_745) ;  /* 0x0000000000047947 */ /* 0x000fea0003800000 */
.L_x_739:
[----:B------:R-:W-:-:S07]  /*7ff0*/  FADD.FTZ R8, R4, 57344 ;  /* 0x4760000004087421 */ /* 0x000fce0000010000 */
.L_x_745:
[----:B------:R-:W-:-:S04]  /*8000*/  IMAD.MOV.U32 R7, RZ, RZ, 0x0 ;  /* 0x00000000ff077424 */ /* 0x000fc800078e00ff */
[----:B0-----:R-:W-:Y:S05]  /*8010*/  RET.REL.NODEC R6 `(_ZN18transformer_engine71_GLOBAL__N__76556b6a_38_quantize_transpose_square_blockwise_cu_108e784945block_scaled_cast_transpose_kernel_notalignedILb1Ef6__half13__nv_fp8_e5m2EEvPKT1_PT2_S8_PT0_SA_mmmmmmfbPKf) ;  /* 0xffffff7c06f87950 */ /* 0x001fea0003c3ffff */
.L_x_746:
        /* <DEDUP_REMOVED lines=14> */
.L_x_1138:


//--------------------- .text._ZN18transformer_engine71_GLOBAL__N__76556b6a_38_quantize_transpose_square_blockwise_cu_108e784934block_scaled_cast_transpose_kernelILb1Ef6__half13__nv_fp8_e5m2EEvPKT1_PT2_S8_PT0_SA_mmmmmmf14CUtensorMap_stbPKf --------------------------
	.section	.text._ZN18transformer_engine71_GLOBAL__N__76556b6a_38_quantize_transpose_square_blockwise_cu_108e784934block_scaled_cast_transpose_kernelILb1Ef6__half13__nv_fp8_e5m2EEvPKT1_PT2_S8_PT0_SA_mmmmmmf14CUtensorMap_stbPKf,"ax",@progbits
	.align	128
.text._ZN18transformer_engine71_GLOBAL__N__76556b6a_38_quantize_transpose_square_blockwise_cu_108e784934block_scaled_cast_transpose_kernelILb1Ef6__half13__nv_fp8_e5m2EEvPKT1_PT2_S8_PT0_SA_mmmmmmf14CUtensorMap_stbPKf:
        .type           _ZN18transformer_engine71_GLOBAL__N__76556b6a_38_quantize_transpose_square_blockwise_cu_108e784934block_scaled_cast_transpose_kernelILb1Ef6__half13__nv_fp8_e5m2EEvPKT1_PT2_S8_PT0_SA_mmmmmmf14CUtensorMap_stbPKf,@function
        .size           _ZN18transformer_engine71_GLOBAL__N__76556b6a_38_quantize_transpose_square_blockwise_cu_108e784934block_scaled_cast_transpose_kernelILb1Ef6__half13__nv_fp8_e5m2EEvPKT1_PT2_S8_PT0_SA_mmmmmmf14CUtensorMap_stbPKf,(.L_x_1141 - _ZN18transformer_engine71_GLOBAL__N__76556b6a_38_quantize_transpose_square_blockwise_cu_108e784934block_scaled_cast_transpose_kernelILb1Ef6__half13__nv_fp8_e5m2EEvPKT1_PT2_S8_PT0_SA_mmmmmmf14CUtensorMap_stbPKf)
        .other          _ZN18transformer_engine71_GLOBAL__N__76556b6a_38_quantize_transpose_square_blockwise_cu_108e784934block_scaled_cast_transpose_kernelILb1Ef6__half13__nv_fp8_e5m2EEvPKT1_PT2_S8_PT0_SA_mmmmmmf14CUtensorMap_stbPKf,@"STO_CUDA_ENTRY STV_DEFAULT"
_ZN18transformer_engine71_GLOBAL__N__76556b6a_38_quantize_transpose_square_blockwise_cu_108e784934block_scaled_cast_transpose_kernelILb1Ef6__half13__nv_fp8_e5m2EEvPKT1_PT2_S8_PT0_SA_mmmmmmf14CUtensorMap_stbPKf:
        /* <DEDUP_REMOVED lines=10> */
.L_x_747:
        /* <DEDUP_REMOVED lines=203> */
.L_x_749:
[----:B------:R-:W-:Y:S05]  /*0d50*/  BSYNC B0 ;  /* 0x0000000000007941 */ /* 0x000fea0003800000 */
.L_x_748:
        /* <DEDUP_REMOVED lines=27> */
[----:B-12---:R-:W-:Y:S05]  /*0f10*/  CALL.REL.NOINC `($__internal_31_$__cuda_sm3x_div_rn_noftz_f32_slowpath) ;  /* 0x0000002400007944 */ /* 0x006fea0003c00000 */
[----:B------:R-:W-:-:S07]  /*0f20*/  IMAD.MOV.U32 R36, RZ, RZ, R0 ;  /* 0x000000ffff247224 */ /* 0x000fce00078e0000 */
.L_x_751:
[----:B------:R-:W-:-:S04]  /*0f30*/  FSETP.NEU.AND P0, PT, |R36|, +INF , PT ;  /* 0x7f8000002400780b */ /* 0x000fc80003f0d200 */
[----:B------:R-:W-:-:S04]  /*0f40*/  FSEL R36, R36, 65504, P0 ;  /* 0x477fe00024247808 */ /* 0x000fc80000000000 */
[----:B------:R-:W-:-:S07]  /*0f50*/  @P3 LOP3.LUT R36, R36, 0xff800000, RZ, 0xc0, !PT ;  /* 0xff80000024243812 */ /* 0x000fce00078ec0ff */
.L_x_750:
        /* <DEDUP_REMOVED lines=12> */
[----:B------:R-:W-:Y:S05]  /*1020*/  CALL.REL.NOINC `($__internal_30_$__cuda_sm20_rcp_rn_f32_slowpath) ;  /* 0x0000001c00ec7944 */ /* 0x000fea0003c00000 */
[----:B------:R-:W-:Y:S05]  /*1030*/  BRA `(.L_x_755) ;  /* 0x0000000000107947 */ /* 0x000fea0003800000 */
.L_x_754:
[----:B------:R-:W1:Y:S02]  /*1040*/  MUFU.RCP R39, R36 ;  /* 0x0000002400277308 */ /* 0x000e640000001000 */
[----:B-1----:R-:W-:-:S04]  /*1050*/  FFMA R0, R39, R36, -1 ;  /* 0xbf80000027007423 */ /* 0x002fc80000000024 */
[----:B------:R-:W-:-:S04]  /*1060*/  FADD.FTZ R0, -R0, -RZ ;  /* 0x800000ff00007221 */ /* 0x000fc80000010100 */
[----:B------:R-:W-:-:S07]  /*1070*/  FFMA R0, R39, R0, R39 ;  /* 0x0000000027007223 */ /* 0x000fce0000000027 */
.L_x_755:
        /* <DEDUP_REMOVED lines=28> */
.L_x_753:
[----:B------:R-:W-:Y:S05]  /*1240*/  BSYNC B0 ;  /* 0x0000000000007941 */ /* 0x000fea0003800000 */
.L_x_752:
        /* <DEDUP_REMOVED lines=10> */
[----:B------:R-:W-:Y:S01]  /*12f0*/  F2FP.SATFINITE.E5M2.F32.PACK_AB_MERGE_C R40, RZ, R0, RZ ;  /* 0x00000000ff28723e */ /* 0x000fe200048060ff */
[----:B------:R-:W-:Y:S01]  /*1300*/  FMUL R33, R33, R36 ;  /* 0x0000002421217220 */ /* 0x000fe20000400000 */
[----:B------:R-:W-:Y:S01]  /*1310*/  F2FP.SATFINITE.E5M2.F32.PACK_AB_MERGE_C R39, RZ, R39, RZ ;  /* 0x00000027ff27723e */ /* 0x000fe200048060ff */
[----:B------:R-:W-:Y:S01]  /*1320*/  HADD2.F32 R43, -RZ, R34.H1_H1 ;  /* 0x30000022ff2b7230 */ /* 0x000fe20000004100 */
[----:B------:R-:W-:Y:S01]  /*1330*/  F2FP.SATFINITE.E5M2.F32.PACK_AB_MERGE_C R32, RZ, R32, RZ ;  /* 0x00000020ff20723e */ /* 0x000fe200048060ff */
[--C-:B------:R-:W-:Y:S01]  /*1340*/  HADD2.F32 R45, -RZ, R35.reuse.H0_H0 ;  /* 0x20000023ff2d7230 */ /* 0x100fe20000004100 */
[----:B------:R-:W-:Y:S01]  /*1350*/  F2FP.SATFINITE.E5M2.F32.PACK_AB_MERGE_C R0, RZ, R33, RZ ;  /* 0x00000021ff00723e */ /* 0x000fe200048060ff */
        /* <DEDUP_REMOVED lines=15> */
[----:B------:R-:W-:Y:S01]  /*1450*/  F2FP.SATFINITE.E5M2.F32.PACK_AB_MERGE_C R3, RZ, R3, RZ ;  /* 0x00000003ff03723e */ /* 0x000fe200048060ff */
        /* <DEDUP_REMOVED lines=8> */
[----:B------:R-:W-:Y:S01]  /*14e0*/  F2FP.SATFINITE.E5M2.F32.PACK_AB_MERGE_C R41, RZ, R28, RZ ;  /* 0x0000001cff29723e */ /* 0x000fe200048060ff */
[----:B------:R-:W-:Y:S01]  /*14f0*/  HADD2.F32 R49, -RZ, R31.H1_H1 ;  /* 0x3000001fff317230 */ /* 0x000fe20000004100 */
[----:B------:R-:W-:Y:S01]  /*1500*/  F2FP.SATFINITE.E5M2.F32.PACK_AB_MERGE_C R28, RZ, R29, RZ ;  /* 0x0000001dff1c723e */ /* 0x000fe200048060ff */
[--C-:B------:R-:W-:Y:S01]  /*1510*/  HADD2.F32 R51, -RZ, R20.reuse.H0_H0 ;  /* 0x20000014ff337230 */ /* 0x100fe20000004100 */
[----:B------:R-:W-:Y:S01]  /*1520*/  F2FP.SATFINITE.E5M2.F32.PACK_AB_MERGE_C R33, RZ, R33, RZ ;  /* 0x00000021ff21723e */ /* 0x000fe200048060ff */
[----:B------:R-:W-:Y:S01]  /*1530*/  HADD2.F32 R53, -RZ, R20.H1_H1 ;  /* 0x30000014ff357230 */ /* 0x000fe20000004100 */
[----:B------:R-:W-:Y:S01]  /*1540*/  F2FP.SATFINITE.E5M2.F32.PACK_AB_MERGE_C R46, RZ, R46, RZ ;  /* 0x0000002eff2e723e */ /* 0x000fe200048060ff */
[----:B------:R-:W-:Y:S01]  /*1550*/  HADD2.F32 R59, -RZ, R11.H1_H1 ;  /* 0x3000000bff3b7230 */ /* 0x000fe20000004100 */
[----:B------:R-:W-:Y:S01]  /*1560*/  F2FP.SATFINITE.E5M2.F32.PACK_AB_MERGE_C R34, RZ, R34, RZ ;  /* 0x00000022ff22723e */ /* 0x000fe200048060ff */
[----:B------:R-:W-:Y:S01]  /*1570*/  FMUL R20, R51, R36 ;  /* 0x0000002433147220 */ /* 0x000fe20000400000 */
[----:B------:R-:W-:Y:S01]  /*1580*/  F2FP.SATFINITE.E5M2.F32.PACK_AB_MERGE_C R29, RZ, R35, RZ ;  /* 0x00000023ff1d723e */ /* 0x000fe200048060ff */
[----:B------:R-:W-:Y:S01]  /*1590*/  HADD2.F32 R35, -RZ, R30.H1_H1 ;  /* 0x3000001eff237230 */ /* 0x000fe20000004100 */
[----:B------:R-:W-:Y:S01]  /*15a0*/  LOP3.LUT R3, R28, 0xffff, RZ, 0xc0, !PT ;  /* 0x0000ffff1c037812 */ /* 0x000fe200078ec0ff */
[----:B------:R-:W-:Y:S01]  /*15b0*/  HADD2.F32 R51, -RZ, R25.H0_H0 ;  /* 0x20000019ff337230 */ /* 0x000fe20000004100 */
[----:B------:R-:W-:Y:S01]  /*15c0*/  F2FP.SATFINITE.E5M2.F32.PACK_AB_MERGE_C R44, RZ, R44, RZ ;  /* 0x0000002cff2c723e */ /* 0x000fe200048060ff */
        /* <DEDUP_REMOVED lines=26> */
[----:B------:R-:W-:Y:S01]  /*1770*/  F2FP.SATFINITE.E5M2.F32.PACK_AB_MERGE_C R31, RZ, R31, RZ ;  /* 0x0000001fff1f723e */ /* 0x000fe200048060ff */
[----:B------:R-:W-:Y:S01]  /*1780*/  FMUL R3, R3, R36 ;  /* 0x0000002403037220 */ /* 0x000fe20000400000 */
[----:B------:R-:W-:Y:S01]  /*1790*/  F2FP.SATFINITE.E5M2.F32.PACK_AB_MERGE_C R48, RZ, R30, RZ ;  /* 0x0000001eff30723e */ /* 0x000fe200048060ff */
[-C--:B------:R-:W-:Y:S01]  /*17a0*/  FMUL R57, R57, R36.reuse ;  /* 0x0000002439397220 */ /* 0x080fe20000400000 */
[----:B------:R-:W-:Y:S01]  /*17b0*/  F2FP.SATFINITE.E5M2.F32.PACK_AB_MERGE_C R30, RZ, R35, RZ ;  /* 0x00000023ff1e723e */ /* 0x000fe200048060ff */
[-C--:B------:R-:W-:Y:S01]  /*17c0*/  FMUL R55, R55, R36.reuse ;  /* 0x0000002437377220 */ /* 0x080fe20000400000 */
[----:B------:R-:W-:Y:S01]  /*17d0*/  F2FP.SATFINITE.E5M2.F32.PACK_AB_MERGE_C R3, RZ, R3, RZ ;  /* 0x00000003ff03723e */ /* 0x000fe200048060ff */
        /* <DEDUP_REMOVED lines=10> */
[----:B------:R-:W-:Y:S02]  /*1880*/  F2FP.SATFINITE.E5M2.F32.PACK_AB_MERGE_C R49, RZ, R49, RZ ;  /* 0x00000031ff31723e */ /* 0x000fe400048060ff */
        /* <DEDUP_REMOVED lines=11> */
[----:B------:R-:W-:Y:S02]  /*1940*/  F2FP.SATFINITE.E5M2.F32.PACK_AB_MERGE_C R57, RZ, R57, RZ ;  /* 0x00000039ff39723e */ /* 0x000fe400048060ff */
[----:B------:R-:W-:Y:S02]  /*1950*/  F2FP.SATFINITE.E5M2.F32.PACK_AB_MERGE_C R37, RZ, R37, RZ ;  /* 0x00000025ff25723e */ /* 0x000fe400048060ff */
[----:B------:R-:W-:Y:S02]  /*1960*/  F2FP.SATFINITE.E5M2.F32.PACK_AB_MERGE_C R25, RZ, R25, RZ ;  /* 0x00000019ff19723e */ /* 0x000fe400048060ff */
[C---:B------:R-:W-:Y:S02]  /*1970*/  LOP3.LUT R22, R37.reuse, 0xffff, RZ, 0xc0, !PT ;  /* 0x0000ffff25167812 */ /* 0x040fe400078ec0ff */
[----:B------:R-:W-:Y:S02]  /*1980*/  LOP3.LUT R37, R37, 0xff, RZ, 0xc0, !PT ;  /* 0x000000ff25257812 */ /* 0x000fe400078ec0ff */
[----:B------:R-:W-:-:S02]  /*1990*/  PRMT R43, R22, 0x7604, R43 ;  /* 0x00007604162b7816 */ /* 0x000fc4000000002b */
[----:B------:R-:W-:Y:S01]  /*19a0*/  LOP3.LUT R22, R49, 0xffff, RZ, 0xc0, !PT ;  /* 0x0000ffff31167812 */ /* 0x000fe200078ec0ff */
[----:B------:R-:W-:Y:S01]  /*19b0*/  HADD2.F32 R49, -RZ, R23.H0_H0 ;  /* 0x20000017ff317230 */ /* 0x000fe20000004100 */
[----:B--2---:R-:W-:Y:S01]  /*19c0*/  LOP3.LUT R35, R31, 0xff, RZ, 0xc0, !PT ;  /* 0x000000ff1f237812 */ /* 0x004fe200078ec0ff */
[--C-:B------:R-:W-:Y:S01]  /*19d0*/  HADD2.F32 R31, -RZ, R26.reuse.H0_H0 ;  /* 0x2000001aff1f7230 */ /* 0x100fe20000004100 */
[----:B------:R-:W-:Y:S01]  /*19e0*/  F2FP.SATFINITE.E5M2.F32.PACK_AB_MERGE_C R32, RZ, R20, RZ ;  /* 0x00000014ff20723e */ /* 0x000fe200048060ff */
[-C--:B------:R-:W-:Y:S01]  /*19f0*/  FMUL R33, R53, R36.reuse ;  /* 0x0000002435217220 */ /* 0x080fe20000400000 */
[C---:B------:R-:W-:Y:S01]  /*1a00*/  PRMT R35, R22.reuse, 0x7604, R35 ;  /* 0x0000760416237816 */ /* 0x040fe20000000023 */
[----:B------:R-:W-:Y:S01]  /*1a10*/  HADD2.F32 R53, -RZ, R11.H0_H0 ;  /* 0x2000000bff357230 */ /* 0x000fe20000004100 */
[----:B------:R-:W-:Y:S01]  /*1a20*/  PRMT R20, R22, 0x7604, R37 ;  /* 0x0000760416147816 */ /* 0x000fe20000000025 */
[----:B------:R-:W-:Y:S01]  /*1a30*/  FMUL R22, R31, R36 ;  /* 0x000000241f167220 */ /* 0x000fe20000400000 */
[----:B------:R-:W-:Y:S01]  /*1a40*/  LOP3.LUT R34, R32, 0xffff, RZ, 0xc0, !PT ;  /* 0x0000ffff20227812 */ /* 0x000fe200078ec0ff */
[----:B------:R-:W-:Y:S01]  /*1a50*/  HADD2.F32 R37, -RZ, R26.H1_H1 ;  /* 0x3000001aff257230 */ /* 0x000fe20000004100 */
[----:B------:R-:W-:Y:S01]  /*1a60*/  F2FP.SATFINITE.E5M2.F32.PACK_AB_MERGE_C R33, RZ, R33, RZ ;  /* 0x00000021ff21723e */ /* 0x000fe200048060ff */
[----:B------:R-:W-:Y:S01]  /*1a70*/  HADD2.F32 R23, -RZ, R23.H1_H1 ;  /* 0x30000017ff177230 */ /* 0x000fe20000004100 */
[----:B------:R-:W-:Y:S01]  /*1a80*/  PRMT R31, R34, 0x7604, R47 ;  /* 0x00007604221f7816 */ /* 0x000fe2000000002f */
[----:B------:R-:W-:Y:S01]  /*1a90*/  HADD2.F32 R47, -RZ, R24.H0_H0 ;  /* 0x20000018ff2f7230 */ /* 0x000fe20000004100 */
[----:B------:R-:W-:Y:S01]  /*1aa0*/  F2FP.SATFINITE.E5M2.F32.PACK_AB_MERGE_C R34, RZ, R22, RZ ;  /* 0x00000016ff22723e */ /* 0x000fe200048060ff */
[-C--:B------:R-:W-:Y:S01]  /*1ab0*/  FMUL R37, R37, R36.reuse ;  /* 0x0000002425257220 */ /* 0x080fe20000400000 */
[----:B------:R-:W-:Y:S01]  /*1ac0*/  LOP3.LUT R33, R33, 0xffff, RZ, 0xc0, !PT ;  /* 0x0000ffff21217812 */ /* 0x000fe200078ec0ff */
[----:B------:R-:W-:Y:S01]  /*1ad0*/  HADD2.F32 R11, -RZ, R8.H0_H0 ;  /* 0x20000008ff0b7230 */ /* 0x000fe20000004100 */
[----:B------:R-:W-:Y:S01]  /*1ae0*/  LOP3.LUT R22, R32, 0xff, RZ, 0xc0, !PT ;  /* 0x000000ff20167812 */ /* 0x000fe200078ec0ff */
[-C--:B------:R-:W-:Y:S01]  /*1af0*/  FMUL R23, R23, R36.reuse ;  /* 0x0000002417177220 */ /* 0x080fe20000400000 */
[----:B------:R-:W-:Y:S01]  /*1b00*/  LOP3.LUT R26, R34, 0xffff, RZ, 0xc0, !PT ;  /* 0x0000ffff221a7812 */ /* 0x000fe200078ec0ff */
[-C--:B------:R-:W-:Y:S01]  /*1b10*/  FMUL R53, R53, R36.reuse ;  /* 0x0000002435357220 */ /* 0x080fe20000400000 */
[----:B------:R-:W-:Y:S01]  /*1b20*/  F2FP.SATFINITE.E5M2.F32.PACK_AB_MERGE_C R37, RZ, R37, RZ ;  /* 0x00000025ff25723e */ /* 0x000fe200048060ff */
        /* <DEDUP_REMOVED lines=11> */
[----:B------:R-:W-:Y:S01]  /*1be0*/  F2FP.SATFINITE.E5M2.F32.PACK_AB_MERGE_C R26, RZ, R26, RZ ;  /* 0x0000001aff1a723e */ /* 0x000fe200048060ff */
[----:B-1----:R-:W-:Y:S01]  /*1bf0*/  ULEA UR4, UR5, UR4, 0x18 ;  /* 0x0000000405047291 */ /* 0x002fe2000f8ec03f */
[----:B------:R-:W-:Y:S01]  /*1c00*/  PRMT R37, R45, 0x7604, R44 ;  /* 0x000076042d257816 */ /* 0x000fe2000000002c */
[-C--:B------:R-:W-:Y:S01]  /*1c10*/  FMUL R44, R47, R36.reuse ;  /* 0x000000242f2c7220 */ /* 0x080fe20000400000 */
[----:B------:R-:W-:Y:S01]  /*1c20*/  PRMT R24, R45, 0x7604, R34 ;  /* 0x000076042d187816 */ /* 0x000fe20000000022 */
[----:B------:R-:W-:Y:S01]  /*1c30*/  FMUL R21, R21, R36 ;  /* 0x0000002415157220 */ /* 0x000fe20000400000 */
[----:B------:R-:W-:-:S02]  /*1c40*/  LOP3.LUT R45, R26, 0xffff, RZ, 0xc0, !PT ;  /* 0x0000ffff1a2d7812 */ /* 0x000fc400078ec0ff */
[----:B------:R-:W-:Y:S02]  /*1c50*/  F2FP.SATFINITE.E5M2.F32.PACK_AB_MERGE_C R44, RZ, R44, RZ ;  /* 0x0000002cff2c723e */ /* 0x000fe400048060ff */
        /* <DEDUP_REMOVED lines=8> */
[----:B------:R-:W-:Y:S01]  /*1ce0*/  F2FP.SATFINITE.E5M2.F32.PACK_AB_MERGE_C R47, RZ, R46, RZ ;  /* 0x0000002eff2f723e */ /* 0x000fe200048060ff */
[----:B------:R-:W-:Y:S01]  /*1cf0*/  HADD2.F32 R27, -RZ, R27.H1_H1 ;  /* 0x3000001bff1b7230 */ /* 0x000fe20000004100 */
[----:B------:R-:W-:Y:S02]  /*1d00*/  F2FP.SATFINITE.E5M2.F32.PACK_AB_MERGE_C R46, RZ, R45, RZ ;  /* 0x0000002dff2e723e */ /* 0x000fe400048060ff */
        /* <DEDUP_REMOVED lines=8> */
[----:B------:R-:W-:Y:S01]  /*1d90*/  F2FP.SATFINITE.E5M2.F32.PACK_AB_MERGE_C R42, RZ, R39, RZ ;  /* 0x00000027ff2a723e */ /* 0x000fe200048060ff */
[-C--:B------:R-:W-:Y:S01]  /*1da0*/  FMUL R39, R51, R36.reuse ;  /* 0x0000002433277220 */ /* 0x080fe20000400000 */
[----:B------:R-:W-:Y:S01]  /*1db0*/  PRMT R20, R20, 0x5410, R49 ;  /* 0x0000541014147816 */ /* 0x000fe20000000031 */
[--C-:B------:R-:W-:Y:S01]  /*1dc0*/  HADD2.F32 R49, -RZ, R14.reuse.H1_H1 ;  /* 0x3000000eff317230 */ /* 0x100fe20000004100 */
[----:B------:R-:W-:Y:S01]  /*1dd0*/  PRMT R22, R22, 0x5410, R47 ;  /* 0x0000541016167816 */ /* 0x000fe2000000002f */
[----:B------:R-:W-:Y:S01]  /*1de0*/  HADD2.F32 R47, -RZ, R14.H0_H0 ;  /* 0x2000000eff2f7230 */ /* 0x000fe20000004100 */
[----:B------:R-:W-:Y:S01]  /*1df0*/  LOP3.LUT R46, R42, 0xffff, RZ, 0xc0, !PT ;  /* 0x0000ffff2a2e7812 */ /* 0x000fe200078ec0ff */
[----:B------:R-:W-:Y:S01]  /*1e00*/  HADD2.F32 R51, -RZ, R13.H0_H0 ;  /* 0x2000000dff337230 */ /* 0x000fe20000004100 */
[----:B------:R-:W-:Y:S01]  /*1e10*/  F2FP.SATFINITE.E5M2.F32.PACK_AB_MERGE_C R14, RZ, R39, RZ ;  /* 0x00000027ff0e723e */ /* 0x000fe200048060ff */
        /* <DEDUP_REMOVED lines=9> */
[----:B------:R-:W-:-:S02]  /*1eb0*/  F2FP.SATFINITE.E5M2.F32.PACK_AB_MERGE_C R38, RZ, R41, RZ ;  /* 0x00000029ff26723e */ /* 0x000fc400048060ff */
[----:B------:R-:W-:Y:S01]  /*1ec0*/  F2FP.SATFINITE.E5M2.F32.PACK_AB_MERGE_C R48, RZ, R48, RZ ;  /* 0x00000030ff30723e */ /* 0x000fe200048060ff */
        /* <DEDUP_REMOVED lines=15> */
[----:B------:R-:W-:-:S02]  /*1fc0*/  F2FP.SATFINITE.E5M2.F32.PACK_AB_MERGE_C R23, RZ, R23, RZ ;  /* 0x00000017ff17723e */ /* 0x000fc400048060ff */
[----:B------:R-:W-:Y:S02]  /*1fd0*/  F2FP.SATFINITE.E5M2.F32.PACK_AB_MERGE_C R43, RZ, R43, RZ ;  /* 0x0000002bff2b723e */ /* 0x000fe400048060ff */
[----:B------:R-:W-:Y:S02]  /*1fe0*/  F2FP.SATFINITE.E5M2.F32.PACK_AB_MERGE_C R12, RZ, R12, RZ ;  /* 0x0000000cff0c723e */ /* 0x000fe400048060ff */
[----:B------:R-:W-:Y:S02]  /*1ff0*/  PRMT R41, R35, 0x5410, R48 ;  /* 0x0000541023297816 */ /* 0x000fe40000000030 */
[----:B------:R-:W-:Y:S02]  /*2000*/  F2FP.SATFINITE.E5M2.F32.PACK_AB_MERGE_C R35, RZ, R38, RZ ;  /* 0x00000026ff23723e */ /* 0x000fe400048060ff */
        /* <DEDUP_REMOVED lines=9> */
[----:B------:R-:W-:Y:S02]  /*20a0*/  F2FP.SATFINITE.E5M2.F32.PACK_AB_MERGE_C R43, RZ, R43, RZ ;  /* 0x0000002bff2b723e */ /* 0x000fe400048060ff */
        /* <DEDUP_REMOVED lines=10> */
[----:B------:R-:W-:Y:S01]  /*2150*/  F2FP.SATFINITE.E5M2.F32.PACK_AB_MERGE_C R35, RZ, R35, RZ ;  /* 0x00000023ff23723e */ /* 0x000fe200048060ff */
[----:B------:R-:W-:Y:S01]  /*2160*/  HADD2.F32 R19, -RZ, R19.H1_H1 ;  /* 0x30000013ff137230 */ /* 0x000fe20000004100 */
[----:B------:R-:W-:Y:S01]  /*2170*/  F2FP.SATFINITE.E5M2.F32.PACK_AB_MERGE_C R43, RZ, R38, RZ ;  /* 0x00000026ff2b723e */ /* 0x000fe200048060ff */
        /* <DEDUP_REMOVED lines=11> */
[----:B------:R-:W-:Y:S01]  /*2230*/  F2FP.SATFINITE.E5M2.F32.PACK_AB_MERGE_C R45, RZ, R45, RZ ;  /* 0x0000002dff2d723e */ /* 0x000fe200048060ff */
[----:B------:R-:W-:Y:S01]  /*2240*/  HADD2.F32 R17, -RZ, R17.H1_H1 ;  /* 0x30000011ff117230 */ /* 0x000fe20000004100 */
[----:B------:R-:W-:Y:S01]  /*2250*/  LOP3.LUT R48, R43, 0xff, RZ, 0xc0, !PT ;  /* 0x000000ff2b307812 */ /* 0x000fe200078ec0ff */
[----:B------:R-:W-:Y:S01]  /*2260*/  FMUL R19, R19, R36 ;  /* 0x0000002413137220 */ /* 0x000fe20000400000 */
[----:B------:R-:W-:-:S02]  /*2270*/  F2FP.SATFINITE.E5M2.F32.PACK_AB_MERGE_C R35, RZ, R35, RZ ;  /* 0x00000023ff23723e */ /* 0x000fc400048060ff */
[----:B------:R-:W-:Y:S01]  /*2280*/  F2FP.SATFINITE.E5M2.F32.PACK_AB_MERGE_C R38, RZ, R38, RZ ;  /* 0x00000026ff26723e */ /* 0x000fe200048060ff */
        /* <DEDUP_REMOVED lines=17> */
[----:B------:R-:W-:-:S02]  /*23a0*/  F2FP.SATFINITE.E5M2.F32.PACK_AB_MERGE_C R45, RZ, R45, RZ ;  /* 0x0000002dff2d723e */ /* 0x000fc400048060ff */
[----:B------:R-:W-:Y:S02]  /*23b0*/  F2FP.SATFINITE.E5M2.F32.PACK_AB_MERGE_C R6, RZ, R6, RZ ;  /* 0x00000006ff06723e */ /* 0x000fe400048060ff */
[----:B------:R-:W-:Y:S01]  /*23c0*/  F2FP.SATFINITE.E5M2.F32.PACK_AB_MERGE_C R46, RZ, R43, RZ ;  /* 0x0000002bff2e723e */ /* 0x000fe200048060ff */
[----:B------:R-:W-:Y:S01]  /*23d0*/  FMUL R51, R51, R36 ;  /* 0x0000002433337220 */ /* 0x000fe20000400000 */
[----:B------:R-:W-:Y:S02]  /*23e0*/  LOP3.LUT R45, R45, 0xffff, RZ, 0xc0, !PT ;  /* 0x0000ffff2d2d7812 */ /* 0x000fe400078ec0ff */
[----:B------:R-:W-:Y:S02]  /*23f0*/  LOP3.LUT R48, R46, 0xff, RZ, 0xc0, !PT ;  /* 0x000000ff2e307812 */ /* 0x000fe400078ec0ff */
[----:B------:R-:W-:Y:S02]  /*2400*/  F2FP.SATFINITE.E5M2.F32.PACK_AB_MERGE_C R43, RZ, R47, RZ ;  /* 0x0000002fff2b723e */ /* 0x000fe400048060ff */
        /* <DEDUP_REMOVED lines=8> */
[----:B------:R-:W-:Y:S01]  /*2490*/  F2FP.SATFINITE.E5M2.F32.PACK_AB_MERGE_C R51, RZ, R51, RZ ;  /* 0x00000033ff33723e */ /* 0x000fe200048060ff */
        /* <DEDUP_REMOVED lines=15> */
[----:B------:R-:W-:Y:S01]  /*2590*/  F2FP.SATFINITE.E5M2.F32.PACK_AB_MERGE_C R7, RZ, R7, RZ ;  /* 0x00000007ff07723e */ /* 0x000fe200048060ff */
[----:B------:R-:W1:Y:S01]  /*25a0*/  S2R R10, SR_TID.X ;  /* 0x00000000000a7919 */ /* 0x000e620000002100 */
[-C--:B------:R-:W-:Y:S01]  /*25b0*/  FMUL R47, R47, R36.reuse ;  /* 0x000000242f2f7220 */ /* 0x080fe20000400000 */
[-C--:B------:R-:W-:Y:S01]  /*25c0*/  FMUL R5, R5, R36.reuse ;  /* 0x0000002405057220 */ /* 0x080fe20000400000 */
[----:B------:R-:W-:Y:S01]  /*25d0*/  FMUL R49, R49, R36 ;  /* 0x0000002431317220 */ /* 0x000fe20000400000 */
[----:B------:R-:W-:Y:S01]  /*25e0*/  LOP3.LUT R8, R7, 0xffff, RZ, 0xc0, !PT ;  /* 0x0000ffff07087812 */ /* 0x000fe200078ec0ff */
[----:B------:R-:W2:Y:S01]  /*25f0*/  S2R R36, SR_TID.X ;  /* 0x0000000000247919 */ /* 0x000ea20000002100 */
[----:B------:R-:W-:-:S02]  /*2600*/  F2FP.SATFINITE.E5M2.F32.PACK_AB_MERGE_C R45, RZ, R45, RZ ;  /* 0x0000002dff2d723e */ /* 0x000fc400048060ff */
[----:B------:R-:W-:Y:S01]  /*2610*/  F2FP.SATFINITE.E5M2.F32.PACK_AB_MERGE_C R49, RZ, R49, RZ ;  /* 0x00000031ff31723e */ /* 0x000fe200048060ff */
[----:B------:R-:W-:Y:S01]  /*2620*/  IMAD.SHL.U32 R61, R8, 0x1000000, RZ ;  /* 0x01000000083d7824 */ /* 0x000fe200078e00ff */
[----:B------:R-:W-:Y:S02]  /*2630*/  LOP3.LUT R45, R45, 0xffff, RZ, 0xc0, !PT ;  /* 0x0000ffff2d2d7812 */ /* 0x000fe400078ec0ff */
[----:B------:R-:W-:Y:S02]  /*2640*/  LOP3.LUT R8, R7, 0xff, RZ, 0xc0, !PT ;  /* 0x000000ff07087812 */ /* 0x000fe400078ec0ff */
[----:B------:R-:W-:Y:S02]  /*2650*/  F2FP.SATFINITE.E5M2.F32.PACK_AB_MERGE_C R47, RZ, R47, RZ ;  /* 0x0000002fff2f723e */ /* 0x000fe400048060ff */
[C---:B------:R-:W-:Y:S01]  /*2660*/  PRMT R44, R45.reuse, 0x7604, R8 ;  /* 0x000076042d2c7816 */ /* 0x040fe20000000008 */
[----:B------:R-:W-:Y:S01]  /*2670*/  IMAD.SHL.U32 R8, R45, 0x1000000, RZ ;  /* 0x010000002d087824 */ /* 0x000fe200078e00ff */
[----:B------:R-:W-:-:S02]  /*2680*/  LOP3.LUT R7, R47, 0xff, RZ, 0xc0, !PT ;  /* 0x000000ff2f077812 */ /* 0x000fc400078ec0ff */
[----:B------:R-:W-:Y:S02]  /*2690*/  LOP3.LUT R23, R23, 0xffff, RZ, 0xc0, !PT ;  /* 0x0000ffff17177812 */ /* 0x000fe400078ec0ff */
[----:B------:R-:W-:Y:S02]  /*26a0*/  LOP3.LUT R8, R31, R8, RZ, 0xfc, !PT ;  /* 0x000000081f087212 */ /* 0x000fe400078efcff */
[----:B------:R-:W-:Y:S02]  /*26b0*/  LOP3.LUT R31, R49, 0xffff, RZ, 0xc0, !PT ;  /* 0x0000ffff311f7812 */ /* 0x000fe400078ec0ff */
[----:B------:R-:W-:Y:S02]  /*26c0*/  PRMT R7, R44, 0x5410, R7 ;  /* 0x000054102c077816 */ /* 0x000fe40000000007 */
[----:B------:R-:W-:Y:S01]  /*26d0*/  F2FP.SATFINITE.E5M2.F32.PACK_AB_MERGE_C R15, RZ, R15, RZ ;  /* 0x0000000fff0f723e */ /* 0x000fe200048060ff */
[----:B------:R-:W-:Y:S01]  /*26e0*/  IMAD.SHL.U32 R31, R31, 0x1000000, RZ ;  /* 0x010000001f1f7824 */ /* 0x000fe200078e00ff */
[----:B------:R-:W-:-:S02]  /*26f0*/  F2FP.SATFINITE.E5M2.F32.PACK_AB_MERGE_C R21, RZ, R21, RZ ;  /* 0x00000015ff15723e */ /* 0x000fc400048060ff */
[----:B------:R-:W-:Y:S02]  /*2700*/  F2FP.SATFINITE.E5M2.F32.PACK_AB_MERGE_C R13, RZ, R13, RZ ;  /* 0x0000000dff0d723e */ /* 0x000fe400048060ff */
        /* <DEDUP_REMOVED lines=9> */
[----:B------:R-:W-:Y:S01]  /*27a0*/  F2FP.SATFINITE.E5M2.F32.PACK_AB_MERGE_C R53, RZ, R53, RZ ;  /* 0x00000035ff35723e */ /* 0x000fe200048060ff */
[----:B------:R-:W-:Y:S01]  /*27b0*/  IMAD R36, R45, 0x10, R10 ;  /* 0x000000102d247824 */ /* 0x000fe200078e020a */
[----:B------:R-:W-:Y:S02]  /*27c0*/  LEA R31, R31, UR4, 0x7 ;  /* 0x000000041f1f7c11 */ /* 0x000fe4000f8e38ff */
[----:B------:R-:W-:Y:S02]  /*27d0*/  LOP3.LUT R41, R41, R46, RZ, 0xfc, !PT ;  /* 0x0000002e29297212 */ /* 0x000fe400078efcff */
[----:B------:R-:W-:Y:S01]  /*27e0*/  LOP3.LUT R10, R49, 0xff, RZ, 0xc0, !PT ;  /* 0x000000ff310a7812 */ /* 0x000fe200078ec0ff */
[----:B------:R-:W-:Y:S01]  /*27f0*/  IMAD R31, R36, 0x4, R31 ;  /* 0x00000004241f7824 */ /* 0x000fe200078e021f */
[----:B------:R-:W-:Y:S01]  /*2800*/  F2FP.SATFINITE.E5M2.F32.PACK_AB_MERGE_C R27, RZ, R27, RZ ;  /* 0x0000001bff1b723e */ /* 0x000fe200048060ff */
[----:B------:R-:W-:Y:S01]  /*2810*/  IMAD.SHL.U32 R36, R51, 0x1000000, RZ ;  /* 0x0100000033247824 */ /* 0x000fe200078e00ff */
[----:B------:R-:W-:-:S02]  /*2820*/  F2FP.SATFINITE.E5M2.F32.PACK_AB_MERGE_C R11, RZ, R11, RZ ;  /* 0x0000000bff0b723e */ /* 0x000fc400048060ff */
        /* <DEDUP_REMOVED lines=20> */
[----:B------:R-:W-:Y:S02]  /*2970*/  F2FP.SATFINITE.E5M2.F32.PACK_AB_MERGE_C R19, RZ, R19, RZ ;  /* 0x00000013ff13723e */ /* 0x000fe400048060ff */
        /* <DEDUP_REMOVED lines=11> */
[----:B------:R-:W-:Y:S01]  /*2a30*/  F2FP.SATFINITE.E5M2.F32.PACK_AB_MERGE_C R55, RZ, R55, RZ ;  /* 0x00000037ff37723e */ /* 0x000fe200048060ff */
[----:B------:R-:W-:Y:S01]  /*2a40*/  IMAD.SHL.U32 R11, R11, 0x1000000, RZ ;  /* 0x010000000b0b7824 */ /* 0x000fe200078e00ff */
[----:B------:R-:W-:Y:S02]  /*2a50*/  PRMT R44, R28, 0x5410, R37 ;  /* 0x000054101c2c7816 */ /* 0x000fe40000000025 */
[----:B------:R-:W-:-:S02]  /*2a60*/  F2FP.SATFINITE.E5M2.F32.PACK_AB_MERGE_C R9, RZ, R9, RZ ;  /* 0x00000009ff09723e */ /* 0x000fc400048060ff */
[----:B------:R-:W-:Y:S02]  /*2a70*/  F2FP.SATFINITE.E5M2.F32.PACK_AB_MERGE_C R59, RZ, R59, RZ ;  /* 0x0000003bff3b723e */ /* 0x000fe400048060ff */
[----:B------:R-:W-:Y:S02]  /*2a80*/  F2FP.SATFINITE.E5M2.F32.PACK_AB_MERGE_C R5, RZ, R5, RZ ;  /* 0x00000005ff05723e */ /* 0x000fe400048060ff */
[----:B------:R-:W-:Y:S02]  /*2a90*/  F2FP.SATFINITE.E5M2.F32.PACK_AB_MERGE_C R43, RZ, R43, RZ ;  /* 0x0000002bff2b723e */ /* 0x000fe400048060ff */
[----:B------:R-:W-:Y:S02]  /*2aa0*/  LOP3.LUT R28, R25, 0xffff, RZ, 0xc0, !PT ;  /* 0x0000ffff191c7812 */ /* 0x000fe400078ec0ff */
[----:B------:R-:W-:Y:S02]  /*2ab0*/  F2FP.SATFINITE.E5M2.F32.PACK_AB_MERGE_C R17, RZ, R17, RZ ;  /* 0x00000011ff11723e */ /* 0x000fe400048060ff */
        /* <DEDUP_REMOVED lines=82> */
        .weak           $__internal_30_$__cuda_sm20_rcp_rn_f32_slowpath
        .type           $__internal_30_$__cuda_sm20_rcp_rn_f32_slowpath,@function
        .size           $__internal_30_$__cuda_sm20_rcp_rn_f32_slowpath,($__internal_31_$__cuda_sm3x_div_rn_noftz_f32_slowpath - $__internal_30_$__cuda_sm20_rcp_rn_f32_slowpath)
$__internal_30_$__cuda_sm20_rcp_rn_f32_slowpath:
        /* <DEDUP_REMOVED lines=15> */
.L_x_756:
        /* <DEDUP_REMOVED lines=33> */
.L_x_758:
[----:B------:R1:W2:Y:S02]  /*32e0*/  MUFU.RCP R39, R0 ;  /* 0x0000000000277308 */ /* 0x0002a40000001000 */
.L_x_757:
[----:B-1234-:R-:W-:Y:S02]  /*32f0*/  IMAD.MOV.U32 R0, RZ, RZ, R39 ;  /* 0x000000ffff007224 */ /* 0x01efe400078e0027 */
[----:B------:R-:W-:-:S04]  /*3300*/  IMAD.MOV.U32 R39, RZ, RZ, 0x0 ;  /* 0x00000000ff277424 */ /* 0x000fc800078e00ff */
[----:B------:R-:W-:Y:S05]  /*3310*/  RET.REL.NODEC R38 `(_ZN18transformer_engine71_GLOBAL__N__76556b6a_38_quantize_transpose_square_blockwise_cu_108e784934block_scaled_cast_transpose_kernelILb1Ef6__half13__nv_fp8_e5m2EEvPKT1_PT2_S8_PT0_SA_mmmmmmf14CUtensorMap_stbPKf) ;  /* 0xffffffcc26387950 */ /* 0x000fea0003c3ffff */
        .weak           $__internal_31_$__cuda_sm3x_div_rn_noftz_f32_slowpath
        .type           $__internal_31_$__cuda_sm3x_div_rn_noftz_f32_slowpath,@function
        .size           $__internal_31_$__cuda_sm3x_div_rn_noftz_f32_slowpath,(.L_x_1141 - $__internal_31_$__cuda_sm3x_div_rn_noftz_f32_slowpath)
$__internal_31_$__cuda_sm3x_div_rn_noftz_f32_slowpath:
        /* <DEDUP_REMOVED lines=23> */
.L_x_759:
        /* <DEDUP_REMOVED lines=49> */
.L_x_765:
[----:B------:R-:W-:-:S04]  /*37a0*/  LOP3.LUT R38, R38, 0x80000000, RZ, 0xc0, !PT ;  /* 0x8000000026267812 */ /* 0x000fc800078ec0ff */
[----:B------:R-:W-:Y:S01]  /*37b0*/  LOP3.LUT R38, R38, 0x7f800000, RZ, 0xfc, !PT ;  /* 0x7f80000026267812 */ /* 0x000fe200078efcff */
[----:B------:R-:W-:Y:S06]  /*37c0*/  BRA `(.L_x_766) ;  /* 0x0000000000287947 */ /* 0x000fec0003800000 */
.L_x_764:
[----:B------:R-:W-:Y:S01]  /*37d0*/  IMAD R38, R39, 0x800000, R38 ;  /* 0x0080000027267824 */ /* 0x000fe200078e0226 */
[----:B------:R-:W-:Y:S06]  /*37e0*/  BRA `(.L_x_766) ;  /* 0x0000000000207947 */ /* 0x000fec0003800000 */
.L_x_763:
[----:B------:R-:W-:-:S04]  /*37f0*/  LOP3.LUT R38, R41, 0x80000000, R38, 0x48, !PT ;  /* 0x8000000029267812 */ /* 0x000fc800078e4826 */
[----:B------:R-:W-:Y:S01]  /*3800*/  LOP3.LUT R38, R38, 0x7f800000, RZ, 0xfc, !PT ;  /* 0x7f80000026267812 */ /* 0x000fe200078efcff */
[----:B------:R-:W-:Y:S06]  /*3810*/  BRA `(.L_x_766) ;  /* 0x0000000000147947 */ /* 0x000fec0003800000 */
.L_x_762:
[----:B------:R-:W-:Y:S01]  /*3820*/  LOP3.LUT R38, R41, 0x80000000, R38, 0x48, !PT ;  /* 0x8000000029267812 */ /* 0x000fe200078e4826 */
[----:B------:R-:W-:Y:S06]  /*3830*/  BRA `(.L_x_766) ;  /* 0x00000000000c7947 */ /* 0x000fec0003800000 */
.L_x_761:
[----:B------:R-:W1:Y:S01]  /*3840*/  MUFU.RSQ R38, -QNAN ;  /* 0xffc0000000267908 */ /* 0x000e620000001400 */
[----:B------:R-:W-:Y:S05]  /*3850*/  BRA `(.L_x_766) ;  /* 0x0000000000047947 */ /* 0x000fea0003800000 */
.L_x_760:
[----:B------:R-:W-:-:S07]  /*3860*/  FADD.FTZ R38, R0, 57344 ;  /* 0x4760000000267421 */ /* 0x000fce0000010000 */
.L_x_766:
[----:B-1----:R-:W-:Y:S02]  /*3870*/  IMAD.MOV.U32 R0, RZ, RZ, R38 ;  /* 0x000000ffff007224 */ /* 0x002fe400078e0026 */
[----:B------:R-:W-:Y:S02]  /*3880*/  IMAD.MOV.U32 R38, RZ, RZ, R36 ;  /* 0x000000ffff267224 */ /* 0x000fe400078e0024 */
[----:B------:R-:W-:-:S04]  /*3890*/  IMAD.MOV.U32 R39, RZ, RZ, 0x0 ;  /* 0x00000000ff277424 */ /* 0x000fc800078e00ff */
[----:B------:R-:W-:Y:S05]  /*38a0*/  RET.REL.NODEC R38 `(_ZN18transformer_engine71_GLOBAL__N__76556b6a_38_quantize_transpose_square_blockwise_cu_108e784934block_scaled_cast_transpose_kernelILb1Ef6__half13__nv_fp8_e5m2EEvPKT1_PT2_S8_PT0_SA_mmmmmmf14CUtensorMap_stbPKf) ;  /* 0xffffffc426d47950 */ /* 0x000fea0003c3ffff */
.L_x_767:
        /* <DEDUP_REMOVED lines=13> */
.L_x_1141:


//--------------------- .text._ZN18transformer_engine71_GLOBAL__N__76556b6a_38_quantize_transpose_square_blockwise_cu_108e784945block_scaled_cast_transpose_kernel_notalignedILb0Eff13__nv_fp8_e4m3EEvPKT1_PT2_S7_PT0_S9_mmmmmmfbPKf --------------------------
	.section	.text._ZN18transformer_engine71_GLOBAL__N__76556b6a_38_quantize_transpose_square_blockwise_cu_108e784945block_scaled_cast_transpose_kernel_notalignedILb0Eff13__nv_fp8_e4m3EEvPKT1_PT2_S7_PT0_S9_mmmmmmfbPKf,"ax",@progbits
	.align	128
.text._ZN18transformer_engine71_GLOBAL__N__76556b6a_38_quantize_transpose_square_blockwise_cu_108e784945block_scaled_cast_transpose_kernel_notalignedILb0Eff13__nv_fp8_e4m3EEvPKT1_PT2_S7_PT0_S9_mmmmmmfbPKf:
        .type           _ZN18transformer_engine71_GLOBAL__N__76556b6a_38_quantize_transpose_square_blockwise_cu_108e784945block_scaled_cast_transpose_kernel_notalignedILb0Eff13__nv_fp8_e4m3EEvPKT1_PT2_S7_PT0_S9_mmmmmmfbPKf,@function
        .size           _ZN18transformer_engine71_GLOBAL__N__76556b6a_38_quantize_transpose_square_blockwise_cu_108e784945block_scaled_cast_transpose_kernel_notalignedILb0Eff13__nv_fp8_e4m3EEvPKT1_PT2_S7_PT0_S9_mmmmmmfbPKf,(.L_x_1144 - _ZN18transformer_engine71_GLOBAL__N__76556b6a_38_quantize_transpose_square_blockwise_cu_108e784945block_scaled_cast_transpose_kernel_notalignedILb0Eff13__nv_fp8_e4m3EEvPKT1_PT2_S7_PT0_S9_mmmmmmfbPKf)
        .other          _ZN18transformer_engine71_GLOBAL__N__76556b6a_38_quantize_transpose_square_blockwise_cu_108e784945block_scaled_cast_transpose_kernel_notalignedILb0Eff13__nv_fp8_e4m3EEvPKT1_PT2_S7_PT0_S9_mmmmmmfbPKf,@"STO_CUDA_ENTRY STV_DEFAULT"
_ZN18transformer_engine71_GLOBAL__N__76556b6a_38_quantize_transpose_square_blockwise_cu_108e784945block_scaled_cast_transpose_kernel_notalignedILb0Eff13__nv_fp8_e4m3EEvPKT1_PT2_S7_PT0_S9_mmmmmmfbPKf:
        /* <DEDUP_REMOVED lines=10> */
.L_x_768:
        /* <DEDUP_REMOVED lines=9> */
[----:B-1----:R-:W-:-:S02]  /*0130*/  IADD3 R71, P0, R74, -0x1, RZ ;  /* 0xffffffff4a477810 */ /* 0x002fc40007f1e0ff */
[----:B0-----:R-:W-:Y:S01]  /*0140*/  SHF.R.U32.HI R2, RZ, 0x1, R0 ;  /* 0x00000001ff027819 */ /* 0x001fe20000011600 */
[C---:B------:R-:W-:Y:S02]  /*0150*/  IMAD.SHL.U32 R7, R0.reuse, 0x2, RZ ;  /* 0x0000000200077824 */ /* 0x040fe400078e00ff */
[----:B------:R-:W-:Y:S01]  /*0160*/  IMAD.SHL.U32 R9, R0, 0x10, RZ ;  /* 0x0000001000097824 */ /* 0x000fe200078e00ff */
[----:B------:R-:W-:-:S05]  /*0170*/  LOP3.LUT R2, R2, 0x7fffffc0, RZ, 0xc0, !PT ;  /* 0x7fffffc002027812 */ /* 0x000fca00078ec0ff */
[----:B--2---:R-:W-:-:S04]  /*0180*/  IMAD.WIDE R2, R5, 0x80, R2 ;  /* 0x0000008005027825 */ /* 0x004fc800078e0202 */
[----:B---3--:R-:W-:Y:S01]  /*0190*/  IMAD.WIDE R4, R4, 0x80, RZ ;  /* 0x0000008004047825 */ /* 0x008fe200078e02ff */
[----:B------:R-:W-:Y:S02]  /*01a0*/  LOP3.LUT R11, R2, 0x3c, R7, 0xf8, !PT ;  /* 0x0000003c020b7812 */ /* 0x000fe400078ef807 */
[----:B------:R-:W-:Y:S02]  /*01b0*/  IADD3.X R7, R75, -0x1, RZ, P0, !PT ;  /* 0xffffffff4b077810 */ /* 0x000fe400007fe4ff */
[----:B------:R-:W-:Y:S02]  /*01c0*/  LOP3.LUT R72, R11, 0x3, RZ, 0xfc, !PT ;  /* 0x000000030b487812 */ /* 0x000fe400078efcff */
[----:B------:R-:W-:Y:S02]  /*01d0*/  LOP3.LUT R9, R4, 0x10, R9, 0xf8, !PT ;  /* 0x0000001004097812 */ /* 0x000fe400078ef809 */
[----:B------:R-:W-:Y:S02]  /*01e0*/  ISETP.LT.U32.AND P4, PT, R72, UR4, PT ;  /* 0x0000000448007c0c */ /* 0x000fe4000bf81070 */
[----:B------:R-:W-:-:S02]  /*01f0*/  LOP3.LUT R4, R9, 0x60, R0, 0xf8, !PT ;  /* 0x0000006009047812 */ /* 0x000fc400078ef800 */
[C---:B------:R-:W-:Y:S02]  /*0200*/  ISETP.LT.U32.AND.EX P4, PT, R3.reuse, UR5, PT, P4 ;  /* 0x0000000503007c0c */ /* 0x040fe4000bf81140 */
[----:B------:R-:W-:Y:S02]  /*0210*/  LOP3.LUT R0, R4, 0xf, RZ, 0xfc, !PT ;  /* 0x0000000f04007812 */ /* 0x000fe400078efcff */
[C---:B------:R-:W-:Y:S02]  /*0220*/  ISETP.GE.U32.AND P2, PT, R72.reuse, UR8, PT ;  /* 0x0000000848007c0c */ /* 0x040fe4000bf46070 */
[----:B------:R-:W-:Y:S02]  /*0230*/  SEL R72, R72, UR4, P4 ;  /* 0x0000000448487c07 */ /* 0x000fe4000a000000 */
[----:B------:R-:W-:Y:S02]  /*0240*/  ISETP.LT.U32.AND P3, PT, R0, R71, PT ;  /* 0x000000470000720c */ /* 0x000fe40003f61070 */
[----:B------:R-:W-:-:S02]  /*0250*/  SEL R73, R3, UR5, P4 ;  /* 0x0000000503497c07 */ /* 0x000fc4000a000000 */
[----:B------:R-:W-:Y:S02]  /*0260*/  IADD3 R72, P4, P5, R72, 0x1, -R11 ;  /* 0x0000000148487810 */ /* 0x000fe40007d9e80b */
[----:B------:R-:W-:Y:S02]  /*0270*/  ISETP.GE.U32.AND P0, PT, R11, UR8, PT ;  /* 0x000000080b007c0c */ /* 0x000fe4000bf06070 */
[----:B------:R-:W-:Y:S02]  /*0280*/  ISETP.LT.U32.AND.EX P3, PT, R5, R7, PT, P3 ;  /* 0x000000070500720c */ /* 0x000fe40003f61130 */
[----:B------:R-:W-:Y:S02]  /*0290*/  IADD3.X R73, R73, RZ, ~R3, P4, P5 ;  /* 0x000000ff49497210 */ /* 0x000fe400027eac03 */
[----:B------:R-:W-:Y:S02]  /*02a0*/  ISETP.GE.U32.AND.EX P0, PT, R3, UR9, PT, P0 ;  /* 0x0000000903007c0c */ /* 0x000fe4000bf06100 */
[----:B------:R-:W-:-:S02]  /*02b0*/  ISETP.GE.U32.AND P5, PT, R4, R74, PT ;  /* 0x0000004a0400720c */ /* 0x000fc40003fa6070 */
[C---:B------:R-:W-:Y:S02]  /*02c0*/  SEL R71, R0.reuse, R71, P3 ;  /* 0x0000004700477207 */ /* 0x040fe40001800000 */
[C---:B------:R-:W-:Y:S02]  /*02d0*/  ISETP.GE.U32.OR.EX P0, PT, R5.reuse, R75, P0, P5 ;  /* 0x0000004b0500720c */ /* 0x040fe40000706550 */
[----:B------:R-:W-:Y:S02]  /*02e0*/  SEL R7, R5, R7, P3 ;  /* 0x0000000705077207 */ /* 0x000fe40001800000 */
[----:B------:R-:W-:Y:S02]  /*02f0*/  IADD3 R71, P3, P4, R71, 0x1, -R4 ;  /* 0x0000000147477810 */ /* 0x000fe40007c7e804 */
[-C--:B------:R-:W-:Y:S01]  /*0300*/  ISETP.GE.U32.AND P1, PT, R0, R74.reuse, PT ;  /* 0x0000004a0000720c */ /* 0x080fe20003f26070 */
[----:B------:R-:W-:Y:S01]  /*0310*/  IMAD R0, R3, R74, RZ ;  /* 0x0000004a03007224 */ /* 0x000fe200078e02ff */
[----:B------:R-:W-:-:S02]  /*0320*/  IADD3.X R70, R7, RZ, ~R5, P3, P4 ;  /* 0x000000ff07467210 */ /* 0x000fc40001fe8c05 */
[----:B------:R-:W-:Y:S02]  /*0330*/  ISETP.LT.U32.AND P3, PT, R71, 0x10, PT ;  /* 0x000000104700780c */ /* 0x000fe40003f61070 */
[----:B------:R-:W-:Y:S02]  /*0340*/  ISETP.LT.U32.AND P4, PT, R72, 0x4, PT ;  /* 0x000000044800780c */ /* 0x000fe40003f81070 */
[----:B------:R-:W-:Y:S01]  /*0350*/  ISETP.GE.U32.AND.EX P2, PT, R3, UR9, PT, P2 ;  /* 0x0000000903007c0c */ /* 0x000fe2000bf46120 */
[----:B------:R-:W-:Y:S01]  /*0360*/  IMAD.WIDE.U32 R2, R11, R74, R4 ;  /* 0x0000004a0b027225 */ /* 0x000fe200078e0004 */
[C---:B------:R-:W-:Y:S02]  /*0370*/  ISETP.LT.U32.AND.EX P3, PT, R70.reuse, RZ, PT, P3 ;  /* 0x000000ff4600720c */ /* 0x040fe40003f61130 */
[----:B------:R-:W-:Y:S01]  /*0380*/  ISETP.LT.U32.AND.EX P4, PT, R73, RZ, PT, P4 ;  /* 0x000000ff4900720c */ /* 0x000fe20003f81140 */
[-C--:B------:R-:W-:Y:S01]  /*0390*/  IMAD R11, R11, R75.reuse, R0 ;  /* 0x0000004b0b0b7224 */ /* 0x080fe200078e0200 */
[----:B------:R-:W-:Y:S01]  /*03a0*/  ISETP.GE.U32.OR.EX P1, PT, R5, R75, P2, P1 ;  /* 0x0000004b0500720c */ /* 0x000fe20001726510 */
[----:B------:R-:W-:Y:S01]  /*03b0*/  IMAD.MOV.U32 R0, RZ, RZ, RZ ;  /* 0x000000ffff007224 */ /* 0x000fe200078e00ff */
[----:B------:R-:W-:Y:S01]  /*03c0*/  SEL R82, R71, 0x10, P3 ;  /* 0x0000001047527807 */ /* 0x000fe20001800000 */
[----:B------:R-:W-:Y:S01]  /*03d0*/  IMAD.IADD R69, R3, 0x1, R11 ;  /* 0x0000000103457824 */ /* 0x000fe200078e020b */
        /* <DEDUP_REMOVED lines=11> */
[C---:B------:R-:W-:Y:S01]  /*0490*/  IMAD.SHL.U32 R81, R74.reuse, 0x4, RZ ;  /* 0x000000044a517824 */ /* 0x040fe200078e00ff */
[----:B------:R-:W-:Y:S02]  /*04a0*/  SHF.L.U64.HI R9, R74, 0x2, R75 ;  /* 0x000000024a097819 */ /* 0x000fe4000001024b */
[----:B------:R-:W-:Y:S02]  /*04b0*/  LOP3.LUT P1, RZ, R78, 0x3f, RZ, 0xc0, !PT ;  /* 0x0000003f4eff7812 */ /* 0x000fe4000782c0ff */
[----:B------:R-:W-:-:S04]  /*04c0*/  IADD3 R74, P3, R81, R78, RZ ;  /* 0x0000004e514a7210 */ /* 0x000fc80007f7e0ff */
[----:B------:R-:W-:Y:S01]  /*04d0*/  IADD3 R76, P4, R81, R74, RZ ;  /* 0x0000004a514c7210 */ /* 0x000fe20007f9e0ff */
[----:B------:R-:W-:-:S03]  /*04e0*/  IMAD.X R75, R9, 0x1, R79, P3 ;  /* 0x00000001094b7824 */ /* 0x000fc600018e064f */
[----:B------:R-:W-:Y:S01]  /*04f0*/  IADD3 R80, P5, R81, R76, RZ ;  /* 0x0000004c51507210 */ /* 0x000fe20007fbe0ff */
[C---:B------:R-:W-:Y:S01]  /*0500*/  IMAD.X R77, R9.reuse, 0x1, R75, P4 ;  /* 0x00000001094d7824 */ /* 0x040fe200020e064b */
[----:B------:R-:W-:Y:S01]  /*0510*/  LOP3.LUT P2, RZ, R74, 0x3f, RZ, 0xc0, !PT ;  /* 0x0000003f4aff7812 */ /* 0x000fe2000784c0ff */
[----:B------:R0:W5:Y:S01]  /*0520*/  @P1 LDG.E R56, desc[UR6][R78.64] ;  /* 0x000000064e381981 */ /* 0x000162000c1e1900 */
[----:B------:R-:W-:Y:S02]  /*0530*/  LOP3.LUT P3, RZ, R76, 0x3f, RZ, 0xc0, !PT ;  /* 0x0000003f4cff7812 */ /* 0x000fe4000786c0ff */
[----:B------:R-:W-:Y:S01]  /*0540*/  LOP3.LUT P4, RZ, R80, 0x3f, RZ, 0xc0, !PT ;  /* 0x0000003f50ff7812 */ /* 0x000fe2000788c0ff */
[----:B------:R-:W-:Y:S01]  /*0550*/  IMAD.X R81, R9, 0x1, R77, P5 ;  /* 0x0000000109517824 */ /* 0x000fe200028e064d */
[----:B------:R0:W5:Y:S04]  /*0560*/  @P1 LDG.E R57, desc[UR6][R78.64+0x4] ;  /* 0x000004064e391981 */ /* 0x000168000c1e1900 */
        /* <DEDUP_REMOVED lines=62> */
[----:B------:R0:W5:Y:S04]  /*0950*/  @!P1 LDG.E.128 R56, desc[UR6][R78.64] ;  /* 0x000000064e389981 */ /* 0x000168000c1e1d00 */
        /* <DEDUP_REMOVED lines=14> */
[----:B------:R0:W5:Y:S01]  /*0a40*/  @!P4 LDG.E.128 R8, desc[UR6][R80.64+0x30] ;  /* 0x000030065008c981 */ /* 0x000162000c1e1d00 */
[----:B------:R-:W-:Y:S05]  /*0a50*/  BRA `(.L_x_773) ;  /* 0x0000001400847947 */ /* 0x000fea0003800000 */
.L_x_772:
[----:B------:R-:W-:Y:S01]  /*0a60*/  ISETP.NE.U32.AND P1, PT, R72, RZ, PT ;  /* 0x000000ff4800720c */ /* 0x000fe20003f25070 */
[----:B------:R-:W-:Y:S01]  /*0a70*/  BSSY B2, `(.L_x_774) ;  /* 0x000004d000027945 */ /* 0x000fe20003800000 */
[----:B------:R-:W-:Y:S02]  /*0a80*/  CS2R R6, SRZ ;  /* 0x0000000000067805 */ /* 0x000fe4000001ff00 */
[----:B------:R-:W-:Y:S02]  /*0a90*/  CS2R R4, SRZ ;  /* 0x0000000000047805 */ /* 0x000fe4000001ff00 */
[----:B------:R-:W-:Y:S02]  /*0aa0*/  ISETP.NE.AND.EX P1, PT, R73, RZ, PT, P1 ;  /* 0x000000ff4900720c */ /* 0x000fe40003f25310 */
[----:B------:R-:W-:Y:S02]  /*0ab0*/  CS2R R66, SRZ ;  /* 0x0000000000427805 */ /* 0x000fe4000001ff00 */
[----:B------:R-:W-:-:S02]  /*0ac0*/  CS2R R64, SRZ ;  /* 0x0000000000407805 */ /* 0x000fc4000001ff00 */
[----:B------:R-:W-:Y:S02]  /*0ad0*/  CS2R R62, SRZ ;  /* 0x00000000003e7805 */ /* 0x000fe4000001ff00 */
[----:B------:R-:W-:Y:S02]  /*0ae0*/  CS2R R60, SRZ ;  /* 0x00000000003c7805 */ /* 0x000fe4000001ff00 */
[----:B------:R-:W-:Y:S02]  /*0af0*/  CS2R R58, SRZ ;  /* 0x00000000003a7805 */ /* 0x000fe4000001ff00 */
[----:B------:R-:W-:Y:S01]  /*0b00*/  CS2R R56, SRZ ;  /* 0x0000000000387805 */ /* 0x000fe2000001ff00 */
[----:B------:R-:W-:Y:S06]  /*0b10*/  @!P1 BRA `(.L_x_775) ;  /* 0x0000000400089947 */ /* 0x000fec0003800000 */
[----:B------:R-:W-:Y:S02]  /*0b20*/  ISETP.GE.U32.AND P1, PT, R71, 0x10, PT ;  /* 0x000000104700780c */ /* 0x000fe40003f26070 */
[----:B------:R-:W-:Y:S02]  /*0b30*/  LOP3.LUT P2, RZ, R78, 0x3f, RZ, 0xc0, !PT ;  /* 0x0000003f4eff7812 */ /* 0x000fe4000784c0ff */
[----:B------:R-:W-:-:S04]  /*0b40*/  ISETP.GE.U32.AND.EX P1, PT, R70, RZ, PT, P1 ;  /* 0x000000ff4600720c */ /* 0x000fc80003f26110 */
[----:B------:R-:W-:-:S13]  /*0b50*/  PLOP3.LUT P1, PT, P1, P2, PT, 0x8a, 0x0 ;  /* 0x000000000000781c */ /* 0x000fda0000f25172 */
[----:B------:R-:W-:Y:S05]  /*0b60*/  @P1 BRA `(.L_x_776) ;  /* 0x0000000000141947 */ /* 0x000fea0003800000 */
[----:B------:R1:W5:Y:S04]  /*0b70*/  LDG.E.128 R56, desc[UR6][R78.64] ;  /* 0x000000064e387981 */ /* 0x000368000c1e1d00 */
[----:B------:R1:W5:Y:S04]  /*0b80*/  LDG.E.128 R60, desc[UR6][R78.64+0x10] ;  /* 0x000010064e3c7981 */ /* 0x000368000c1e1d00 */
[----:B------:R1:W5:Y:S04]  /*0b90*/  LDG.E.128 R64, desc[UR6][R78.64+0x20] ;  /* 0x000020064e407981 */ /* 0x000368000c1e1d00 */
[----:B------:R1:W5:Y:S01]  /*0ba0*/  LDG.E.128 R4, desc[UR6][R78.64+0x30] ;  /* 0x000030064e047981 */ /* 0x000362000c1e1d00 */
[----:B------:R-:W-:Y:S05]  /*0bb0*/  BRA `(.L_x_775) ;  /* 0x0000000000e07947 */ /* 0x000fea0003800000 */
.L_x_776:
[C---:B------:R-:W-:Y:S02]  /*0bc0*/  ISETP.NE.U32.AND P1, PT, R82.reuse, RZ, PT ;  /* 0x000000ff5200720c */ /* 0x040fe40003f25070 */
[----:B------:R-:W-:Y:S02]  /*0bd0*/  CS2R R56, SRZ ;  /* 0x0000000000387805 */ /* 0x000fe4000001ff00 */
[C---:B------:R-:W-:Y:S02]  /*0be0*/  ISETP.GE.U32.AND P4, PT, R82.reuse, 0x2, PT ;  /* 0x000000025200780c */ /* 0x040fe40003f86070 */
[C---:B------:R-:W-:Y:S02]  /*0bf0*/  ISETP.GE.U32.AND P3, PT, R82.reuse, 0x3, PT ;  /* 0x000000035200780c */ /* 0x040fe40003f66070 */
[----:B------:R-:W-:Y:S02]  /*0c00*/  ISETP.GE.U32.AND P6, PT, R82, 0x4, PT ;  /* 0x000000045200780c */ /* 0x000fe40003fc6070 */
[----:B------:R-:W-:-:S02]  /*0c10*/  ISETP.NE.AND.EX P1, PT, R83, RZ, PT, P1 ;  /* 0x000000ff5300720c */ /* 0x000fc40003f25310 */
[C---:B------:R-:W-:Y:S02]  /*0c20*/  ISETP.GE.U32.AND.EX P4, PT, R83.reuse, RZ, PT, P4 ;  /* 0x000000ff5300720c */ /* 0x040fe40003f86140 */
[C---:B------:R-:W-:Y:S02]  /*0c30*/  ISETP.GE.U32.AND.EX P3, PT, R83.reuse, RZ, PT, P3 ;  /* 0x000000ff5300720c */ /* 0x040fe40003f66130 */
[----:B------:R-:W-:Y:S02]  /*0c40*/  ISETP.GE.U32.AND.EX P6, PT, R83, RZ, PT, P6 ;  /* 0x000000ff5300720c */ /* 0x000fe40003fc6160 */
[----:B------:R-:W-:Y:S02]  /*0c50*/  CS2R R58, SRZ ;  /* 0x00000000003a7805 */ /* 0x000fe4000001ff00 */
[C---:B------:R-:W-:Y:S02]  /*0c60*/  ISETP.GE.U32.AND P2, PT, R82.reuse, 0x5, PT ;  /* 0x000000055200780c */ /* 0x040fe40003f46070 */
[C---:B------:R-:W-:Y:S01]  /*0c70*/  ISETP.GE.U32.AND P5, PT, R82.reuse, 0x6, PT ;  /* 0x000000065200780c */ /* 0x040fe20003fa6070 */
[----:B------:R0:W5:Y:S01]  /*0c80*/  @P1 LDG.E R56, desc[UR6][R78.64] ;  /* 0x000000064e381981 */ /* 0x000162000c1e1900 */
[----:B------:R-:W-:-:S02]  /*0c90*/  ISETP.GE.U32.AND P1, PT, R82, 0x7, PT ;  /* 0x000000075200780c */ /* 0x000fc40003f26070 */
[C---:B------:R-:W-:Y:S01]  /*0ca0*/  ISETP.GE.U32.AND.EX P2, PT, R83.reuse, RZ, PT, P2 ;  /* 0x000000ff5300720c */ /* 0x040fe20003f46120 */
[----:B------:R0:W5:Y:S01]  /*0cb0*/  @P4 LDG.E R57, desc[UR6][R78.64+0x4] ;  /* 0x000004064e394981 */ /* 0x000162000c1e1900 */
[C---:B------:R-:W-:Y:S02]  /*0cc0*/  ISETP.GE.U32.AND P4, PT, R82.reuse, 0x8, PT ;  /* 0x000000085200780c */ /* 0x040fe40003f86070 */
[C---:B------:R-:W-:Y:S01]  /*0cd0*/  ISETP.GE.U32.AND.EX P5, PT, R83.reuse, RZ, PT, P5 ;  /* 0x000000ff5300720c */ /* 0x040fe20003fa6150 */
[----:B------:R0:W5:Y:S01]  /*0ce0*/  @P3 LDG.E R58, desc[UR6][R78.64+0x8] ;  /* 0x000008064e3a3981 */ /* 0x000162000c1e1900 */
[C---:B------:R-:W-:Y:S02]  /*0cf0*/  ISETP.GE.U32.AND P3, PT, R82.reuse, 0x9, PT ;  /* 0x000000095200780c */ /* 0x040fe40003f66070 */
[----:B------:R-:W-:Y:S02]  /*0d00*/  CS2R R60, SRZ ;  /* 0x00000000003c7805 */ /* 0x000fe4000001ff00 */
[----:B------:R-:W-:Y:S01]  /*0d10*/  ISETP.GE.U32.AND.EX P1, PT, R83, RZ, PT, P1 ;  /* 0x000000ff5300720c */ /* 0x000fe20003f26110 */
[----:B------:R0:W5:Y:S01]  /*0d20*/  @P6 LDG.E R59, desc[UR6][R78.64+0xc] ;  /* 0x00000c064e3b6981 */ /* 0x000162000c1e1900 */
[----:B------:R-:W-:-:S02]  /*0d30*/  ISETP.GE.U32.AND P6, PT, R82, 0xa, PT ;  /* 0x0000000a5200780c */ /* 0x000fc40003fc6070 */
[C---:B------:R-:W-:Y:S02]  /*0d40*/  ISETP.GE.U32.AND.EX P4, PT, R83.reuse, RZ, PT, P4 ;  /* 0x000000ff5300720c */ /* 0x040fe40003f86140 */
[----:B------:R-:W-:Y:S02]  /*0d50*/  CS2R R62, SRZ ;  /* 0x00000000003e7805 */ /* 0x000fe4000001ff00 */
[C---:B------:R-:W-:Y:S02]  /*0d60*/  ISETP.GE.U32.AND.EX P3, PT, R83.reuse, RZ, PT, P3 ;  /* 0x000000ff5300720c */ /* 0x040fe40003f66130 */
[----:B------:R-:W-:Y:S02]  /*0d70*/  CS2R R64, SRZ ;  /* 0x0000000000407805 */ /* 0x000fe4000001ff00 */
[----:B------:R-:W-:Y:S01]  /*0d80*/  ISETP.GE.U32.AND.EX P6, PT, R83, RZ, PT, P6 ;  /* 0x000000ff5300720c */ /* 0x000fe20003fc6160 */
[----:B------:R0:W5:Y:S01]  /*0d90*/  @P2 LDG.E R60, desc[UR6][R78.64+0x10] ;  /* 0x000010064e3c2981 */ /* 0x000162000c1e1900 */
[----:B------:R-:W-:-:S03]  /*0da0*/  ISETP.GE.U32.AND P2, PT, R82, 0xb, PT ;  /* 0x0000000b5200780c */ /* 0x000fc60003f46070 */
        /* <DEDUP_REMOVED lines=9> */
[----:B------:R-:W-:Y:S02]  /*0e40*/  ISETP.GE.U32.AND P6, PT, R82, 0x10, PT ;  /* 0x000000105200780c */ /* 0x000fe40003fc6070 */
[----:B------:R-:W-:Y:S02]  /*0e50*/  CS2R R66, SRZ ;  /* 0x0000000000427805 */ /* 0x000fe4000001ff00 */
[C---:B------:R-:W-:Y:S02]  /*0e60*/  ISETP.GE.U32.AND.EX P2, PT, R83.reuse, RZ, PT, P2 ;  /* 0x000000ff5300720c */ /* 0x040fe40003f46120 */
[----:B------:R-:W-:Y:S02]  /*0e70*/  CS2R R4, SRZ ;  /* 0x0000000000047805 */ /* 0x000fe4000001ff00 */
[----:B------:R-:W-:Y:S02]  /*0e80*/  ISETP.GE.U32.AND.EX P5, PT, R83, RZ, PT, P5 ;  /* 0x000000ff5300720c */ /* 0x000fe40003fa6150 */
[----:B------:R-:W-:-:S02]  /*0e90*/  CS2R R6, SRZ ;  /* 0x0000000000067805 */ /* 0x000fc4000001ff00 */
[C---:B------:R-:W-:Y:S02]  /*0ea0*/  ISETP.GE.U32.AND.EX P1, PT, R83.reuse, RZ, PT, P1 ;  /* 0x000000ff5300720c */ /* 0x040fe40003f26110 */
[C---:B------:R-:W-:Y:S02]  /*0eb0*/  ISETP.GE.U32.AND.EX P4, PT, R83.reuse, RZ, PT, P4 ;  /* 0x000000ff5300720c */ /* 0x040fe40003f86140 */
[C---:B------:R-:W-:Y:S02]  /*0ec0*/  ISETP.GE.U32.AND.EX P3, PT, R83.reuse, RZ, PT, P3 ;  /* 0x000000ff5300720c */ /* 0x040fe40003f66130 */
[----:B------:R-:W-:Y:S01]  /*0ed0*/  ISETP.GE.U32.AND.EX P6, PT, R83, RZ, PT, P6 ;  /* 0x000000ff5300720c */ /* 0x000fe20003fc6160 */
[----:B------:R0:W5:Y:S04]  /*0ee0*/  @P2 LDG.E R66, desc[UR6][R78.64+0x28] ;  /* 0x000028064e422981 */ /* 0x000168000c1e1900 */
[----:B------:R0:W5:Y:S04]  /*0ef0*/  @P5 LDG.E R67, desc[UR6][R78.64+0x2c] ;  /* 0x00002c064e435981 */ /* 0x000168000c1e1900 */
[----:B------:R0:W5:Y:S04]  /*0f00*/  @P1 LDG.E R4, desc[UR6][R78.64+0x30] ;  /* 0x000030064e041981 */ /* 0x000168000c1e1900 */
[----:B------:R0:W5:Y:S04]  /*0f10*/  @P4 LDG.E R5, desc[UR6][R78.64+0x34] ;  /* 0x000034064e054981 */ /* 0x000168000c1e1900 */
[----:B------:R0:W5:Y:S04]  /*0f20*/  @P3 LDG.E R6, desc[UR6][R78.64+0x38] ;  /* 0x000038064e063981 */ /* 0x000168000c1e1900 */
[----:B------:R0:W5:Y:S02]  /*0f30*/  @P6 LDG.E R7, desc[UR6][R78.64+0x3c] ;  /* 0x00003c064e076981 */ /* 0x000164000c1e1900 */
.L_x_775:
[----:B------:R-:W-:Y:S05]  /*0f40*/  BSYNC B2 ;  /* 0x0000000000027941 */ /* 0x000fea0003800000 */
.L_x_774:
[----:B------:R-:W-:Y:S01]  /*0f50*/  ISETP.GE.U32.AND P1, PT, R72, 0x2, PT ;  /* 0x000000024800780c */ /* 0x000fe20003f26070 */
[----:B------:R-:W-:Y:S01]  /*0f60*/  BSSY B2, `(.L_x_777) ;  /* 0x0000052000027945 */ /* 0x000fe20003800000 */
[----:B------:R-:W-:Y:S02]  /*0f70*/  CS2R R42, SRZ ;  /* 0x00000000002a7805 */ /* 0x000fe4000001ff00 */
[----:B------:R-:W-:Y:S02]  /*0f80*/  CS2R R40, SRZ ;  /* 0x0000000000287805 */ /* 0x000fe4000001ff00 */
[----:B------:R-:W-:Y:S02]  /*0f90*/  ISETP.GE.U32.AND.EX P1, PT, R73, RZ, PT, P1 ;  /* 0x000000ff4900720c */ /* 0x000fe40003f26110 */
[----:B------:R-:W-:Y:S02]  /*0fa0*/  CS2R R46, SRZ ;  /* 0x00000000002e7805 */ /* 0x000fe4000001ff00 */
[----:B------:R-:W-:-:S02]  /*0fb0*/  CS2R R44, SRZ ;  /* 0x00000000002c7805 */ /* 0x000fc4000001ff00 */
[----:B------:R-:W-:Y:S02]  /*0fc0*/  CS2R R50, SRZ ;  /* 0x0000000000327805 */ /* 0x000fe4000001ff00 */
[----:B------:R-:W-:Y:S02]  /*0fd0*/  CS2R R48, SRZ ;  /* 0x0000000000307805 */ /* 0x000fe4000001ff00 */
[----:B------:R-:W-:Y:S02]  /*0fe0*/  CS2R R54, SRZ ;  /* 0x0000000000367805 */ /* 0x000fe4000001ff00 */
[----:B------:R-:W-:Y:S01]  /*0ff0*/  CS2R R52, SRZ ;  /* 0x0000000000347805 */ /* 0x000fe2000001ff00 */
[----:B------:R-:W-:Y:S06]  /*1000*/  @!P1 BRA `(.L_x_778) ;  /* 0x00000004001c9947 */ /* 0x000fec0003800000 */
[----:B------:R-:W-:Y:S02]  /*1010*/  IADD3 R9, P3, R2, R74, RZ ;  /* 0x0000004a02097210 */ /* 0x000fe40007f7e0ff */
        /* <DEDUP_REMOVED lines=10> */
[----:B------:R2:W5:Y:S04]  /*10c0*/  LDG.E.128 R48, desc[UR6][R8.64+0x10] ;  /* 0x0000100608307981 */ /* 0x000568000c1e1d00 */
[----:B------:R2:W5:Y:S04]  /*10d0*/  LDG.E.128 R44, desc[UR6][R8.64+0x20] ;  /* 0x00002006082c7981 */ /* 0x000568000c1e1d00 */
[----:B------:R2:W5:Y:S01]  /*10e0*/  LDG.E.128 R40, desc[UR6][R8.64+0x30] ;  /* 0x0000300608287981 */ /* 0x000562000c1e1d00 */
[----:B------:R-:W-:Y:S05]  /*10f0*/  BRA `(.L_x_778) ;  /* 0x0000000000e07947 */ /* 0x000fea0003800000 */
.L_x_779:
        /* <DEDUP_REMOVED lines=56> */
.L_x_778:
[----:B------:R-:W-:Y:S05]  /*1480*/  BSYNC B2 ;  /* 0x0000000000027941 */ /* 0x000fea0003800000 */
.L_x_777:
        /* <DEDUP_REMOVED lines=12> */
[----:B------:R-:W-:Y:S02]  /*1550*/  LEA R19, P3, R74, R2, 0x1 ;  /* 0x000000024a137211 */ /* 0x000fe400078608ff */
[----:B------:R-:W-:Y:S02]  /*1560*/  ISETP.GE.U32.AND P1, PT, R71, 0x10, PT ;  /* 0x000000104700780c */ /* 0x000fe40003f26070 */
[----:B--23--:R-:W-:Y:S02]  /*1570*/  LEA R8, P4, R19, R76, 0x2 ;  /* 0x0000004c13087211 */ /* 0x00cfe400078810ff */
        /* <DEDUP_REMOVED lines=8> */
[----:B------:R4:W5:Y:S04]  /*1600*/  LDG.E.128 R32, desc[UR6][R8.64+0x10] ;  /* 0x0000100608207981 */ /* 0x000968000c1e1d00 */
[----:B------:R4:W5:Y:S04]  /*1610*/  LDG.E.128 R28, desc[UR6][R8.64+0x20] ;  /* 0x00002006081c7981 */ /* 0x000968000c1e1d00 */
[----:B------:R4:W5:Y:S01]  /*1620*/  LDG.E.128 R24, desc[UR6][R8.64+0x30] ;  /* 0x0000300608187981 */ /* 0x000962000c1e1d00 */
[----:B------:R-:W-:Y:S05]  /*1630*/  BRA `(.L_x_781) ;  /* 0x0000000400387947 */ /* 0x000fea0003800000 */
.L_x_782:
[C---:B------:R-:W-:Y:S02]  /*1640*/  ISETP.NE.U32.AND P5, PT, R82.reuse, RZ, PT ;  /* 0x000000ff5200720c */ /* 0x040fe40003fa5070 */
[----:B------:R-:W-:Y:S02]  /*1650*/  CS2R R36, SRZ ;  /* 0x0000000000247805 */ /* 0x000fe4000001ff00 */
[C---:B------:R-:W-:Y:S02]  /*1660*/  ISETP.GE.U32.AND P6, PT, R82.reuse, 0x2, PT ;  /* 0x000000025200780c */ /* 0x040fe40003fc6070 */
[C---:B------:R-:W-:Y:S02]  /*1670*/  ISETP.NE.AND.EX P5, PT, R83.reuse, RZ, PT, P5 ;  /* 0x000000ff5300720c */ /* 0x040fe40003fa5350 */
[----:B------:R-:W-:Y:S02]  /*1680*/  ISETP.GE.U32.AND P1, PT, R82, 0x3, PT ;  /* 0x000000035200780c */ /* 0x000fe40003f26070 */
[----:B------:R-:W-:-:S02]  /*1690*/  ISETP.GE.U32.AND.EX P6, PT, R83, RZ, PT, P6 ;  /* 0x000000ff5300720c */ /* 0x000fc40003fc6160 */
[C---:B------:R-:W-:Y:S02]  /*16a0*/  ISETP.GE.U32.AND P2, PT, R82.reuse, 0x4, PT ;  /* 0x000000045200780c */ /* 0x040fe40003f46070 */
[C---:B------:R-:W-:Y:S02]  /*16b0*/  ISETP.GE.U32.AND P4, PT, R82.reuse, 0x5, PT ;  /* 0x000000055200780c */ /* 0x040fe40003f86070 */
[C---:B------:R-:W-:Y:S02]  /*16c0*/  ISETP.GE.U32.AND P3, PT, R82.reuse, 0x6, PT ;  /* 0x000000065200780c */ /* 0x040fe40003f66070 */
[----:B------:R-:W-:Y:S01]  /*16d0*/  ISETP.GE.U32.AND.EX P1, PT, R83, RZ, PT, P1 ;  /* 0x000000ff5300720c */ /* 0x000fe20003f26110 */
[----:B------:R-:W5:Y:S01]  /*16e0*/  @P5 LDG.E R36, desc[UR6][R8.64] ;  /* 0x0000000608245981 */ /* 0x000f62000c1e1900 */
[----:B------:R-:W-:Y:S02]  /*16f0*/  ISETP.GE.U32.AND P5, PT, R82, 0x7, PT ;  /* 0x000000075200780c */ /* 0x000fe40003fa6070 */
[----:B------:R-:W-:-:S02]  /*1700*/  CS2R R38, SRZ ;  /* 0x0000000000267805 */ /* 0x000fc4000001ff00 */
[C---:B------:R-:W-:Y:S01]  /*1710*/  ISETP.GE.U32.AND.EX P2, PT, R83.reuse, RZ, PT, P2 ;  /* 0x000000ff5300720c */ /* 0x040fe20003f46120 */
[----:B------:R-:W5:Y:S01]  /*1720*/  @P6 LDG.E R37, desc[UR6][R8.64+0x4] ;  /* 0x0000040608256981 */ /* 0x000f62000c1e1900 */
[C---:B------:R-:W-:Y:S02]  /*1730*/  ISETP.GE.U32.AND.EX P3, PT, R83.reuse, RZ, PT, P3 ;  /* 0x000000ff5300720c */ /* 0x040fe40003f66130 */
[C---:B------:R-:W-:Y:S02]  /*1740*/  ISETP.GE.U32.AND.EX P4, PT, R83.reuse, RZ, PT, P4 ;  /* 0x000000ff5300720c */ /* 0x040fe40003f86140 */
[----:B------:R-:W-:Y:S02]  /*1750*/  ISETP.GE.U32.AND.EX P5, PT, R83, RZ, PT, P5 ;  /* 0x000000ff5300720c */ /* 0x000fe40003fa6150 */
[----:B------:R-:W-:Y:S02]  /*1760*/  CS2R R32, SRZ ;  /* 0x0000000000207805 */ /* 0x000fe4000001ff00 */
[C---:B------:R-:W-:Y:S01]  /*1770*/  ISETP.GE.U32.AND P6, PT, R82.reuse, 0x8, PT ;  /* 0x000000085200780c */ /* 0x040fe20003fc6070 */
[----:B------:R-:W5:Y:S01]  /*1780*/  @P1 LDG.E R38, desc[UR6][R8.64+0x8] ;  /* 0x0000080608261981 */ /* 0x000f62000c1e1900 */
[----:B------:R-:W-:-:S02]  /*1790*/  ISETP.GE.U32.AND P1, PT, R82, 0x9, PT ;  /* 0x000000095200780c */ /* 0x000fc40003f26070 */
[C---:B------:R-:W-:Y:S01]  /*17a0*/  ISETP.GE.U32.AND.EX P6, PT, R83.reuse, RZ, PT, P6 ;  /* 0x000000ff5300720c */ /* 0x040fe20003fc6160 */
[----:B------:R-:W5:Y:S01]  /*17b0*/  @P2 LDG.E R39, desc[UR6][R8.64+0xc] ;  /* 0x00000c0608272981 */ /* 0x000f62000c1e1900 */
[----:B------:R-:W-:Y:S02]  /*17c0*/  ISETP.GE.U32.AND.EX P1, PT, R83, RZ, PT, P1 ;  /* 0x000000ff5300720c */ /* 0x000fe40003f26110 */
[CC--:B------:R-:W-:Y:S01]  /*17d0*/  @P3 LEA R10, P2, R19.reuse, R76.reuse, 0x2 ;  /* 0x0000004c130a3211 */ /* 0x0c0fe200078410ff */
[----:B------:R2:W5:Y:S01]  /*17e0*/  @P4 LDG.E R32, desc[UR6][R8.64+0x10] ;  /* 0x0000100608204981 */ /* 0x000562000c1e1900 */
[C---:B------:R-:W-:Y:S02]  /*17f0*/  @P5 LEA R12, P4, R19.reuse, R76, 0x2 ;  /* 0x0000004c130c5211 */ /* 0x040fe400078810ff */
[----:B------:R-:W-:Y:S02]  /*1800*/  CS2R R34, SRZ ;  /* 0x0000000000227805 */ /* 0x000fe4000001ff00 */
[----:B------:R-:W-:-:S02]  /*1810*/  @P3 LEA.HI.X R11, R19, R77, R18, 0x2, P2 ;  /* 0x0000004d130b3211 */ /* 0x000fc400010f1412 */
[C---:B------:R-:W-:Y:S02]  /*1820*/  @P5 LEA.HI.X R13, R19.reuse, R77, R18, 0x2, P4 ;  /* 0x0000004d130d5211 */ /* 0x040fe400020f1412 */
[C---:B------:R-:W-:Y:S01]  /*1830*/  ISETP.GE.U32.AND P2, PT, R82.reuse, 0xa, PT ;  /* 0x0000000a5200780c */ /* 0x040fe20003f46070 */
[----:B------:R3:W5:Y:S01]  /*1840*/  @P3 LDG.E R33, desc[UR6][R10.64+0x14] ;  /* 0x000014060a213981 */ /* 0x000762000c1e1900 */
[-C--:B------:R-:W-:Y:S02]  /*1850*/  @P6 LEA R14, P3, R19, R76.reuse, 0x2 ;  /* 0x0000004c130e6211 */ /* 0x080fe400078610ff */
[----:B------:R-:W-:Y:S01]  /*1860*/  ISETP.GE.U32.AND.EX P2, PT, R83, RZ, PT, P2 ;  /* 0x000000ff5300720c */ /* 0x000fe20003f46120 */
[----:B------:R4:W5:Y:S01]  /*1870*/  @P5 LDG.E R34, desc[UR6][R12.64+0x18] ;  /* 0x000018060c225981 */ /* 0x000962000c1e1900 */
[----:B------:R-:W-:Y:S02]  /*1880*/  ISETP.GE.U32.AND P5, PT, R82, 0xb, PT ;  /* 0x0000000b5200780c */ /* 0x000fe40003fa6070 */
[----:B--2---:R-:W-:-:S02]  /*1890*/  @P1 LEA R8, P4, R19, R76, 0x2 ;  /* 0x0000004c13081211 */ /* 0x004fc400078810ff */
[-CC-:B------:R-:W-:Y:S02]  /*18a0*/  @P6 LEA.HI.X R15, R19, R77.reuse, R18.reuse, 0x2, P3 ;  /* 0x0000004d130f6211 */ /* 0x180fe400018f1412 */
[----:B------:R-:W-:Y:S02]  /*18b0*/  ISETP.GE.U32.AND.EX P3, PT, R83, RZ, PT, P5 ;  /* 0x000000ff5300720c */ /* 0x000fe40003f66150 */
[----:B------:R-:W-:Y:S02]  /*18c0*/  CS2R R28, SRZ ;  /* 0x00000000001c7805 */ /* 0x000fe4000001ff00 */
[C---:B------:R-:W-:Y:S01]  /*18d0*/  @P1 LEA.HI.X R9, R19.reuse, R77, R18, 0x2, P4 ;  /* 0x0000004d13091211 */ /* 0x040fe200020f1412 */
[----:B------:R-:W5:Y:S01]  /*18e0*/  @P6 LDG.E R35, desc[UR6][R14.64+0x1c] ;  /* 0x00001c060e236981 */ /* 0x000f62000c1e1900 */
[----:B------:R-:W-:Y:S02]  /*18f0*/  ISETP.GE.U32.AND P4, PT, R82, 0xc, PT ;  /* 0x0000000c5200780c */ /* 0x000fe40003f86070 */
[----:B---3--:R-:W-:Y:S01]  /*1900*/  @P2 LEA R10, P5, R19, R76, 0x2 ;  /* 0x0000004c130a2211 */ /* 0x008fe200078a10ff */
[----:B------:R2:W5:Y:S01]  /*1910*/  @P1 LDG.E R28, desc[UR6][R8.64+0x20] ;  /* 0x00002006081c1981 */ /* 0x000562000c1e1900 */
[----:B------:R-:W-:-:S02]  /*1920*/  ISETP.GE.U32.AND.EX P4, PT, R83, RZ, PT, P4 ;  /* 0x000000ff5300720c */ /* 0x000fc40003f86140 */
[C---:B------:R-:W-:Y:S02]  /*1930*/  ISETP.GE.U32.AND P1, PT, R82.reuse, 0xd, PT ;  /* 0x0000000d5200780c */ /* 0x040fe40003f26070 */
[CCC-:B------:R-:W-:Y:S02]  /*1940*/  @P2 LEA.HI.X R11, R19.reuse, R77.reuse, R18.reuse, 0x2, P5 ;  /* 0x0000004d130b2211 */ /* 0x1c0fe400028f1412 */
[----:B----4-:R-:W-:Y:S02]  /*1950*/  @P3 LEA R12, P6, R19, R76, 0x2 ;  /* 0x0000004c130c3211 */ /* 0x010fe400078c10ff */
[----:B------:R-:W-:Y:S02]  /*1960*/  ISETP.GE.U32.AND.EX P1, PT, R83, RZ, PT, P1 ;  /* 0x000000ff5300720c */ /* 0x000fe40003f26110 */
[----:B------:R-:W-:Y:S02]  /*1970*/  CS2R R30, SRZ ;  /* 0x00000000001e7805 */ /* 0x000fe4000001ff00 */
[----:B------:R-:W-:Y:S01]  /*1980*/  ISETP.GE.U32.AND P5, PT, R82, 0xe, PT ;  /* 0x0000000e5200780c */ /* 0x000fe20003fa6070 */
[----:B------:R3:W5:Y:S01]  /*1990*/  @P2 LDG.E R29, desc[UR6][R10.64+0x24] ;  /* 0x000024060a1d2981 */ /* 0x000762000c1e1900 */
[----:B------:R-:W-:-:S02]  /*19a0*/  @P3 LEA.HI.X R13, R19, R77, R18, 0x2, P6 ;  /* 0x0000004d130d3211 */ /* 0x000fc400030f1412 */
[----:B------:R-:W-:Y:S02]  /*19b0*/  ISETP.GE.U32.AND.EX P2, PT, R83, RZ, PT, P5 ;  /* 0x000000ff5300720c */ /* 0x000fe40003f46150 */
[C---:B------:R-:W-:Y:S01]  /*19c0*/  ISETP.GE.U32.AND P6, PT, R82.reuse, 0xf, PT ;  /* 0x0000000f5200780c */ /* 0x040fe20003fc6070 */
[----:B------:R4:W5:Y:S01]  /*19d0*/  @P3 LDG.E R30, desc[UR6][R12.64+0x28] ;  /* 0x000028060c1e3981 */ /* 0x000962000c1e1900 */
[----:B--2---:R-:W-:Y:S02]  /*19e0*/  @P4 LEA R8, P5, R19, R76, 0x2 ;  /* 0x0000004c13084211 */ /* 0x004fe400078a10ff */
[----:B------:R-:W-:Y:S02]  /*19f0*/  ISETP.GE.U32.AND.EX P3, PT, R83, RZ, PT, P6 ;  /* 0x000000ff5300720c */ /* 0x000fe40003f66160 */
[----:B------:R-:W-:Y:S02]  /*1a00*/  ISETP.GE.U32.AND P6, PT, R82, 0x10, PT ;  /* 0x000000105200780c */ /* 0x000fe40003fc6070 */
[----:B------:R-:W-:-:S02]  /*1a10*/  @P4 LEA.HI.X R9, R19, R77, R18, 0x2, P5 ;  /* 0x0000004d13094211 */ /* 0x000fc400028f1412 */
[-C--:B------:R-:W-:Y:S02]  /*1a20*/  @P1 LEA R14, P5, R19, R76.reuse, 0x2 ;  /* 0x0000004c130e1211 */ /* 0x080fe400078a10ff */
[----:B------:R-:W-:Y:S02]  /*1a30*/  ISETP.GE.U32.AND.EX P6, PT, R83, RZ, PT, P6 ;  /* 0x000000ff5300720c */ /* 0x000fe40003fc6160 */
[----:B------:R-:W-:Y:S02]  /*1a40*/  CS2R R24, SRZ ;  /* 0x0000000000187805 */ /* 0x000fe4000001ff00 */
[CCC-:B------:R-:W-:Y:S02]  /*1a50*/  @P1 LEA.HI.X R15, R19.reuse, R77.reuse, R18.reuse, 0x2, P5 ;  /* 0x0000004d130f1211 */ /* 0x1c0fe400028f1412 */
[----:B------:R-:W-:Y:S02]  /*1a60*/  CS2R R26, SRZ ;  /* 0x00000000001a7805 */ /* 0x000fe4000001ff00 */
[CC--:B---3--:R-:W-:Y:S01]  /*1a70*/  @P2 LEA R10, P5, R19.reuse, R76.reuse, 0x2 ;  /* 0x0000004c130a2211 */ /* 0x0c8fe200078a10ff */
[----:B------:R2:W5:Y:S03]  /*1a80*/  @P4 LDG.E R31, desc[UR6][R8.64+0x2c] ;  /* 0x00002c06081f4981 */ /* 0x000566000c1e1900 */
[C---:B------:R-:W-:Y:S01]  /*1a90*/  @P2 LEA.HI.X R11, R19.reuse, R77, R18, 0x2, P5 ;  /* 0x0000004d130b2211 */ /* 0x040fe200028f1412 */
[----:B------:R2:W5:Y:S01]  /*1aa0*/  @P1 LDG.E R24, desc[UR6][R14.64+0x30] ;  /* 0x000030060e181981 */ /* 0x000562000c1e1900 */
[----:B------:R-:W-:-:S03]  /*1ab0*/  @P3 LEA R16, P5, R19, R76, 0x2 ;  /* 0x0000004c13103211 */ /* 0x000fc600078a10ff */
[----:B------:R2:W5:Y:S01]  /*1ac0*/  @P2 LDG.E R25, desc[UR6][R10.64+0x34] ;  /* 0x000034060a192981 */ /* 0x000562000c1e1900 */
[C---:B------:R-:W-:Y:S02]  /*1ad0*/  @P3 LEA.HI.X R17, R19.reuse, R77, R18, 0x2, P5 ;  /* 0x0000004d13113211 */ /* 0x040fe400028f1412 */
[----:B----4-:R-:W-:-:S03]  /*1ae0*/  @P6 LEA R12, P5, R19, R76, 0x2 ;  /* 0x0000004c130c6211 */ /* 0x010fc600078a10ff */
[----:B------:R2:W5:Y:S01]  /*1af0*/  @P3 LDG.E R26, desc[UR6][R16.64+0x38] ;  /* 0x00003806101a3981 */ /* 0x000562000c1e1900 */
[----:B------:R-:W-:-:S05]  /*1b00*/  @P6 LEA.HI.X R13, R19, R77, R18, 0x2, P5 ;  /* 0x0000004d130d6211 */ /* 0x000fca00028f1412 */
[----:B------:R2:W5:Y:S04]  /*1b10*/  @P6 LDG.E R27, desc[UR6][R12.64+0x3c] ;  /* 0x00003c060c1b6981 */ /* 0x000568000c1e1900 */
.L_x_781:
[----:B------:R-:W-:Y:S05]  /*1b20*/  BSYNC B2 ;  /* 0x0000000000027941 */ /* 0x000fea0003800000 */
.L_x_780:
[----:B------:R-:W-:Y:S02]  /*1b30*/  ISETP.GE.U32.AND P1, PT, R72, 0x4, PT ;  /* 0x000000044800780c */ /* 0x000fe40003f26070 */
[----:B--2---:R-:W-:Y:S02]  /*1b40*/  CS2R R10, SRZ ;  /* 0x00000000000a7805 */ /* 0x004fe4000001ff00 */
[----:B---34-:R-:W-:Y:S02]  /*1b50*/  CS2R R8, SRZ ;  /* 0x0000000000087805 */ /* 0x018fe4000001ff00 */
[----:B------:R-:W-:Y:S02]  /*1b60*/  CS2R R14, SRZ ;  /* 0x00000000000e7805 */ /* 0x000fe4000001ff00 */
[----:B------:R-:W-:Y:S02]  /*1b70*/  ISETP.GE.U32.AND.EX P1, PT, R73, RZ, PT, P1 ;  /* 0x000000ff4900720c */ /* 0x000fe40003f26110 */
[----:B------:R-:W-:-:S02]  /*1b80*/  CS2R R12, SRZ ;  /* 0x00000000000c7805 */ /* 0x000fc4000001ff00 */
[----:B------:R-:W-:Y:S02]  /*1b90*/  CS2R R18, SRZ ;  /* 0x0000000000127805 */ /* 0x000fe4000001ff00 */
[----:B------:R-:W-:Y:S02]  /*1ba0*/  CS2R R16, SRZ ;  /* 0x0000000000107805 */ /* 0x000fe4000001ff00 */
[----:B------:R-:W-:Y:S02]  /*1bb0*/  CS2R R22, SRZ ;  /* 0x0000000000167805 */ /* 0x000fe4000001ff00 */
[----:B------:R-:W-:-:S03]  /*1bc0*/  CS2R R20, SRZ ;  /* 0x0000000000147805 */ /* 0x000fc6000001ff00 */
[----:B------:R-:W-:Y:S05]  /*1bd0*/  @!P1 BRA `(.L_x_773) ;  /* 0x0000000400249947 */ /* 0x000fea0003800000 */
[----:B------:R-:W-:Y:S01]  /*1be0*/  IMAD.MOV.U32 R68, RZ, RZ, R2 ;  /* 0x000000ffff447224 */ /* 0x000fe200078e0002 */
[----:B------:R-:W-:Y:S01]  /*1bf0*/  ISETP.GE.U32.AND P1, PT, R71, 0x10, PT ;  /* 0x000000104700780c */ /* 0x000fe20003f26070 */
[----:B------:R-:W-:Y:S02]  /*1c00*/  IMAD R75, R75, 0x3, RZ ;  /* 0x000000034b4b7824 */ /* 0x000fe400078e02ff */
[----:B------:R-:W-:Y:S01]  /*1c10*/  IMAD.WIDE.U32 R8, R74, 0x3, R68 ;  /* 0x000000034a087825 */ /* 0x000fe200078e0044 */
        /* <DEDUP_REMOVED lines=13> */
.L_x_783:
        /* <DEDUP_REMOVED lines=56> */
.L_x_773:
[----:B------:R-:W-:Y:S05]  /*2070*/  BSYNC B0 ;  /* 0x0000000000007941 */ /* 0x000fea0003800000 */
.L_x_771:
[----:B-----5:R-:W-:-:S04]  /*2080*/  FMNMX R0, RZ, |R56|, !PT ;  /* 0x40000038ff007209 */ /* 0x020fc80007800000 */
[----:B0-----:R-:W-:-:S04]  /*2090*/  FMNMX R75, R0, |R57|, !PT ;  /* 0x40000039004b7209 */ /* 0x001fc80007800000 */
[----:B------:R-:W-:-:S04]  /*20a0*/  FMNMX R0, R75, |R58|, !PT ;  /* 0x4000003a4b007209 */ /* 0x000fc80007800000 */
        /* <DEDUP_REMOVED lines=60> */
[----:B------:R-:W-:-:S07]  /*2470*/  FMNMX R0, R0, |R11|, !PT ;  /* 0x4000000b00007209 */ /* 0x000fce0007800000 */
.L_x_770:
[----:B------:R-:W-:Y:S05]  /*2480*/  BSYNC B1 ;  /* 0x0000000000017941 */ /* 0x000fea0003800000 */
.L_x_769:
[----:B------:R-:W0:Y:S01]  /*2490*/  SHFL.DOWN PT, R75, R0, 0x10, 0x1f ;  /* 0x0a001f00004b7f89 */ /* 0x000e2200000e0000 */
[----:B------:R-:W-:Y:S01]  /*24a0*/  BSSY B0, `(.L_x_784) ;  /* 0x0000026000007945 */ /* 0x000fe20003800000 */
[----:B------:R-:W4:Y:S01]  /*24b0*/  S2R R80, SR_TID.X ;  /* 0x0000000000507919 */ /* 0x000f220000002100 */
[----:B0-----:R-:W-:-:S05]  /*24c0*/  FMNMX R75, R75, R0, !PT ;  /* 0x000000004b4b7209 */ /* 0x001fca0007800000 */
[----:B------:R-:W0:Y:S01]  /*24d0*/  SHFL.DOWN PT, R74, R75, 0x8, 0x1f ;  /* 0x09001f004b4a7f89 */ /* 0x000e2200000e0000 */
[C---:B----4-:R-:W-:Y:S02]  /*24e0*/  LOP3.LUT P1, RZ, R80.reuse, 0x1f, RZ, 0xc0, !PT ;  /* 0x0000001f50ff7812 */ /* 0x050fe4000782c0ff */
[----:B------:R-:W-:-:S11]  /*24f0*/  ISETP.NE.AND P3, PT, R80, RZ, PT ;  /* 0x000000ff5000720c */ /* 0x000fd60003f65270 */
[----:B-1----:R-:W1:Y:S01]  /*2500*/  @!P1 S2R R78, SR_CgaCtaId ;  /* 0x00000000004e9919 */ /* 0x002e620000008800 */
[----:B------:R-:W-:Y:S02]  /*2510*/  @!P1 SHF.R.U32.HI R0, RZ, 0x7, R80 ;  /* 0x00000007ff009819 */ /* 0x000fe40000011650 */
[----:B0-----:R-:W-:-:S03]  /*2520*/  FMNMX R74, R75, R74, !PT ;  /* 0x0000004a4b4a7209 */ /* 0x001fc60007800000 */
[----:B------:R-:W-:Y:S01]  /*2530*/  @!P1 IMAD.SHL.U32 R81, R0, 0x4, RZ ;  /* 0x0000000400519824 */ /* 0x000fe200078e00ff */
[----:B------:R-:W-:Y:S01]  /*2540*/  @!P1 MOV R75, 0x400 ;  /* 0x00000400004b9802 */ /* 0x000fe20000000f00 */
[----:B--23--:R-:W0:Y:S03]  /*2550*/  SHFL.DOWN PT, R77, R74, 0x4, 0x1f ;  /* 0x08801f004a4d7f89 */ /* 0x00ce2600000e0000 */
[----:B-1----:R-:W-:Y:S02]  /*2560*/  @!P1 LEA R75, R78, R75, 0x18 ;  /* 0x0000004b4e4b9211 */ /* 0x002fe400078ec0ff */
[----:B0-----:R-:W-:Y:S02]  /*2570*/  FMNMX R77, R74, R77, !PT ;  /* 0x0000004d4a4d7209 */ /* 0x001fe40007800000 */
[----:B------:R-:W-:-:S03]  /*2580*/  @!P1 SHF.R.U32.HI R74, RZ, 0x5, R80 ;  /* 0x00000005ff4a9819 */ /* 0x000fc60000011650 */
[----:B------:R-:W0:Y:S01]  /*2590*/  SHFL.DOWN PT, R76, R77, 0x2, 0x1f ;  /* 0x08401f004d4c7f89 */ /* 0x000e2200000e0000 */
[----:B------:R-:W-:-:S05]  /*25a0*/  @!P1 LOP3.LUT R74, R81, 0xfffffffc, R74, 0xe2, !PT ;  /* 0xfffffffc514a9812 */ /* 0x000fca00078ee24a */
[----:B------:R-:W-:Y:S01]  /*25b0*/  @!P1 IMAD R74, R74, 0x4, R75 ;  /* 0x000000044a4a9824 */ /* 0x000fe200078e024b */
        /* <DEDUP_REMOVED lines=20> */
.L_x_785:
[----:B------:R-:W-:Y:S05]  /*2700*/  BSYNC B0 ;  /* 0x0000000000007941 */ /* 0x000fea0003800000 */
.L_x_784:
        /* <DEDUP_REMOVED lines=16> */
[----:B-1----:R-:W-:-:S05]  /*2810*/  IMAD.U32 R78, RZ, RZ, UR4 ;  /* 0x00000004ff4e7e24 */ /* 0x002fca000f8e00ff */
[----:B------:R-:W1:Y:S01]  /*2820*/  FCHK P1, R78, R75 ;  /* 0x0000004b4e007302 */ /* 0x000e620000020000 */
[----:B--2---:R-:W-:-:S04]  /*2830*/  FFMA R77, -R75, R0, 1 ;  /* 0x3f8000004b4d7423 */ /* 0x004fc80000000100 */
[----:B------:R-:W-:Y:S01]  /*2840*/  FFMA R0, R0, R77, R0 ;  /* 0x0000004d00007223 */ /* 0x000fe20000000000 */
[----:B0-----:R-:W-:-:S03]  /*2850*/  PRMT R76, R74, 0x8880, RZ ;  /* 0x000088804a4c7816 */ /* 0x001fc600000000ff */
[----:B------:R-:W-:Y:S01]  /*2860*/  FFMA R74, R0, 448, RZ ;  /* 0x43e00000004a7823 */ /* 0x000fe200000000ff */
[----:B------:R-:W-:-:S03]  /*2870*/  ISETP.NE.AND P4, PT, R76, RZ, PT ;  /* 0x000000ff4c00720c */ /* 0x000fc60003f85270 */
[----:B------:R-:W-:-:S04]  /*2880*/  FFMA R77, -R75, R74, 448 ;  /* 0x43e000004b4d7423 */ /* 0x000fc8000000014a */
[----:B------:R-:W-:Y:S01]  /*2890*/  FFMA R74, R0, R77, R74 ;  /* 0x0000004d004a7223 */ /* 0x000fe2000000004a */
[----:B-1----:R-:W-:Y:S06]  /*28a0*/  @!P1 BRA `(.L_x_787) ;  /* 0x00000000000c9947 */ /* 0x002fec0003800000 */
[----:B------:R-:W-:-:S07]  /*28b0*/  MOV R78, 0x28d0 ;  /* 0x000028d0004e7802 */ /* 0x000fce0000000f00 */
[----:B------:R-:W-:Y:S05]  /*28c0*/  CALL.REL.NOINC `($__internal_33_$__cuda_sm3x_div_rn_noftz_f32_slowpath) ;  /* 0x0000002400807944 */ /* 0x000fea0003c00000 */
[----:B------:R-:W-:-:S07]  /*28d0*/  IMAD.MOV.U32 R74, RZ, RZ, R76 ;  /* 0x000000ffff4a7224 */ /* 0x000fce00078e004c */
.L_x_787:
[----:B------:R-:W-:-:S04]  /*28e0*/  FSETP.NEU.AND P1, PT, |R74|, +INF , PT ;  /* 0x7f8000004a00780b */ /* 0x000fc80003f2d200 */
[----:B------:R-:W-:-:S04]  /*28f0*/  FSEL R74, R74, 3.40282346638528859812e+38, P1 ;  /* 0x7f7fffff4a4a7808 */ /* 0x000fc80000800000 */
[----:B------:R-:W-:-:S07]  /*2900*/  @P4 LOP3.LUT R74, R74, 0xff800000, RZ, 0xc0, !PT ;  /* 0xff8000004a4a4812 */ /* 0x000fce00078ec0ff */
.L_x_786:
        /* <DEDUP_REMOVED lines=10> */
[----:B012---:R-:W-:Y:S05]  /*29b0*/  CALL.REL.NOINC `($__internal_32_$__cuda_sm20_rcp_rn_f32_slowpath) ;  /* 0x0000002000707944 */ /* 0x007fea0003c00000 */
[----:B------:R-:W-:Y:S05]  /*29c0*/  BRA `(.L_x_791) ;  /* 0x0000000000107947 */ /* 0x000fea0003800000 */
.L_x_790:
[----:B------:R-:W3:Y:S02]  /*29d0*/  MUFU.RCP R81, R74 ;  /* 0x0000004a00517308 */ /* 0x000ee40000001000 */
[----:B---3--:R-:W-:-:S04]  /*29e0*/  FFMA R0, R81, R74, -1 ;  /* 0xbf80000051007423 */ /* 0x008fc8000000004a */
[----:B------:R-:W-:-:S04]  /*29f0*/  FADD.FTZ R0, -R0, -RZ ;  /* 0x800000ff00007221 */ /* 0x000fc80000010100 */
[----:B------:R-:W-:-:S07]  /*2a00*/  FFMA R81, R81, R0, R81 ;  /* 0x0000000051517223 */ /* 0x000fce0000000051 */
.L_x_791:
[----:B------:R-:W1:Y:S01]  /*2a10*/  LDC.64 R84, c[0x0][0x228] ;  /* 0x00008a00ff547b82 */ /* 0x000e620000000a00 */
[----:B0-----:R-:W-:Y:S01]  /*2a20*/  SHF.R.S32.HI R0, RZ, 0x1f, R87 ;  /* 0x0000001fff007819 */ /* 0x001fe20000011457 */
[----:B------:R-:W-:-:S04]  /*2a30*/  ULDC.64 UR4, c[0x0][0x248] ;  /* 0x0000920000047ab9 */ /* 0x000fc80000000a00 */
[----:B------:R-:W-:Y:S01]  /*2a40*/  IMAD R76, R0, UR4, RZ ;  /* 0x00000004004c7c24 */ /* 0x000fe2000f8e02ff */
[----:B--2---:R-:W-:-:S03]  /*2a50*/  SHF.R.S32.HI R0, RZ, 0x1f, R75 ;  /* 0x0000001fff007819 */ /* 0x004fc6000001144b */
[C---:B------:R-:W-:Y:S02]  /*2a60*/  IMAD R79, R87.reuse, UR5, R76 ;  /* 0x00000005574f7c24 */ /* 0x040fe4000f8e024c */
[----:B------:R-:W-:Y:S01]  /*2a70*/  IMAD.WIDE.U32 R76, R87, UR4, RZ ;  /* 0x00000004574c7c25 */ /* 0x000fe2000f8e00ff */
[----:B------:R-:W-:-:S03]  /*2a80*/  ULDC.64 UR4, c[0x0][0x250] ;  /* 0x0000940000047ab9 */ /* 0x000fc60000000a00 */
[----:B------:R-:W-:Y:S02]  /*2a90*/  IMAD R0, R0, UR4, RZ ;  /* 0x0000000400007c24 */ /* 0x000fe4000f8e02ff */
[----:B------:R-:W-:Y:S02]  /*2aa0*/  IMAD.IADD R77, R77, 0x1, R79 ;  /* 0x000000014d4d7824 */ /* 0x000fe400078e024f */
[C---:B------:R-:W-:Y:S02]  /*2ab0*/  IMAD R79, R75.reuse, UR5, R0 ;  /* 0x000000054b4f7c24 */ /* 0x040fe4000f8e0200 */
[----:B------:R-:W-:-:S04]  /*2ac0*/  IMAD.WIDE.U32 R76, R75, UR4, R76 ;  /* 0x000000044b4c7c25 */ /* 0x000fc8000f8e004c */
[----:B------:R-:W-:Y:S01]  /*2ad0*/  IMAD.IADD R0, R77, 0x1, R79 ;  /* 0x000000014d007824 */ /* 0x000fe200078e024f */
[----:B-1----:R-:W-:-:S04]  /*2ae0*/  LEA R78, P1, R76, R84, 0x2 ;  /* 0x000000544c4e7211 */ /* 0x002fc800078210ff */
[----:B------:R-:W-:-:S05]  /*2af0*/  LEA.HI.X R79, R76, R85, R0, 0x2, P1 ;  /* 0x000000554c4f7211 */ /* 0x000fca00008f1400 */
[----:B------:R0:W-:Y:S04]  /*2b00*/  STG.E desc[UR6][R78.64], R81 ;  /* 0x000000514e007986 */ /* 0x0001e8000c101906 */
.L_x_789:
[----:B------:R-:W-:Y:S05]  /*2b10*/  BSYNC B0 ;  /* 0x0000000000007941 */ /* 0x000fea0003800000 */
.L_x_788:
[----:B------:R-:W-:Y:S05]  /*2b20*/  @P0 EXIT ;  /* 0x000000000000094d */ /* 0x000fea0003800000 */
[----:B------:R-:W-:Y:S01]  /*2b30*/  ISETP.NE.U32.AND P0, PT, R72, RZ, PT ;  /* 0x000000ff4800720c */ /* 0x000fe20003f05070 */
[----:B------:R-:W-:Y:S03]  /*2b40*/  BSSY B0, `(.L_x_792) ;  /* 0x000007d000007945 */ /* 0x000fe60003800000 */
[----:B------:R-:W-:-:S13]  /*2b50*/  ISETP.NE.AND.EX P0, PT, R73, RZ, PT, P0 ;  /* 0x000000ff4900720c */ /* 0x000fda0003f05300 */
[----:B------:R-:W-:Y:S05]  /*2b60*/  @!P0 BRA `(.L_x_793) ;  /* 0x0000000400e88947 */ /* 0x000fea0003800000 */
[----:B------:R-:W-:Y:S01]  /*2b70*/  ULDC.64 UR4, c[0x0][0x218] ;  /* 0x0000860000047ab9 */ /* 0x000fe20000000a00 */
[----:B------:R-:W-:Y:S01]  /*2b80*/  FMUL R0, R74, R4 ;  /* 0x000000044a007220 */ /* 0x000fe20000400000 */
[----:B------:R-:W-:Y:S01]  /*2b90*/  IADD3 R4, P1, R2, UR4, RZ ;  /* 0x0000000402047c10 */ /* 0x000fe2000ff3e0ff */
[C---:B------:R-:W-:Y:S01]  /*2ba0*/  FMUL R75, R74.reuse, R5 ;  /* 0x000000054a4b7220 */ /* 0x040fe20000400000 */
[----:B------:R-:W-:Y:S01]  /*2bb0*/  ISETP.GE.U32.AND P0, PT, R71, 0x10, PT ;  /* 0x000000104700780c */ /* 0x000fe20003f06070 */
[C---:B------:R-:W-:Y:S01]  /*2bc0*/  FMUL R59, R74.reuse, R59 ;  /* 0x0000003b4a3b7220 */ /* 0x040fe20000400000 */
[----:B------:R-:W-:Y:S01]  /*2bd0*/  IADD3.X R5, R69, UR5, RZ, P1, !PT ;  /* 0x0000000545057c10 */ /* 0x000fe20008ffe4ff */
[----:B------:R-:W-:Y:S01]  /*2be0*/  FMUL R56, R74, R56 ;  /* 0x000000384a387220 */ /* 0x000fe20000400000 */
[----:B------:R-:W-:Y:S01]  /*2bf0*/  ISETP.GE.U32.AND.EX P1, PT, R70, RZ, PT, P0 ;  /* 0x000000ff4600720c */ /* 0x000fe20003f26100 */
[----:B------:R-:W-:Y:S01]  /*2c00*/  FMUL R57, R74, R57 ;  /* 0x000000394a397220 */ /* 0x000fe20000400000 */
[----:B------:R-:W-:Y:S01]  /*2c10*/  LOP3.LUT P0, RZ, R4, 0xf, RZ, 0xc0, !PT ;  /* 0x0000000f04ff7812 */ /* 0x000fe2000780c0ff */
[C---:B------:R-:W-:Y:S01]  /*2c20*/  FMUL R58, R74.reuse, R58 ;  /* 0x0000003a4a3a7220 */ /* 0x040fe20000400000 */
[C---:B------:R-:W-:Y:S01]  /*2c30*/  FMUL R60, R74.reuse, R60 ;  /* 0x0000003c4a3c7220 */ /* 0x040fe20000400000 */
[C---:B------:R-:W-:Y:S01]  /*2c40*/  FMUL R61, R74.reuse, R61 ;  /* 0x0000003d4a3d7220 */ /* 0x040fe20000400000 */
[----:B------:R-:W-:Y:S01]  /*2c50*/  PLOP3.LUT P0, PT, P1, P0, PT, 0x8a, 0x0 ;  /* 0x000000000000781c */ /* 0x000fe20000f01172 */
[C---:B------:R-:W-:Y:S01]  /*2c60*/  FMUL R62, R74.reuse, R62 ;  /* 0x0000003e4a3e7220 */ /* 0x040fe20000400000 */
[C---:B------:R-:W-:Y:S01]  /*2c70*/  FMUL R63, R74.reuse, R63 ;  /* 0x0000003f4a3f7220 */ /* 0x040fe20000400000 */
[C---:B------:R-:W-:Y:S01]  /*2c80*/  FMUL R64, R74.reuse, R64 ;  /* 0x000000404a407220 */ /* 0x040fe20000400000 */
[C---:B------:R-:W-:Y:S01]  /*2c90*/  FMUL R65, R74.reuse, R65 ;  /* 0x000000414a417220 */ /* 0x040fe20000400000 */
[C---:B------:R-:W-:Y:S01]  /*2ca0*/  FMUL R66, R74.reuse, R66 ;  /* 0x000000424a427220 */ /* 0x040fe20000400000 */
[C---:B------:R-:W-:Y:S01]  /*2cb0*/  FMUL R67, R74.reuse, R67 ;  /* 0x000000434a437220 */ /* 0x040fe20000400000 */
[C---:B------:R-:W-:Y:S01]  /*2cc0*/  FMUL R6, R74.reuse, R6 ;  /* 0x000000064a067220 */ /* 0x040fe20000400000 */
[----:B------:R-:W-:Y:S01]  /*2cd0*/  FMUL R7, R74, R7 ;  /* 0x000000074a077220 */ /* 0x000fe20000400000 */
[----:B0-----:R-:W-:-:S02]  /*2ce0*/  F2FP.SATFINITE.E4M3.F32.PACK_AB_MERGE_C R81, RZ, R59, RZ ;  /* 0x0000003bff51723e */ /* 0x001fc400048070ff */
        /* <DEDUP_REMOVED lines=48> */
[----:B------:R3:W-:Y:S01]  /*2ff0*/  STG.E.128 desc[UR6][R4.64], R60 ;  /* 0x0000003c04007986 */ /* 0x0007e2000c101d06 */
[----:B------:R-:W-:Y:S05]  /*3000*/  BRA `(.L_x_793) ;  /* 0x0000000000c07947 */ /* 0x000fea0003800000 */
.L_x_794:
        /* <DEDUP_REMOVED lines=48> */
.L_x_793:
[----:B------:R-:W-:Y:S05]  /*3310*/  BSYNC B0 ;  /* 0x0000000000007941 */ /* 0x000fea0003800000 */
.L_x_792:
[----:B------:R-:W-:Y:S01]  /*3320*/  ISETP.GE.U32.AND P0, PT, R72, 0x2, PT ;  /* 0x000000024800780c */ /* 0x000fe20003f06070 */
[----:B------:R-:W-:Y:S03]  /*3330*/  BSSY B0, `(.L_x_795) ;  /* 0x000007f000007945 */ /* 0x000fe60003800000 */
[----:B------:R-:W-:-:S13]  /*3340*/  ISETP.GE.U32.AND.EX P0, PT, R73, RZ, PT, P0 ;  /* 0x000000ff4900720c */ /* 0x000fda0003f06100 */
[----:B------:R-:W-:Y:S05]  /*3350*/  @!P0 BRA `(.L_x_796) ;  /* 0x0000000400f08947 */ /* 0x000fea0003800000 */
[----:B------:R-:W4:Y:S01]  /*3360*/  LDC.64 R6, c[0x0][0x218] ;  /* 0x00008600ff067b82 */ /* 0x000f220000000a00 */
[----:B------:R-:W-:Y:S01]  /*3370*/  ULDC.64 UR4, c[0x0][0x238] ;  /* 0x00008e0000047ab9 */ /* 0x000fe20000000a00 */
[----:B------:R-:W-:Y:S01]  /*3380*/  ISETP.GE.U32.AND P0, PT, R71, 0x10, PT ;  /* 0x000000104700780c */ /* 0x000fe20003f06070 */
[----:B------:R-:W-:Y:S01]  /*3390*/  FMUL R52, R74, R52 ;  /* 0x000000344a347220 */ /* 0x000fe20000400000 */
[----:B--23--:R-:W-:Y:S01]  /*33a0*/  IADD3 R5, P2, R2, UR4, RZ ;  /* 0x0000000402057c10 */ /* 0x00cfe2000ff5e0ff */
[C---:B------:R-:W-:Y:S01]  /*33b0*/  FMUL R53, R74.reuse, R53 ;  /* 0x000000354a357220 */ /* 0x040fe20000400000 */
        /* <DEDUP_REMOVED lines=14> */
[----:B------:R-:W-:-:S02]  /*34a0*/  F2FP.SATFINITE.E4M3.F32.PACK_AB_MERGE_C R53, RZ, R53, RZ ;  /* 0x00000035ff35723e */ /* 0x000fc400048070ff */
[----:B------:R-:W-:Y:S02]  /*34b0*/  F2FP.SATFINITE.E4M3.F32.PACK_AB_MERGE_C R57, RZ, R54, RZ ;  /* 0x00000036ff39723e */ /* 0x000fe400048070ff */
[----:B----4-:R-:W-:Y:S02]  /*34c0*/  IADD3 R4, P1, R5, R6, RZ ;  /* 0x0000000605047210 */ /* 0x010fe40007f3e0ff */
[----:B------:R-:W-:Y:S02]  /*34d0*/  F2FP.SATFINITE.E4M3.F32.PACK_AB_MERGE_C R55, RZ, R55, RZ ;  /* 0x00000037ff37723e */ /* 0x000fe400048070ff */
[----:B------:R-:W-:Y:S02]  /*34e0*/  IADD3.X R5, R7, UR5, R69, P1, P2 ;  /* 0x0000000507057c10 */ /* 0x000fe40008fe4445 */
[----:B------:R-:W-:Y:S02]  /*34f0*/  ISETP.GE.U32.AND.EX P1, PT, R70, RZ, PT, P0 ;  /* 0x000000ff4600720c */ /* 0x000fe40003f26100 */
[----:B------:R-:W-:-:S02]  /*3500*/  LOP3.LUT P0, RZ, R4, 0xf, RZ, 0xc0, !PT ;  /* 0x0000000f04ff7812 */ /* 0x000fc4000780c0ff */
[----:B------:R-:W-:Y:S02]  /*3510*/  F2FP.SATFINITE.E4M3.F32.PACK_AB_MERGE_C R7, RZ, R52, RZ ;  /* 0x00000034ff07723e */ /* 0x000fe400048070ff */
[----:B------:R-:W-:Y:S02]  /*3520*/  PLOP3.LUT P0, PT, P1, P0, PT, 0x8a, 0x0 ;  /* 0x000000000000781c */ /* 0x000fe40000f01172 */
        /* <DEDUP_REMOVED lines=11> */
[----:B0-----:R-:W-:Y:S01]  /*35e0*/  F2FP.SATFINITE.E4M3.F32.PACK_AB_MERGE_C R79, RZ, R43, RZ ;  /* 0x0000002bff4f723e */ /* 0x001fe200048070ff */
        /* <DEDUP_REMOVED lines=35> */
.L_x_797:
        /* <DEDUP_REMOVED lines=48> */
.L_x_796:
[----:B------:R-:W-:Y:S05]  /*3b20*/  BSYNC B0 ;  /* 0x0000000000007941 */ /* 0x000fea0003800000 */
.L_x_795:
[----:B------:R-:W-:Y:S01]  /*3b30*/  ISETP.GE.U32.AND P0, PT, R72, 0x3, PT ;  /* 0x000000034800780c */ /* 0x000fe20003f06070 */
[----:B------:R-:W-:Y:S03]  /*3b40*/  BSSY B0, `(.L_x_798) ;  /* 0x0000080000007945 */ /* 0x000fe60003800000 */
[----:B------:R-:W-:-:S13]  /*3b50*/  ISETP.GE.U32.AND.EX P0, PT, R73, RZ, PT, P0 ;  /* 0x000000ff4900720c */ /* 0x000fda0003f06100 */
[----:B------:R-:W-:Y:S05]  /*3b60*/  @!P0 BRA `(.L_x_799) ;  /* 0x0000000400f48947 */ /* 0x000fea0003800000 */
[----:B0-234-:R-:W0:Y:S01]  /*3b70*/  LDC.64 R4, c[0x0][0x238] ;  /* 0x00008e00ff047b82 */ /* 0x01de220000000a00 */
[----:B------:R-:W-:Y:S01]  /*3b80*/  ULDC.64 UR4, c[0x0][0x218] ;  /* 0x0000860000047ab9 */ /* 0x000fe20000000a00 */
        /* <DEDUP_REMOVED lines=18> */
[----:B------:R-:W-:Y:S02]  /*3cb0*/  F2FP.SATFINITE.E4M3.F32.PACK_AB_MERGE_C R41, RZ, R38, RZ ;  /* 0x00000026ff29723e */ /* 0x000fe400048070ff */
[C---:B0-----:R-:W-:Y:S02]  /*3cc0*/  LEA R0, P0, R4.reuse, R2, 0x1 ;  /* 0x0000000204007211 */ /* 0x041fe400078008ff */
[----:B------:R-:W-:Y:S02]  /*3cd0*/  F2FP.SATFINITE.E4M3.F32.PACK_AB_MERGE_C R39, RZ, R39, RZ ;  /* 0x00000027ff27723e */ /* 0x000fe400048070ff */
[----:B------:R-:W-:Y:S02]  /*3ce0*/  LEA.HI.X R5, R4, R69, R5, 0x1, P0 ;  /* 0x0000004504057211 */ /* 0x000fe400000f0c05 */
[----:B------:R-:W-:-:S02]  /*3cf0*/  IADD3 R4, P1, R0, UR4, RZ ;  /* 0x0000000400047c10 */ /* 0x000fc4000ff3e0ff */
[----:B------:R-:W-:Y:S02]  /*3d00*/  ISETP.GE.U32.AND P0, PT, R71, 0x10, PT ;  /* 0x000000104700780c */ /* 0x000fe40003f06070 */
[----:B------:R-:W-:Y:S02]  /*3d10*/  IADD3.X R5, R5, UR5, RZ, P1, !PT ;  /* 0x0000000505057c10 */ /* 0x000fe40008ffe4ff */
[----:B------:R-:W-:Y:S02]  /*3d20*/  ISETP.GE.U32.AND.EX P1, PT, R70, RZ, PT, P0 ;  /* 0x000000ff4600720c */ /* 0x000fe40003f26100 */
[----:B------:R-:W-:Y:S02]  /*3d30*/  LOP3.LUT P0, RZ, R4, 0xf, RZ, 0xc0, !PT ;  /* 0x0000000f04ff7812 */ /* 0x000fe4000780c0ff */
[----:B------:R-:W-:Y:S02]  /*3d40*/  F2FP.SATFINITE.E4M3.F32.PACK_AB_MERGE_C R43, RZ, R32, RZ ;  /* 0x00000020ff2b723e */ /* 0x000fe400048070ff */
[----:B------:R-:W-:-:S02]  /*3d50*/  PLOP3.LUT P0, PT, P1, P0, PT, 0x8a, 0x0 ;  /* 0x000000000000781c */ /* 0x000fc40000f01172 */
        /* <DEDUP_REMOVED lines=46> */
.L_x_800:
        /* <DEDUP_REMOVED lines=48> */
.L_x_799:
[----:B------:R-:W-:Y:S05]  /*4340*/  BSYNC B0 ;  /* 0x0000000000007941 */ /* 0x000fea0003800000 */
.L_x_798:
[----:B------:R-:W-:-:S04]  /*4350*/  ISETP.GE.U32.AND P0, PT, R72, 0x4, PT ;  /* 0x000000044800780c */ /* 0x000fc80003f06070 */
[----:B------:R-:W-:-:S13]  /*4360*/  ISETP.GE.U32.AND.EX P0, PT, R73, RZ, PT, P0 ;  /* 0x000000ff4900720c */ /* 0x000fda0003f06100 */
[----:B------:R-:W-:Y:S05]  /*4370*/  @!P0 EXIT ;  /* 0x000000000000894d */ /* 0x000fea0003800000 */
[----:B0-234-:R-:W0:Y:S01]  /*4380*/  LDC.64 R4, c[0x0][0x238] ;  /* 0x00008e00ff047b82 */ /* 0x01de220000000a00 */
[----:B------:R-:W-:Y:S01]  /*4390*/  IMAD.MOV.U32 R3, RZ, RZ, R69 ;  /* 0x000000ffff037224 */ /* 0x000fe200078e0045 */
[----:B------:R-:W-:Y:S01]  /*43a0*/  ULDC.64 UR4, c[0x0][0x218] ;  /* 0x0000860000047ab9 */ /* 0x000fe20000000a00 */
[----:B------:R-:W-:Y:S01]  /*43b0*/  ISETP.GE.U32.AND P0, PT, R71, 0x10, PT ;  /* 0x000000104700780c */ /* 0x000fe20003f06070 */
[C---:B------:R-:W-:Y:S01]  /*43c0*/  FMUL R20, R74.reuse, R20 ;  /* 0x000000144a147220 */ /* 0x040fe20000400000 */
[C---:B------:R-:W-:Y:S01]  /*43d0*/  FMUL R21, R74.reuse, R21 ;  /* 0x000000154a157220 */ /* 0x040fe20000400000 */
[----:B------:R-:W-:Y:S01]  /*43e0*/  FMUL R22, R74, R22 ;  /* 0x000000164a167220 */ /* 0x000fe20000400000 */
[----:B------:R-:W-:Y:S01]  /*43f0*/  ISETP.GE.U32.AND.EX P1, PT, R70, RZ, PT, P0 ;  /* 0x000000ff4600720c */ /* 0x000fe20003f26100 */
        /* <DEDUP_REMOVED lines=14> */
[----:B------:R-:W-:Y:S01]  /*44e0*/  F2FP.SATFINITE.E4M3.F32.PACK_AB_MERGE_C R25, RZ, R22, RZ ;  /* 0x00000016ff19723e */ /* 0x000fe200048070ff */
[----:B0-----:R-:W-:Y:S01]  /*44f0*/  IMAD.WIDE.U32 R2, R4, 0x3, R2 ;  /* 0x0000000304027825 */ /* 0x001fe200078e0002 */
[----:B------:R-:W-:Y:S02]  /*4500*/  F2FP.SATFINITE.E4M3.F32.PACK_AB_MERGE_C R23, RZ, R23, RZ ;  /* 0x00000017ff17723e */ /* 0x000fe400048070ff */
[----:B------:R-:W-:Y:S01]  /*4510*/  F2FP.SATFINITE.E4M3.F32.PACK_AB_MERGE_C R7, RZ, R16, RZ ;  /* 0x00000010ff07723e */ /* 0x000fe200048070ff */
[----:B------:R-:W-:Y:S01]  /*4520*/  IMAD R5, R5, 0x3, RZ ;  /* 0x0000000305057824 */ /* 0x000fe200078e02ff */
[----:B------:R-:W-:Y:S02]  /*4530*/  IADD3 R2, P2, R2, UR4, RZ ;  /* 0x0000000402027c10 */ /* 0x000fe4000ff5e0ff */
[----:B------:R-:W-:Y:S02]  /*4540*/  F2FP.SATFINITE.E4M3.F32.PACK_AB_MERGE_C R17, RZ, R17, RZ ;  /* 0x00000011ff11723e */ /* 0x000fe400048070ff */
[----:B------:R-:W-:-:S02]  /*4550*/  LOP3.LUT P0, RZ, R2, 0xf, RZ, 0xc0, !PT ;  /* 0x0000000f02ff7812 */ /* 0x000fc4000780c0ff */
[----:B------:R-:W-:Y:S02]  /*4560*/  IADD3.X R3, R3, UR5, R5, P2, !PT ;  /* 0x0000000503037c10 */ /* 0x000fe400097fe405 */
        /* <DEDUP_REMOVED lines=47> */
.L_x_801:
        /* <DEDUP_REMOVED lines=50> */
        .weak           $__internal_32_$__cuda_sm20_rcp_rn_f32_slowpath
        .type           $__internal_32_$__cuda_sm20_rcp_rn_f32_slowpath,@function
        .size           $__internal_32_$__cuda_sm20_rcp_rn_f32_slowpath,($__internal_33_$__cuda_sm3x_div_rn_noftz_f32_slowpath - $__internal_32_$__cuda_sm20_rcp_rn_f32_slowpath)
$__internal_32_$__cuda_sm20_rcp_rn_f32_slowpath:
        /* <DEDUP_REMOVED lines=9> */
[----:B0-----:R-:W1:Y:S02]  /*4c10*/  MUFU.RCP R0, R77 ;  /* 0x0000004d00007308 */ /* 0x001e640000001000 */
[----:B-1----:R-:W-:-:S04]  /*4c20*/  FFMA R76, R77, R0, -1 ;  /* 0xbf8000004d4c7423 */ /* 0x002fc80000000000 */
[----:B------:R-:W-:-:S04]  /*4c30*/  FADD.FTZ R79, -R76, -RZ ;  /* 0x800000ff4c4f7221 */ /* 0x000fc80000010100 */
[----:B------:R-:W-:-:S04]  /*4c40*/  FFMA R0, R0, R79, R0 ;  /* 0x0000004f00007223 */ /* 0x000fc80000000000 */
[----:B------:R-:W-:Y:S01]  /*4c50*/  FFMA R76, R0, 1.84467440737095516160e+19, RZ ;  /* 0x5f800000004c7823 */ /* 0x000fe200000000ff */
[----:B------:R-:W-:Y:S06]  /*4c60*/  BRA `(.L_x_803) ;  /* 0x0000000000887947 */ /* 0x000fec0003800000 */
.L_x_802:
        /* <DEDUP_REMOVED lines=33> */
.L_x_804:
[----:B------:R2:W3:Y:S02]  /*4e80*/  MUFU.RCP R76, R0 ;  /* 0x00000000004c7308 */ /* 0x0004e40000001000 */
.L_x_803:
[----:B-1-3--:R-:W-:Y:S02]  /*4e90*/  IMAD.MOV.U32 R81, RZ, RZ, R76 ;  /* 0x000000ffff517224 */ /* 0x00afe400078e004c */
[----:B------:R-:W-:Y:S02]  /*4ea0*/  IMAD.MOV.U32 R76, RZ, RZ, R84 ;  /* 0x000000ffff4c7224 */ /* 0x000fe400078e0054 */
[----:B------:R-:W-:-:S04]  /*4eb0*/  IMAD.MOV.U32 R77, RZ, RZ, 0x0 ;  /* 0x00000000ff4d7424 */ /* 0x000fc800078e00ff */
[----:B0-2---:R-:W-:Y:S05]  /*4ec0*/  RET.REL.NODEC R76 `(_ZN18transformer_engine71_GLOBAL__N__76556b6a_38_quantize_transpose_square_blockwise_cu_108e784945block_scaled_cast_transpose_kernel_notalignedILb0Eff13__nv_fp8_e4m3EEvPKT1_PT2_S7_PT0_S9_mmmmmmfbPKf) ;  /* 0xffffffb04c4c7950 */ /* 0x005fea0003c3ffff */
        .weak           $__internal_33_$__cuda_sm3x_div_rn_noftz_f32_slowpath
        .type           $__internal_33_$__cuda_sm3x_div_rn_noftz_f32_slowpath,@function
        .size           $__internal_33_$__cuda_sm3x_div_rn_noftz_f32_slowpath,(.L_x_1144 - $__internal_33_$__cuda_sm3x_div_rn_noftz_f32_slowpath)
$__internal_33_$__cuda_sm3x_div_rn_noftz_f32_slowpath:
        /* <DEDUP_REMOVED lines=23> */
.L_x_805:
        /* <DEDUP_REMOVED lines=28> */
[-CC-:B------:R-:W-:Y:S01]  /*5200*/  FFMA.RM R75, R0, R80.reuse, R81.reuse ;  /* 0x00000050004b7223 */ /* 0x180fe20000004051 */
[C---:B------:R-:W-:Y:S02]  /*5210*/  ISETP.NE.AND P5, PT, R79.reuse, RZ, PT ;  /* 0x000000ff4f00720c */ /* 0x040fe40003fa5270 */
[C---:B------:R-:W-:Y:S02]  /*5220*/  ISETP.NE.AND P2, PT, R79.reuse, RZ, PT ;  /* 0x000000ff4f00720c */ /* 0x040fe40003f45270 */
[----:B------:R-:W-:Y:S01]  /*5230*/  LOP3.LUT R77, R74, 0x7fffff, RZ, 0xc0, !PT ;  /* 0x007fffff4a4d7812 */ /* 0x000fe200078ec0ff */
[----:B------:R-:W-:Y:S01]  /*5240*/  FFMA.RP R74, R0, R80, R81 ;  /* 0x00000050004a7223 */ /* 0x000fe20000008051 */
[----:B------:R-:W-:Y:S02]  /*5250*/  VIADD R0, R79, 0x20 ;  /* 0x000000204f007836 */ /* 0x000fe40000000000 */
[----:B------:R-:W-:Y:S01]  /*5260*/  LOP3.LUT R77, R77, 0x800000, RZ, 0xfc, !PT ;  /* 0x008000004d4d7812 */ /* 0x000fe200078efcff */
[----:B------:R-:W-:Y:S01]  /*5270*/  IMAD.MOV R79, RZ, RZ, -R79 ;  /* 0x000000ffff4f7224 */ /* 0x000fe200078e0a4f */
[----:B------:R-:W-:-:S02]  /*5280*/  FSETP.NEU.FTZ.AND P1, PT, R74, R75, PT ;  /* 0x0000004b4a00720b */ /* 0x000fc40003f3d000 */
[----:B------:R-:W-:Y:S02]  /*5290*/  SHF.L.U32 R0, R77, R0, RZ ;  /* 0x000000004d007219 */ /* 0x000fe400000006ff */
[----:B------:R-:W-:Y:S02]  /*52a0*/  SEL R74, R79, RZ, P5 ;  /* 0x000000ff4f4a7207 */ /* 0x000fe40002800000 */
[----:B------:R-:W-:Y:S02]  /*52b0*/  ISETP.NE.AND P2, PT, R0, RZ, P2 ;  /* 0x000000ff0000720c */ /* 0x000fe40001745270 */
[----:B------:R-:W-:Y:S02]  /*52c0*/  SHF.R.U32.HI R74, RZ, R74, R77 ;  /* 0x0000004aff4a7219 */ /* 0x000fe4000001164d */
[----:B------:R-:W-:Y:S02]  /*52d0*/  PLOP3.LUT P1, PT, P1, P2, PT, 0xa8, 0x0 ;  /* 0x000000000000781c */ /* 0x000fe40000f25570 */
[----:B------:R-:W-:-:S02]  /*52e0*/  SHF.R.U32.HI R75, RZ, 0x1, R74 ;  /* 0x00000001ff4b7819 */ /* 0x000fc4000001164a */
[----:B------:R-:W-:-:S04]  /*52f0*/  SEL R0, RZ, 0x1, !P1 ;  /* 0x00000001ff007807 */ /* 0x000fc80004800000 */
[----:B------:R-:W-:-:S04]  /*5300*/  LOP3.LUT R77, R0, 0x1, R75, 0xf8, !PT ;  /* 0x00000001004d7812 */ /* 0x000fc800078ef84b */
[----:B------:R-:W-:-:S05]  /*5310*/  LOP3.LUT R74, R77, R74, RZ, 0xc0, !PT ;  /* 0x0000004a4d4a7212 */ /* 0x000fca00078ec0ff */
[----:B------:R-:W-:-:S05]  /*5320*/  IMAD.IADD R75, R75, 0x1, R74 ;  /* 0x000000014b4b7824 */ /* 0x000fca00078e024a */
[----:B------:R-:W-:Y:S01]  /*5330*/  LOP3.LUT R76, R75, R76, RZ, 0xfc, !PT ;  /* 0x0000004c4b4c7212 */ /* 0x000fe200078efcff */
[----:B------:R-:W-:Y:S06]  /*5340*/  BRA `(.L_x_812) ;  /* 0x0000000000347947 */ /* 0x000fec0003800000 */
.L_x_811:
[----:B------:R-:W-:-:S04]  /*5350*/  LOP3.LUT R76, R76, 0x80000000, RZ, 0xc0, !PT ;  /* 0x800000004c4c7812 */ /* 0x000fc800078ec0ff */
[----:B------:R-:W-:Y:S01]  /*5360*/  LOP3.LUT R76, R76, 0x7f800000, RZ, 0xfc, !PT ;  /* 0x7f8000004c4c7812 */ /* 0x000fe200078efcff */
[----:B------:R-:W-:Y:S06]  /*5370*/  BRA `(.L_x_812) ;  /* 0x0000000000287947 */ /* 0x000fec0003800000 */
.L_x_810:
[----:B------:R-:W-:Y:S01]  /*5380*/  IMAD R76, R74, 0x800000, R76 ;  /* 0x008000004a4c7824 */ /* 0x000fe200078e024c */
[----:B------:R-:W-:Y:S06]  /*5390*/  BRA `(.L_x_812) ;  /* 0x0000000000207947 */ /* 0x000fec0003800000 */
.L_x_809:
[----:B------:R-:W-:-:S04]  /*53a0*/  LOP3.LUT R76, R76, 0x80000000, R75, 0x48, !PT ;  /* 0x800000004c4c7812 */ /* 0x000fc800078e484b */
[----:B------:R-:W-:Y:S01]  /*53b0*/  LOP3.LUT R76, R76, 0x7f800000, RZ, 0xfc, !PT ;  /* 0x7f8000004c4c7812 */ /* 0x000fe200078efcff */
[----:B------:R-:W-:Y:S06]  /*53c0*/  BRA `(.L_x_812) ;  /* 0x0000000000147947 */ /* 0x000fec0003800000 */
.L_x_808:
[----:B------:R-:W-:Y:S01]  /*53d0*/  LOP3.LUT R76, R76, 0x80000000, R75, 0x48, !PT ;  /* 0x800000004c4c7812 */ /* 0x000fe200078e484b */
[----:B------:R-:W-:Y:S06]  /*53e0*/  BRA `(.L_x_812) ;  /* 0x00000000000c7947 */ /* 0x000fec0003800000 */
.L_x_807:
[----:B------:R-:W0:Y:S01]  /*53f0*/  MUFU.RSQ R76, -QNAN ;  /* 0xffc00000004c7908 */ /* 0x000e220000001400 */
[----:B------:R-:W-:Y:S05]  /*5400*/  BRA `(.L_x_812) ;  /* 0x0000000000047947 */ /* 0x000fea0003800000 */
.L_x_806:
[----:B------:R-:W-:-:S07]  /*5410*/  FADD.FTZ R76, R0, 448 ;  /* 0x43e00000004c7421 */ /* 0x000fce0000010000 */
.L_x_812:
[----:B------:R-:W-:Y:S02]  /*5420*/  IMAD.MOV.U32 R74, RZ, RZ, R78 ;  /* 0x000000ffff4a7224 */ /* 0x000fe400078e004e */
[----:B------:R-:W-:-:S04]  /*5430*/  IMAD.MOV.U32 R75, RZ, RZ, 0x0 ;  /* 0x00000000ff4b7424 */ /* 0x000fc800078e00ff */
[----:B0-----:R-:W-:Y:S05]  /*5440*/  RET.REL.NODEC R74 `(_ZN18transformer_engine71_GLOBAL__N__76556b6a_38_quantize_transpose_square_blockwise_cu_108e784945block_scaled_cast_transpose_kernel_notalignedILb0Eff13__nv_fp8_e4m3EEvPKT1_PT2_S7_PT0_S9_mmmmmmfbPKf) ;  /* 0xffffffa84aec7950 */ /* 0x001fea0003c3ffff */
.L_x_813:
        /* <DEDUP_REMOVED lines=11> */
.L_x_1144:


//--------------------- .text._ZN18transformer_engine71_GLOBAL__N__76556b6a_38_quantize_transpose_square_blockwise_cu_108e784934block_scaled_cast_transpose_kernelILb0Eff13__nv_fp8_e4m3EEvPKT1_PT2_S7_PT0_S9_mmmmmmf14CUtensorMap_stbPKf --------------------------
	.section	.text._ZN18transformer_engine71_GLOBAL__N__76556b6a_38_quantize_transpose_square_blockwise_cu_108e784934block_scaled_cast_transpose_kernelILb0Eff13__nv_fp8_e4m3EEvPKT1_PT2_S7_PT0_S9_mmmmmmf14CUtensorMap_stbPKf,"ax",@progbits
	.align	128
.text._ZN18transformer_engine71_GLOBAL__N__76556b6a_38_quantize_transpose_square_blockwise_cu_108e784934block_scaled_cast_transpose_kernelILb0Eff13__nv_fp8_e4m3EEvPKT1_PT2_S7_PT0_S9_mmmmmmf14CUtensorMap_stbPKf:
        .type           _ZN18transformer_engine71_GLOBAL__N__76556b6a_38_quantize_transpose_square_blockwise_cu_108e784934block_scaled_cast_transpose_kernelILb0Eff13__nv_fp8_e4m3EEvPKT1_PT2_S7_PT0_S9_mmmmmmf14CUtensorMap_stbPKf,@function
        .size           _ZN18transformer_engine71_GLOBAL__N__76556b6a_38_quantize_transpose_square_blockwise_cu_108e784934block_scaled_cast_transpose_kernelILb0Eff13__nv_fp8_e4m3EEvPKT1_PT2_S7_PT0_S9_mmmmmmf14CUtensorMap_stbPKf,(.L_x_1147 - _ZN18transformer_engine71_GLOBAL__N__76556b6a_38_quantize_transpose_square_blockwise_cu_108e784934block_scaled_cast_transpose_kernelILb0Eff13__nv_fp8_e4m3EEvPKT1_PT2_S7_PT0_S9_mmmmmmf14CUtensorMap_stbPKf)
        .other          _ZN18transformer_engine71_GLOBAL__N__76556b6a_38_quantize_transpose_square_blockwise_cu_108e784934block_scaled_cast_transpose_kernelILb0Eff13__nv_fp8_e4m3EEvPKT1_PT2_S7_PT0_S9_mmmmmmf14CUtensorMap_stbPKf,@"STO_CUDA_ENTRY STV_DEFAULT"
_ZN18transformer_engine71_GLOBAL__N__76556b6a_38_quantize_transpose_square_blockwise_cu_108e784934block_scaled_cast_transpose_kernelILb0Eff13__nv_fp8_e4m3EEvPKT1_PT2_S7_PT0_S9_mmmmmmf14CUtensorMap_stbPKf:
        /* <DEDUP_REMOVED lines=10> */
.L_x_814:
        /* <DEDUP_REMOVED lines=22> */
[----:B------:R-:W3:Y:S04]  /*0200*/  LDG.E.128 R8, desc[UR6][R40.64+0x10] ;  /* 0x0000100628087981 */ /* 0x000ee8000c1e1d00 */
[----:B------:R-:W4:Y:S01]  /*0210*/  LDG.E.128 R12, desc[UR6][R40.64+0x20] ;  /* 0x00002006280c7981 */ /* 0x000f22000c1e1d00 */
[----:B------:R-:W-:-:S03]  /*0220*/  USHF.L.U32 UR8, UR4, 0x2, URZ ;  /* 0x0000000204087899 */ /* 0x000fc6000800063f */
[----:B------:R-:W5:Y:S01]  /*0230*/  LDG.E.128 R16, desc[UR6][R40.64+0x30] ;  /* 0x0000300628107981 */ /* 0x000f62000c1e1d00 */
[----:B------:R-:W-:Y:S02]  /*0240*/  USHF.L.U64.HI UR4, UR4, 0x2, UR5 ;  /* 0x0000000204047899 */ /* 0x000fe40008010205 */
[----:B------:R-:W-:-:S04]  /*0250*/  IADD3 R60, P0, R40, UR8, RZ ;  /* 0x00000008283c7c10 */ /* 0x000fc8000ff1e0ff */
[----:B------:R-:W-:-:S05]  /*0260*/  IADD3.X R61, R41, UR4, RZ, P0, !PT ;  /* 0x00000004293d7c10 */ /* 0x000fca00087fe4ff */
[----:B------:R-:W5:Y:S04]  /*0270*/  LDG.E.128 R20, desc[UR6][R60.64] ;  /* 0x000000063c147981 */ /* 0x000f68000c1e1d00 */
[----:B------:R-:W5:Y:S04]  /*0280*/  LDG.E.128 R24, desc[UR6][R60.64+0x10] ;  /* 0x000010063c187981 */ /* 0x000f68000c1e1d00 */
[----:B------:R-:W5:Y:S04]  /*0290*/  LDG.E.128 R28, desc[UR6][R60.64+0x20] ;  /* 0x000020063c1c7981 */ /* 0x000f68000c1e1d00 */
[----:B------:R-:W5:Y:S01]  /*02a0*/  LDG.E.128 R32, desc[UR6][R60.64+0x30] ;  /* 0x000030063c207981 */ /* 0x000f62000c1e1d00 */
[----:B------:R-:W-:-:S04]  /*02b0*/  IADD3 R68, P0, R60, UR8, RZ ;  /* 0x000000083c447c10 */ /* 0x000fc8000ff1e0ff */
[----:B------:R-:W-:-:S05]  /*02c0*/  IADD3.X R69, R61, UR4, RZ, P0, !PT ;  /* 0x000000043d457c10 */ /* 0x000fca00087fe4ff */
[----:B------:R-:W5:Y:S04]  /*02d0*/  LDG.E.128 R36, desc[UR6][R68.64] ;  /* 0x0000000644247981 */ /* 0x000f68000c1e1d00 */
[----:B------:R-:W5:Y:S04]  /*02e0*/  LDG.E.128 R40, desc[UR6][R68.64+0x10] ;  /* 0x0000100644287981 */ /* 0x000f68000c1e1d00 */
[----:B------:R-:W5:Y:S04]  /*02f0*/  LDG.E.128 R44, desc[UR6][R68.64+0x20] ;  /* 0x00002006442c7981 */ /* 0x000f68000c1e1d00 */
[----:B------:R3:W5:Y:S01]  /*0300*/  LDG.E.128 R48, desc[UR6][R68.64+0x30] ;  /* 0x0000300644307981 */ /* 0x000762000c1e1d00 */
[----:B------:R-:W-:-:S04]  /*0310*/  IADD3 R70, P0, R68, UR8, RZ ;  /* 0x0000000844467c10 */ /* 0x000fc8000ff1e0ff */
[----:B------:R-:W-:-:S05]  /*0320*/  IADD3.X R71, R69, UR4, RZ, P0, !PT ;  /* 0x0000000445477c10 */ /* 0x000fca00087fe4ff */
[----:B------:R-:W5:Y:S04]  /*0330*/  LDG.E.128 R52, desc[UR6][R70.64] ;  /* 0x0000000646347981 */ /* 0x000f68000c1e1d00 */
[----:B------:R-:W5:Y:S04]  /*0340*/  LDG.E.128 R56, desc[UR6][R70.64+0x10] ;  /* 0x0000100646387981 */ /* 0x000f68000c1e1d00 */
[----:B------:R-:W5:Y:S04]  /*0350*/  LDG.E.128 R60, desc[UR6][R70.64+0x20] ;  /* 0x00002006463c7981 */ /* 0x000f68000c1e1d00 */
[----:B------:R-:W5:Y:S01]  /*0360*/  LDG.E.128 R64, desc[UR6][R70.64+0x30] ;  /* 0x0000300646407981 */ /* 0x000f62000c1e1d00 */
[C---:B------:R-:W-:Y:S01]  /*0370*/  LOP3.LUT P0, RZ, R2.reuse, 0x1f, RZ, 0xc0, !PT ;  /* 0x0000001f02ff7812 */ /* 0x040fe2000780c0ff */
[----:B------:R-:W-:Y:S01]  /*0380*/  BSSY B0, `(.L_x_815) ;  /* 0x0000064000007945 */ /* 0x000fe20003800000 */
[----:B------:R-:W-:-:S11]  /*0390*/  ISETP.NE.AND P1, PT, R2, RZ, PT ;  /* 0x000000ff0200720c */ /* 0x000fd60003f25270 */
[----:B------:R-:W0:Y:S01]  /*03a0*/  @!P0 S2R R73, SR_CgaCtaId ;  /* 0x0000000000498919 */ /* 0x000e220000008800 */
[----:B--2---:R-:W-:-:S04]  /*03b0*/  FMNMX R72, RZ, |R4|, !PT ;  /* 0x40000004ff487209 */ /* 0x004fc80007800000 */
[----:B------:R-:W-:-:S04]  /*03c0*/  FMNMX R3, |R5|, R72, !PT ;  /* 0x0000004805037209 */ /* 0x000fc80007800200 */
[----:B------:R-:W-:-:S04]  /*03d0*/  FMNMX R72, |R6|, R3, !PT ;  /* 0x0000000306487209 */ /* 0x000fc80007800200 */
[----:B------:R-:W-:-:S04]  /*03e0*/  FMNMX R3, |R7|, R72, !PT ;  /* 0x0000004807037209 */ /* 0x000fc80007800200 */
[----:B---3--:R-:W-:-:S04]  /*03f0*/  FMNMX R68, R3, |R8|, !PT ;  /* 0x4000000803447209 */ /* 0x008fc80007800000 */
[----:B------:R-:W-:-:S04]  /*0400*/  FMNMX R3, |R9|, R68, !PT ;  /* 0x0000004409037209 */ /* 0x000fc80007800200 */
[----:B------:R-:W-:-:S04]  /*0410*/  FMNMX R68, |R10|, R3, !PT ;  /* 0x000000030a447209 */ /* 0x000fc80007800200 */
[----:B------:R-:W-:-:S04]  /*0420*/  FMNMX R3, |R11|, R68, !PT ;  /* 0x000000440b037209 */ /* 0x000fc80007800200 */
[----:B----4-:R-:W-:-:S04]  /*0430*/  FMNMX R68, R3, |R12|, !PT ;  /* 0x4000000c03447209 */ /* 0x010fc80007800000 */
[----:B------:R-:W-:-:S04]  /*0440*/  FMNMX R3, |R13|, R68, !PT ;  /* 0x000000440d037209 */ /* 0x000fc80007800200 */
[----:B------:R-:W-:-:S04]  /*0450*/  FMNMX R68, |R14|, R3, !PT ;  /* 0x000000030e447209 */ /* 0x000fc80007800200 */
[----:B------:R-:W-:-:S04]  /*0460*/  FMNMX R3, |R15|, R68, !PT ;  /* 0x000000440f037209 */ /* 0x000fc80007800200 */
[----:B-----5:R-:W-:-:S04]  /*0470*/  FMNMX R68, R3, |R16|, !PT ;  /* 0x4000001003447209 */ /* 0x020fc80007800000 */
[----:B------:R-:W-:-:S04]  /*0480*/  FMNMX R3, |R17|, R68, !PT ;  /* 0x0000004411037209 */ /* 0x000fc80007800200 */
[----:B------:R-:W-:-:S04]  /*0490*/  FMNMX R68, |R18|, R3, !PT ;  /* 0x0000000312447209 */ /* 0x000fc80007800200 */
[----:B------:R-:W-:-:S04]  /*04a0*/  FMNMX R3, |R19|, R68, !PT ;  /* 0x0000004413037209 */ /* 0x000fc80007800200 */
[----:B------:R-:W-:-:S04]  /*04b0*/  FMNMX R68, R3, |R20|, !PT ;  /* 0x4000001403447209 */ /* 0x000fc80007800000 */
        /* <DEDUP_REMOVED lines=46> */
[----:B------:R-:W-:-:S05]  /*07a0*/  FMNMX R68, |R67|, R68, !PT ;  /* 0x0000004443447209 */ /* 0x000fca0007800200 */
[----:B------:R-:W1:Y:S02]  /*07b0*/  SHFL.DOWN PT, R3, R68, 0x10, 0x1f ;  /* 0x0a001f0044037f89 */ /* 0x000e6400000e0000 */
[----:B-1----:R-:W-:-:S05]  /*07c0*/  FMNMX R3, R68, R3, !PT ;  /* 0x0000000344037209 */ /* 0x002fca0007800000 */
[----:B------:R-:W1:Y:S02]  /*07d0*/  SHFL.DOWN PT, R70, R3, 0x8, 0x1f ;  /* 0x09001f0003467f89 */ /* 0x000e6400000e0000 */
[----:B-1----:R-:W-:Y:S02]  /*07e0*/  FMNMX R70, R3, R70, !PT ;  /* 0x0000004603467209 */ /* 0x002fe40007800000 */
[----:B------:R-:W-:-:S03]  /*07f0*/  @!P0 SHF.R.U32.HI R3, RZ, 0x5, R2 ;  /* 0x00000005ff038819 */ /* 0x000fc60000011602 */
[----:B------:R-:W1:Y:S01]  /*0800*/  SHFL.DOWN PT, R69, R70, 0x4, 0x1f ;  /* 0x08801f0046457f89 */ /* 0x000e6200000e0000 */
[----:B------:R-:W-:-:S05]  /*0810*/  @!P0 LOP3.LUT R3, R3, 0x3, RZ, 0xc0, !PT ;  /* 0x0000000303038812 */ /* 0x000fca00078ec0ff */
[----:B------:R-:W-:Y:S01]  /*0820*/  @!P0 IMAD R3, R0, 0x4, R3 ;  /* 0x0000000400038824 */ /* 0x000fe200078e0203 */
[----:B------:R-:W-:-:S04]  /*0830*/  @!P0 MOV R0, 0x400 ;  /* 0x0000040000008802 */ /* 0x000fc80000000f00 */
        /* <DEDUP_REMOVED lines=24> */
.L_x_816:
[----:B------:R-:W-:Y:S05]  /*09c0*/  BSYNC B0 ;  /* 0x0000000000007941 */ /* 0x000fea0003800000 */
.L_x_815:
        /* <DEDUP_REMOVED lines=28> */
[----:B-1----:R-:W-:Y:S05]  /*0b90*/  CALL.REL.NOINC `($__internal_35_$__cuda_sm3x_div_rn_noftz_f32_slowpath) ;  /* 0x0000001400e07944 */ /* 0x002fea0003c00000 */
[----:B------:R-:W-:-:S07]  /*0ba0*/  IMAD.MOV.U32 R2, RZ, RZ, R69 ;  /* 0x000000ffff027224 */ /* 0x000fce00078e0045 */
.L_x_818:
[----:B------:R-:W-:-:S04]  /*0bb0*/  FSETP.NEU.AND P0, PT, |R2|, +INF , PT ;  /* 0x7f8000000200780b */ /* 0x000fc80003f0d200 */
[----:B------:R-:W-:-:S04]  /*0bc0*/  FSEL R2, R2, 3.40282346638528859812e+38, P0 ;  /* 0x7f7fffff02027808 */ /* 0x000fc80000000000 */
[----:B------:R-:W-:-:S07]  /*0bd0*/  @P3 LOP3.LUT R2, R2, 0xff800000, RZ, 0xc0, !PT ;  /* 0xff80000002023812 */ /* 0x000fce00078ec0ff */
.L_x_817:
[----:B------:R-:W-:Y:S04]  /*0be0*/  BSSY B0, `(.L_x_819) ;  /* 0x0000021000007945 */ /* 0x000fe80003800000 */
[----:B------:R-:W-:Y:S05]  /*0bf0*/  @P1 BRA `(.L_x_820) ;  /* 0x00000000007c1947 */ /* 0x000fea0003800000 */
[----:B------:R-:W2:Y:S01]  /*0c00*/  S2R R69, SR_CTAID.Y ;  /* 0x0000000000457919 */ /* 0x000ea20000002600 */
[----:B0-----:R-:W-:Y:S01]  /*0c10*/  VIADD R0, R2, 0x1800000 ;  /* 0x0180000002007836 */ /* 0x001fe20000000000 */
[----:B------:R-:W1:Y:S04]  /*0c20*/  S2R R68, SR_CTAID.X ;  /* 0x0000000000447919 */ /* 0x000e680000002500 */
[----:B------:R-:W-:-:S04]  /*0c30*/  LOP3.LUT R0, R0, 0x7f800000, RZ, 0xc0, !PT ;  /* 0x7f80000000007812 */ /* 0x000fc800078ec0ff */
[----:B------:R-:W-:Y:S02]  /*0c40*/  ISETP.GT.U32.AND P0, PT, R0, 0x1ffffff, PT ;  /* 0x01ffffff0000780c */ /* 0x000fe40003f04070 */
[----:B--2---:R-:W-:Y:S02]  /*0c50*/  SHF.R.S32.HI R3, RZ, 0x1f, R69 ;  /* 0x0000001fff037819 */ /* 0x004fe40000011445 */
[----:B-1----:R-:W-:-:S09]  /*0c60*/  SHF.R.S32.HI R70, RZ, 0x1f, R68 ;  /* 0x0000001fff467819 */ /* 0x002fd20000011444 */
[----:B------:R-:W-:Y:S05]  /*0c70*/  @P0 BRA `(.L_x_821) ;  /* 0x0000000000140947 */ /* 0x000fea0003800000 */
[----:B------:R-:W-:Y:S01]  /*0c80*/  IMAD.MOV.U32 R0, RZ, RZ, R2 ;  /* 0x000000ffff007224 */ /* 0x000fe200078e0002 */
[----:B------:R-:W-:-:S07]  /*0c90*/  MOV R72, 0xcb0 ;  /* 0x00000cb000487802 */ /* 0x000fce0000000f00 */
[----:B------:R-:W-:Y:S05]  /*0ca0*/  CALL.REL.NOINC `($__internal_34_$__cuda_sm20_rcp_rn_f32_slowpath) ;  /* 0x0000001000d07944 */ /* 0x000fea0003c00000 */
[----:B------:R-:W-:Y:S01]  /*0cb0*/  IMAD.MOV.U32 R0, RZ, RZ, R75 ;  /* 0x000000ffff007224 */ /* 0x000fe200078e004b */
[----:B------:R-:W-:Y:S06]  /*0cc0*/  BRA `(.L_x_822) ;  /* 0x0000000000107947 */ /* 0x000fec0003800000 */
.L_x_821:
[----:B------:R-:W0:Y:S02]  /*0cd0*/  MUFU.RCP R71, R2 ;  /* 0x0000000200477308 */ /* 0x000e240000001000 */
[----:B0-----:R-:W-:-:S04]  /*0ce0*/  FFMA R0, R71, R2, -1 ;  /* 0xbf80000047007423 */ /* 0x001fc80000000002 */
[----:B------:R-:W-:-:S04]  /*0cf0*/  FADD.FTZ R0, -R0, -RZ ;  /* 0x800000ff00007221 */ /* 0x000fc80000010100 */
[----:B------:R-:W-:-:S07]  /*0d00*/  FFMA R0, R71, R0, R71 ;  /* 0x0000000047007223 */ /* 0x000fce0000000047 */
.L_x_822:
[----:B------:R-:W-:Y:S02]  /*0d10*/  ULDC.64 UR4, c[0x0][0x248] ;  /* 0x0000920000047ab9 */ /* 0x000fe40000000a00 */
        /* <DEDUP_REMOVED lines=13> */
.L_x_820:
[----:B------:R-:W-:Y:S05]  /*0df0*/  BSYNC B0 ;  /* 0x0000000000007941 */ /* 0x000fea0003800000 */
.L_x_819:
[----:B0-2---:R-:W0:Y:S01]  /*0e00*/  S2R R0, SR_TID.X ;  /* 0x0000000000007919 */ /* 0x005e220000002100 */
[-C--:B------:R-:W-:Y:S01]  /*0e10*/  FMUL R4, R4, R2.reuse ;  /* 0x0000000204047220 */ /* 0x080fe20000400000 */
[-C--:B------:R-:W-:Y:S01]  /*0e20*/  FMUL R5, R5, R2.reuse ;  /* 0x0000000205057220 */ /* 0x080fe20000400000 */
[-C--:B------:R-:W-:Y:S01]  /*0e30*/  FMUL R8, R8, R2.reuse ;  /* 0x0000000208087220 */ /* 0x080fe20000400000 */
[----:B------:R-:W2:Y:S01]  /*0e40*/  S2R R3, SR_CTAID.X ;  /* 0x0000000000037919 */ /* 0x000ea20000002500 */
[----:B------:R-:W-:Y:S01]  /*0e50*/  FMUL R9, R9, R2 ;  /* 0x0000000209097220 */ /* 0x000fe20000400000 */
[----:B------:R-:W-:Y:S01]  /*0e60*/  F2FP.SATFINITE.E4M3.F32.PACK_AB_MERGE_C R4, RZ, R4, RZ ;  /* 0x00000004ff04723e */ /* 0x000fe200048070ff */
[-C--:B------:R-:W-:Y:S01]  /*0e70*/  FMUL R12, R12, R2.reuse ;  /* 0x000000020c0c7220 */ /* 0x080fe20000400000 */
[----:B------:R-:W-:Y:S01]  /*0e80*/  F2FP.SATFINITE.E4M3.F32.PACK_AB_MERGE_C R5, RZ, R5, RZ ;  /* 0x00000005ff05723e */ /* 0x000fe200048070ff */
[-C--:B------:R-:W-:Y:S01]  /*0e90*/  FMUL R13, R13, R2.reuse ;  /* 0x000000020d0d7220 */ /* 0x080fe20000400000 */
[----:B------:R-:W-:Y:S01]  /*0ea0*/  LOP3.LUT R4, R4, 0xff, RZ, 0xc0, !PT ;  /* 0x000000ff04047812 */ /* 0x000fe200078ec0ff */
[-C--:B------:R-:W-:Y:S01]  /*0eb0*/  FMUL R16, R16, R2.reuse ;  /* 0x0000000210107220 */ /* 0x080fe20000400000 */
[----:B------:R-:W-:Y:S01]  /*0ec0*/  LOP3.LUT R5, R5, 0xffff, RZ, 0xc0, !PT ;  /* 0x0000ffff05057812 */ /* 0x000fe200078ec0ff */
[----:B------:R-:W-:Y:S01]  /*0ed0*/  FMUL R17, R17, R2 ;  /* 0x0000000211117220 */ /* 0x000fe20000400000 */
[----:B------:R-:W-:Y:S01]  /*0ee0*/  F2FP.SATFINITE.E4M3.F32.PACK_AB_MERGE_C R8, RZ, R8, RZ ;  /* 0x00000008ff08723e */ /* 0x000fe200048070ff */
[-C--:B------:R-:W-:Y:S01]  /*0ef0*/  FMUL R6, R6, R2.reuse ;  /* 0x0000000206067220 */ /* 0x080fe20000400000 */
[----:B------:R-:W-:Y:S01]  /*0f00*/  PRMT R68, R5, 0x7604, R4 ;  /* 0x0000760405447816 */ /* 0x000fe20000000004 */
[-C--:B------:R-:W-:Y:S01]  /*0f10*/  FMUL R7, R7, R2.reuse ;  /* 0x0000000207077220 */ /* 0x080fe20000400000 */
[----:B------:R-:W-:Y:S01]  /*0f20*/  F2FP.SATFINITE.E4M3.F32.PACK_AB_MERGE_C R9, RZ, R9, RZ ;  /* 0x00000009ff09723e */ /* 0x000fe200048070ff */
[----:B------:R-:W-:Y:S01]  /*0f30*/  FMUL R10, R10, R2 ;  /* 0x000000020a0a7220 */ /* 0x000fe20000400000 */
[----:B------:R-:W-:Y:S01]  /*0f40*/  F2FP.SATFINITE.E4M3.F32.PACK_AB_MERGE_C R12, RZ, R12, RZ ;  /* 0x0000000cff0c723e */ /* 0x000fe200048070ff */
        /* <DEDUP_REMOVED lines=11> */
[----:B0-----:R-:W-:-:S02]  /*1000*/  IMAD.SHL.U32 R5, R0, 0x2, RZ ;  /* 0x0000000200057824 */ /* 0x001fc400078e00ff */
        /* <DEDUP_REMOVED lines=43> */
[----:B------:R-:W-:Y:S01]  /*12c0*/  LOP3.LUT R8, R8, 0xff, RZ, 0xc0, !PT ;  /* 0x000000ff08087812 */ /* 0x000fe200078ec0ff */
[----:B------:R-:W-:Y:S01]  /*12d0*/  ULDC.64 UR8, c[0x0][0x238] ;  /* 0x00008e0000087ab9 */ /* 0x000fe20000000a00 */
[----:B------:R-:W-:Y:S01]  /*12e0*/  LOP3.LUT R9, R9, 0xffff, RZ, 0xc0, !PT ;  /* 0x0000ffff09097812 */ /* 0x000fe200078ec0ff */
[----:B------:R-:W-:Y:S01]  /*12f0*/  ULDC.64 UR4, c[0x0][0x218] ;  /* 0x0000860000047ab9 */ /* 0x000fe20000000a00 */
[----:B------:R-:W-:-:S02]  /*1300*/  SHF.R.U32.HI R4, RZ, 0x7, R0 ;  /* 0x00000007ff047819 */ /* 0x000fc40000011600 */
[----:B------:R-:W-:Y:S02]  /*1310*/  LOP3.LUT R2, R12, 0xff, RZ, 0xc0, !PT ;  /* 0x000000ff0c027812 */ /* 0x000fe400078ec0ff */
[----:B------:R-:W-:Y:S02]  /*1320*/  LOP3.LUT R13, R13, 0xffff, RZ, 0xc0, !PT ;  /* 0x0000ffff0d0d7812 */ /* 0x000fe400078ec0ff */
[----:B------:R-:W-:Y:S02]  /*1330*/  LOP3.LUT R5, R5, 0x3c, RZ, 0xc0, !PT ;  /* 0x0000003c05057812 */ /* 0x000fe400078ec0ff */
[----:B------:R-:W-:Y:S02]  /*1340*/  F2FP.SATFINITE.E4M3.F32.PACK_AB_MERGE_C R16, RZ, R16, RZ ;  /* 0x00000010ff10723e */ /* 0x000fe400048070ff */
[----:B------:R-:W-:Y:S02]  /*1350*/  F2FP.SATFINITE.E4M3.F32.PACK_AB_MERGE_C R17, RZ, R17, RZ ;  /* 0x00000011ff11723e */ /* 0x000fe400048070ff */
[----:B------:R-:W-:-:S02]  /*1360*/  PRMT R12, R9, 0x7604, R8 ;  /* 0x00007604090c7816 */ /* 0x000fc40000000008 */
[----:B------:R-:W-:Y:S01]  /*1370*/  PRMT R9, R13, 0x7604, R2 ;  /* 0x000076040d097816 */ /* 0x000fe20000000002 */
[----:B------:R-:W-:Y:S01]  /*1380*/  IMAD R2, R4, 0x40, R5 ;  /* 0x0000004004027824 */ /* 0x000fe200078e0205 */
[----:B------:R-:W-:Y:S01]  /*1390*/  LOP3.LUT R16, R16, 0xff, RZ, 0xc0, !PT ;  /* 0x000000ff10107812 */ /* 0x000fe200078ec0ff */
[----:B--2---:R-:W-:Y:S01]  /*13a0*/  IMAD.WIDE R4, R3, 0x80, RZ ;  /* 0x0000008003047825 */ /* 0x004fe200078e02ff */
[----:B------:R-:W-:Y:S02]  /*13b0*/  LOP3.LUT R17, R17, 0xffff, RZ, 0xc0, !PT ;  /* 0x0000ffff11117812 */ /* 0x000fe400078ec0ff */
[----:B------:R-:W-:Y:S01]  /*13c0*/  F2FP.SATFINITE.E4M3.F32.PACK_AB_MERGE_C R20, RZ, R20, RZ ;  /* 0x00000014ff14723e */ /* 0x000fe200048070ff */
[----:B------:R-:W-:Y:S01]  /*13d0*/  IMAD.SHL.U32 R3, R0, 0x10, RZ ;  /* 0x0000001000037824 */ /* 0x000fe200078e00ff */
[----:B------:R-:W-:Y:S02]  /*13e0*/  F2FP.SATFINITE.E4M3.F32.PACK_AB_MERGE_C R24, RZ, R24, RZ ;  /* 0x00000018ff18723e */ /* 0x000fe400048070ff */
[----:B------:R-:W-:-:S02]  /*13f0*/  F2FP.SATFINITE.E4M3.F32.PACK_AB_MERGE_C R25, RZ, R25, RZ ;  /* 0x00000019ff19723e */ /* 0x000fc400048070ff */
[----:B------:R-:W-:Y:S02]  /*1400*/  PRMT R8, R17, 0x7604, R16 ;  /* 0x0000760411087816 */ /* 0x000fe40000000010 */
[----:B------:R-:W-:Y:S02]  /*1410*/  LOP3.LUT R13, R4, 0x10, R3, 0xf8, !PT ;  /* 0x00000010040d7812 */ /* 0x000fe400078ef803 */
[----:B------:R-:W-:Y:S02]  /*1420*/  LOP3.LUT R16, R20, 0xff, RZ, 0xc0, !PT ;  /* 0x000000ff14107812 */ /* 0x000fe400078ec0ff */
[----:B------:R-:W-:Y:S02]  /*1430*/  LOP3.LUT R3, R24, 0xff, RZ, 0xc0, !PT ;  /* 0x000000ff18037812 */ /* 0x000fe400078ec0ff */
[----:B------:R-:W-:Y:S02]  /*1440*/  LOP3.LUT R20, R25, 0xffff, RZ, 0xc0, !PT ;  /* 0x0000ffff19147812 */ /* 0x000fe400078ec0ff */
[----:B------:R-:W-:-:S02]  /*1450*/  F2FP.SATFINITE.E4M3.F32.PACK_AB_MERGE_C R33, RZ, R33, RZ ;  /* 0x00000021ff21723e */ /* 0x000fc400048070ff */
[----:B------:R-:W-:Y:S02]  /*1460*/  F2FP.SATFINITE.E4M3.F32.PACK_AB_MERGE_C R6, RZ, R6, RZ ;  /* 0x00000006ff06723e */ /* 0x000fe400048070ff */
[----:B------:R-:W-:Y:S02]  /*1470*/  F2FP.SATFINITE.E4M3.F32.PACK_AB_MERGE_C R14, RZ, R14, RZ ;  /* 0x0000000eff0e723e */ /* 0x000fe400048070ff */
[----:B------:R-:W-:Y:S02]  /*1480*/  PRMT R3, R20, 0x7604, R3 ;  /* 0x0000760414037816 */ /* 0x000fe40000000003 */
[----:B------:R-:W-:Y:S02]  /*1490*/  LOP3.LUT R20, R33, 0xffff, RZ, 0xc0, !PT ;  /* 0x0000ffff21147812 */ /* 0x000fe400078ec0ff */
[----:B------:R-:W-:Y:S02]  /*14a0*/  LOP3.LUT R33, R6, 0xff, RZ, 0xc0, !PT ;  /* 0x000000ff06217812 */ /* 0x000fe400078ec0ff */
[----:B------:R-:W-:-:S02]  /*14b0*/  LOP3.LUT R6, R14, 0xff, RZ, 0xc0, !PT ;  /* 0x000000ff0e067812 */ /* 0x000fc400078ec0ff */
[----:B------:R-:W-:Y:S02]  /*14c0*/  F2FP.SATFINITE.E4M3.F32.PACK_AB_MERGE_C R32, RZ, R32, RZ ;  /* 0x00000020ff20723e */ /* 0x000fe400048070ff */
[----:B------:R-:W-:Y:S02]  /*14d0*/  PRMT R6, R9, 0x5410, R6 ;  /* 0x0000541009067816 */ /* 0x000fe40000000006 */
[----:B------:R-:W0:Y:S01]  /*14e0*/  S2R R9, SR_CTAID.Y ;  /* 0x0000000000097919 */ /* 0x000e220000002600 */
[----:B------:R-:W-:Y:S02]  /*14f0*/  F2FP.SATFINITE.E4M3.F32.PACK_AB_MERGE_C R26, RZ, R26, RZ ;  /* 0x0000001aff1a723e */ /* 0x000fe400048070ff */
[----:B------:R-:W-:Y:S02]  /*1500*/  F2FP.SATFINITE.E4M3.F32.PACK_AB_MERGE_C R40, RZ, R40, RZ ;  /* 0x00000028ff28723e */ /* 0x000fe400048070ff */
[----:B------:R-:W-:Y:S02]  /*1510*/  F2FP.SATFINITE.E4M3.F32.PACK_AB_MERGE_C R41, RZ, R41, RZ ;  /* 0x00000029ff29723e */ /* 0x000fe400048070ff */
[----:B------:R-:W-:-:S02]  /*1520*/  LOP3.LUT R25, R32, 0xff, RZ, 0xc0, !PT ;  /* 0x000000ff20197812 */ /* 0x000fc400078ec0ff */
[----:B------:R-:W-:Y:S02]  /*1530*/  LOP3.LUT R14, R26, 0xff, RZ, 0xc0, !PT ;  /* 0x000000ff1a0e7812 */ /* 0x000fe400078ec0ff */
[----:B------:R-:W-:Y:S02]  /*1540*/  LOP3.LUT R40, R40, 0xff, RZ, 0xc0, !PT ;  /* 0x000000ff28287812 */ /* 0x000fe400078ec0ff */
[----:B------:R-:W-:Y:S02]  /*1550*/  LOP3.LUT R41, R41, 0xffff, RZ, 0xc0, !PT ;  /* 0x0000ffff29297812 */ /* 0x000fe400078ec0ff */
[----:B------:R-:W-:Y:S02]  /*1560*/  F2FP.SATFINITE.E4M3.F32.PACK_AB_MERGE_C R42, RZ, R42, RZ ;  /* 0x0000002aff2a723e */ /* 0x000fe400048070ff */
[----:B------:R-:W-:Y:S02]  /*1570*/  PRMT R25, R20, 0x7604, R25 ;  /* 0x0000760414197816 */ /* 0x000fe40000000019 */
[----:B------:R-:W-:-:S02]  /*1580*/  PRMT R14, R3, 0x5410, R14 ;  /* 0x00005410030e7816 */ /* 0x000fc4000000000e */
[----:B------:R-:W-:Y:S02]  /*1590*/  PRMT R20, R41, 0x7604, R40 ;  /* 0x0000760429147816 */ /* 0x000fe40000000028 */
[----:B------:R-:W-:Y:S02]  /*15a0*/  LOP3.LUT R3, R42, 0xff, RZ, 0xc0, !PT ;  /* 0x000000ff2a037812 */ /* 0x000fe400078ec0ff */
[----:B------:R-:W-:Y:S02]  /*15b0*/  LOP3.LUT R4, R13, 0x60, R0, 0xf8, !PT ;  /* 0x000000600d047812 */ /* 0x000fe400078ef800 */
[----:B------:R-:W-:Y:S01]  /*15c0*/  PRMT R20, R20, 0x5410, R3 ;  /* 0x0000541014147816 */ /* 0x000fe20000000003 */
[----:B------:R-:W-:Y:S01]  /*15d0*/  IMAD.MOV.U32 R3, RZ, RZ, RZ ;  /* 0x000000ffff037224 */ /* 0x000fe200078e00ff */
[----:B------:R-:W-:Y:S02]  /*15e0*/  F2FP.SATFINITE.E4M3.F32.PACK_AB_MERGE_C R15, RZ, R15, RZ ;  /* 0x0000000fff0f723e */ /* 0x000fe400048070ff */
[----:B------:R-:W-:Y:S01]  /*15f0*/  F2FP.SATFINITE.E4M3.F32.PACK_AB_MERGE_C R21, RZ, R21, RZ ;  /* 0x00000015ff15723e */ /* 0x000fe200048070ff */
[----:B0-----:R-:W-:Y:S01]  /*1600*/  IMAD.WIDE R2, R9, 0x80, R2 ;  /* 0x0000008009027825 */ /* 0x001fe200078e0202 */
[----:B------:R-:W-:-:S02]  /*1610*/  F2FP.SATFINITE.E4M3.F32.PACK_AB_MERGE_C R28, RZ, R28, RZ ;  /* 0x0000001cff1c723e */ /* 0x000fc400048070ff */
[----:B------:R-:W-:Y:S01]  /*1620*/  F2FP.SATFINITE.E4M3.F32.PACK_AB_MERGE_C R29, RZ, R29, RZ ;  /* 0x0000001dff1d723e */ /* 0x000fe200048070ff */
[----:B------:R-:W-:Y:S01]  /*1630*/  IMAD R3, R3, UR8, RZ ;  /* 0x0000000803037c24 */ /* 0x000fe2000f8e02ff */
[----:B------:R-:W-:Y:S01]  /*1640*/  F2FP.SATFINITE.E4M3.F32.PACK_AB_MERGE_C R37, RZ, R37, RZ ;  /* 0x00000025ff25723e */ /* 0x000fe200048070ff */
[C---:B------:R-:W-:Y:S01]  /*1650*/  IMAD.WIDE.U32 R4, R2.reuse, UR8, R4 ;  /* 0x0000000802047c25 */ /* 0x040fe2000f8e0004 */
[----:B------:R-:W-:Y:S02]  /*1660*/  F2FP.SATFINITE.E4M3.F32.PACK_AB_MERGE_C R10, RZ, R10, RZ ;  /* 0x0000000aff0a723e */ /* 0x000fe400048070ff */
[----:B------:R-:W-:Y:S01]  /*1670*/  LOP3.LUT R21, R21, 0xffff, RZ, 0xc0, !PT ;  /* 0x0000ffff15157812 */ /* 0x000fe200078ec0ff */
[----:B------:R-:W-:Y:S01]  /*1680*/  IMAD R3, R2, UR9, R3 ;  /* 0x0000000902037c24 */ /* 0x000fe2000f8e0203 */
[----:B------:R-:W-:Y:S02]  /*1690*/  IADD3 R2, P0, R4, UR4, RZ ;  /* 0x0000000404027c10 */ /* 0x000fe4000ff1e0ff */
[----:B------:R-:W-:-:S02]  /*16a0*/  LOP3.LUT R4, R15, 0xffff, RZ, 0xc0, !PT ;  /* 0x0000ffff0f047812 */ /* 0x000fc400078ec0ff */
[----:B------:R-:W-:Y:S02]  /*16b0*/  LOP3.LUT R28, R28, 0xff, RZ, 0xc0, !PT ;  /* 0x000000ff1c1c7812 */ /* 0x000fe400078ec0ff */
[----:B------:R-:W-:Y:S02]  /*16c0*/  LOP3.LUT R29, R29, 0xffff, RZ, 0xc0, !PT ;  /* 0x0000ffff1d1d7812 */ /* 0x000fe400078ec0ff */
[----:B------:R-:W-:Y:S02]  /*16d0*/  F2FP.SATFINITE.E4M3.F32.PACK_AB_MERGE_C R36, RZ, R36, RZ ;  /* 0x00000024ff24723e */ /* 0x000fe400048070ff */
[----:B------:R-:W-:Y:S02]  /*16e0*/  F2FP.SATFINITE.E4M3.F32.PACK_AB_MERGE_C R44, RZ, R44, RZ ;  /* 0x0000002cff2c723e */ /* 0x000fe400048070ff */
[----:B------:R-:W-:Y:S02]  /*16f0*/  F2FP.SATFINITE.E4M3.F32.PACK_AB_MERGE_C R45, RZ, R45, RZ ;  /* 0x0000002dff2d723e */ /* 0x000fe400048070ff */
[----:B------:R-:W-:Y:S01]  /*1700*/  IADD3.X R3, R5, UR5, R3, P0, !PT ;  /* 0x0000000505037c10 */ /* 0x000fe200087fe403 */
[----:B------:R-:W-:Y:S01]  /*1710*/  IMAD.SHL.U32 R5, R4, 0x1000000, RZ ;  /* 0x0100000004057824 */ /* 0x000fe200078e00ff */
[----:B------:R-:W-:-:S02]  /*1720*/  LOP3.LUT R24, R37, 0xffff, RZ, 0xc0, !PT ;  /* 0x0000ffff25187812 */ /* 0x000fc400078ec0ff */
[----:B------:R-:W-:Y:S02]  /*1730*/  F2FP.SATFINITE.E4M3.F32.PACK_AB_MERGE_C R19, RZ, R19, RZ ;  /* 0x00000013ff13723e */ /* 0x000fe400048070ff */
[----:B------:R-:W-:Y:S02]  /*1740*/  LOP3.LUT R37, R10, 0xff, RZ, 0xc0, !PT ;  /* 0x000000ff0a257812 */ /* 0x000fe400078ec0ff */
        /* <DEDUP_REMOVED lines=8> */
[----:B------:R-:W-:Y:S02]  /*17d0*/  LOP3.LUT R28, R45, 0xffff, RZ, 0xc0, !PT ;  /* 0x0000ffff2d1c7812 */ /* 0x000fe400078ec0ff */
[----:B------:R-:W-:-:S02]  /*17e0*/  F2FP.SATFINITE.E4M3.F32.PACK_AB_MERGE_C R38, RZ, R38, RZ ;  /* 0x00000026ff26723e */ /* 0x000fc400048070ff */
[----:B------:R-:W-:Y:S02]  /*17f0*/  F2FP.SATFINITE.E4M3.F32.PACK_AB_MERGE_C R52, RZ, R52, RZ ;  /* 0x00000034ff34723e */ /* 0x000fe400048070ff */
[----:B------:R-:W-:Y:S02]  /*1800*/  F2FP.SATFINITE.E4M3.F32.PACK_AB_MERGE_C R53, RZ, R53, RZ ;  /* 0x00000035ff35723e */ /* 0x000fe400048070ff */
[----:B------:R-:W-:Y:S02]  /*1810*/  LOP3.LUT R19, R19, 0xffff, RZ, 0xc0, !PT ;  /* 0x0000ffff13137812 */ /* 0x000fe400078ec0ff */
[----:B------:R-:W-:Y:S02]  /*1820*/  PRMT R12, R12, 0x5410, R37 ;  /* 0x000054100c0c7816 */ /* 0x000fe40000000025 */
[----:B------:R-:W-:Y:S01]  /*1830*/  F2FP.SATFINITE.E4M3.F32.PACK_AB_MERGE_C R22, RZ, R22, RZ ;  /* 0x00000016ff16723e */ /* 0x000fe200048070ff */
[----:B------:R-:W-:Y:S01]  /*1840*/  IMAD.SHL.U32 R19, R19, 0x1000000, RZ ;  /* 0x0100000013137824 */ /* 0x000fe200078e00ff */
[----:B------:R-:W-:-:S02]  /*1850*/  LOP3.LUT R6, R6, R5, RZ, 0xfc, !PT ;  /* 0x0000000506067212 */ /* 0x000fc400078efcff */
[----:B------:R-:W-:Y:S02]  /*1860*/  LOP3.LUT R41, R18, 0xff, RZ, 0xc0, !PT ;  /* 0x000000ff12297812 */ /* 0x000fe400078ec0ff */
[----:B------:R-:W-:Y:S02]  /*1870*/  LOP3.LUT R37, R30, 0xff, RZ, 0xc0, !PT ;  /* 0x000000ff1e257812 */ /* 0x000fe400078ec0ff */
[----:B------:R-:W-:Y:S02]  /*1880*/  LOP3.LUT R4, R4, 0xffff, RZ, 0xc0, !PT ;  /* 0x0000ffff04047812 */ /* 0x000fe400078ec0ff */
[----:B------:R-:W-:Y:S02]  /*1890*/  LOP3.LUT R5, R11, 0xffff, RZ, 0xc0, !PT ;  /* 0x0000ffff0b057812 */ /* 0x000fe400078ec0ff */
[----:B------:R-:W-:Y:S01]  /*18a0*/  PRMT R21, R24, 0x7604, R21 ;  /* 0x0000760418157816 */ /* 0x000fe20000000015 */
[----:B------:R-:W-:Y:S01]  /*18b0*/  IMAD.SHL.U32 R11, R4, 0x1000000, RZ ;  /* 0x01000000040b7824 */ /* 0x000fe200078e00ff */
[----:B------:R-:W-:Y:S01]  /*18c0*/  PRMT R17, R28, 0x7604, R17 ;  /* 0x000076041c117816 */ /* 0x000fe20000000011 */
[----:B------:R-:W-:Y:S01]  /*18d0*/  IMAD.SHL.U32 R5, R5, 0x1000000, RZ ;  /* 0x0100000005057824 */ /* 0x000fe200078e00ff */
[----:B------:R-:W-:-:S02]  /*18e0*/  LOP3.LUT R38, R38, 0xff, RZ, 0xc0, !PT ;  /* 0x000000ff26267812 */ /* 0x000fc400078ec0ff */
[----:B------:R-:W-:Y:S02]  /*18f0*/  F2FP.SATFINITE.E4M3.F32.PACK_AB_MERGE_C R60, RZ, R60, RZ ;  /* 0x0000003cff3c723e */ /* 0x000fe400048070ff */
[----:B------:R-:W-:Y:S02]  /*1900*/  F2FP.SATFINITE.E4M3.F32.PACK_AB_MERGE_C R61, RZ, R61, RZ ;  /* 0x0000003dff3d723e */ /* 0x000fe400048070ff */
[----:B------:R-:W-:Y:S02]  /*1910*/  LOP3.LUT R28, R52, 0xff, RZ, 0xc0, !PT ;  /* 0x000000ff341c7812 */ /* 0x000fe400078ec0ff */
[----:B------:R-:W-:Y:S02]  /*1920*/  LOP3.LUT R53, R53, 0xffff, RZ, 0xc0, !PT ;  /* 0x0000ffff35357812 */ /* 0x000fe400078ec0ff */
[----:B------:R-:W-:Y:S02]  /*1930*/  PRMT R68, R68, 0x5410, R33 ;  /* 0x0000541044447816 */ /* 0x000fe40000000021 */
[----:B------:R-:W-:-:S02]  /*1940*/  F2FP.SATFINITE.E4M3.F32.PACK_AB_MERGE_C R54, RZ, R54, RZ ;  /* 0x00000036ff36723e */ /* 0x000fc400048070ff */
[----:B------:R-:W-:Y:S02]  /*1950*/  F2FP.SATFINITE.E4M3.F32.PACK_AB_MERGE_C R31, RZ, R31, RZ ;  /* 0x0000001fff1f723e */ /* 0x000fe400048070ff */
[----:B------:R-:W-:Y:S02]  /*1960*/  F2FP.SATFINITE.E4M3.F32.PACK_AB_MERGE_C R43, RZ, R43, RZ ;  /* 0x0000002bff2b723e */ /* 0x000fe400048070ff */
[----:B------:R-:W-:Y:S02]  /*1970*/  LOP3.LUT R33, R22, 0xff, RZ, 0xc0, !PT ;  /* 0x000000ff16217812 */ /* 0x000fe400078ec0ff */
[----:B------:R-:W-:Y:S02]  /*1980*/  F2FP.SATFINITE.E4M3.F32.PACK_AB_MERGE_C R39, RZ, R39, RZ ;  /* 0x00000027ff27723e */ /* 0x000fe400048070ff */
[----:B------:R-:W-:Y:S02]  /*1990*/  PRMT R8, R8, 0x5410, R41 ;  /* 0x0000541008087816 */ /* 0x000fe40000000029 */
[----:B------:R-:W-:-:S02]  /*19a0*/  PRMT R22, R0, 0x5410, R37 ;  /* 0x0000541000167816 */ /* 0x000fc40000000025 */
[----:B------:R-:W-:Y:S02]  /*19b0*/  PRMT R0, R21, 0x5410, R38 ;  /* 0x0000541015007816 */ /* 0x000fe40000000026 */
[----:B------:R-:W-:Y:S02]  /*19c0*/  F2FP.SATFINITE.E4M3.F32.PACK_AB_MERGE_C R48, RZ, R48, RZ ;  /* 0x00000030ff30723e */ /* 0x000fe400048070ff */
[----:B------:R-:W-:Y:S02]  /*19d0*/  F2FP.SATFINITE.E4M3.F32.PACK_AB_MERGE_C R49, RZ, R49, RZ ;  /* 0x00000031ff31723e */ /* 0x000fe400048070ff */
[----:B------:R-:W-:Y:S02]  /*19e0*/  LOP3.LUT R13, R60, 0xff, RZ, 0xc0, !PT ;  /* 0x000000ff3c0d7812 */ /* 0x000fe400078ec0ff */
[----:B------:R-:W-:Y:S02]  /*19f0*/  LOP3.LUT R32, R61, 0xffff, RZ, 0xc0, !PT ;  /* 0x0000ffff3d207812 */ /* 0x000fe400078ec0ff */
[----:B------:R-:W-:-:S02]  /*1a00*/  PRMT R28, R53, 0x7604, R28 ;  /* 0x00007604351c7816 */ /* 0x000fc4000000001c */
[----:B------:R-:W-:Y:S02]  /*1a10*/  LOP3.LUT R21, R54, 0xff, RZ, 0xc0, !PT ;  /* 0x000000ff36157812 */ /* 0x000fe400078ec0ff */
[----:B------:R-:W-:Y:S02]  /*1a20*/  F2FP.SATFINITE.E4M3.F32.PACK_AB_MERGE_C R62, RZ, R62, RZ ;  /* 0x0000003eff3e723e */ /* 0x000fe400048070ff */
[----:B------:R-:W-:Y:S02]  /*1a30*/  LOP3.LUT R31, R31, 0xffff, RZ, 0xc0, !PT ;  /* 0x0000ffff1f1f7812 */ /* 0x000fe400078ec0ff */
[----:B------:R-:W-:Y:S02]  /*1a40*/  LOP3.LUT R43, R43, 0xffff, RZ, 0xc0, !PT ;  /* 0x0000ffff2b2b7812 */ /* 0x000fe400078ec0ff */
[----:B------:R-:W-:Y:S01]  /*1a50*/  F2FP.SATFINITE.E4M3.F32.PACK_AB_MERGE_C R56, RZ, R56, RZ ;  /* 0x00000038ff38723e */ /* 0x000fe200048070ff */
[----:B------:R-:W-:Y:S01]  /*1a60*/  IMAD.SHL.U32 R31, R31, 0x1000000, RZ ;  /* 0x010000001f1f7824 */ /* 0x000fe200078e00ff */
[----:B------:R-:W-:-:S02]  /*1a70*/  F2FP.SATFINITE.E4M3.F32.PACK_AB_MERGE_C R57, RZ, R57, RZ ;  /* 0x00000039ff39723e */ /* 0x000fc400048070ff */
[----:B------:R-:W-:Y:S02]  /*1a80*/  F2FP.SATFINITE.E4M3.F32.PACK_AB_MERGE_C R64, RZ, R64, RZ ;  /* 0x00000040ff40723e */ /* 0x000fe400048070ff */
[----:B------:R-:W-:Y:S02]  /*1a90*/  F2FP.SATFINITE.E4M3.F32.PACK_AB_MERGE_C R65, RZ, R65, RZ ;  /* 0x00000041ff41723e */ /* 0x000fe400048070ff */
[----:B------:R-:W-:Y:S02]  /*1aa0*/  F2FP.SATFINITE.E4M3.F32.PACK_AB_MERGE_C R35, RZ, R35, RZ ;  /* 0x00000023ff23723e */ /* 0x000fe400048070ff */
[----:B------:R-:W-:Y:S02]  /*1ab0*/  F2FP.SATFINITE.E4M3.F32.PACK_AB_MERGE_C R27, RZ, R27, RZ ;  /* 0x0000001bff1b723e */ /* 0x000fe400048070ff */
[----:B------:R-:W-:Y:S02]  /*1ac0*/  F2FP.SATFINITE.E4M3.F32.PACK_AB_MERGE_C R23, RZ, R23, RZ ;  /* 0x00000017ff17723e */ /* 0x000fe400048070ff */
[----:B------:R-:W-:-:S02]  /*1ad0*/  LOP3.LUT R39, R39, 0xffff, RZ, 0xc0, !PT ;  /* 0x0000ffff27277812 */ /* 0x000fc400078ec0ff */
[----:B------:R-:W-:Y:S02]  /*1ae0*/  LOP3.LUT R7, R8, R19, RZ, 0xfc, !PT ;  /* 0x0000001308077212 */ /* 0x000fe400078efcff */
[----:B------:R-:W-:Y:S01]  /*1af0*/  F2FP.SATFINITE.E4M3.F32.PACK_AB_MERGE_C R51, RZ, R51, RZ ;  /* 0x00000033ff33723e */ /* 0x000fe200048070ff */
[----:B------:R-:W-:Y:S01]  /*1b00*/  IMAD.SHL.U32 R39, R39, 0x1000000, RZ ;  /* 0x0100000027277824 */ /* 0x000fe200078e00ff */
[----:B------:R-:W-:Y:S02]  /*1b10*/  F2FP.SATFINITE.E4M3.F32.PACK_AB_MERGE_C R47, RZ, R47, RZ ;  /* 0x0000002fff2f723e */ /* 0x000fe400048070ff */
[----:B------:R-:W-:Y:S02]  /*1b20*/  F2FP.SATFINITE.E4M3.F32.PACK_AB_MERGE_C R34, RZ, R34, RZ ;  /* 0x00000022ff22723e */ /* 0x000fe400048070ff */
[----:B------:R-:W-:Y:S02]  /*1b30*/  IADD3 R8, P0, R2, UR8, RZ ;  /* 0x0000000802087c10 */ /* 0x000fe4000ff1e0ff */
[----:B------:R-:W-:-:S02]  /*1b40*/  F2FP.SATFINITE.E4M3.F32.PACK_AB_MERGE_C R67, RZ, R67, RZ ;  /* 0x00000043ff43723e */ /* 0x000fc400048070ff */
[----:B------:R-:W-:Y:S02]  /*1b50*/  F2FP.SATFINITE.E4M3.F32.PACK_AB_MERGE_C R63, RZ, R63, RZ ;  /* 0x0000003fff3f723e */ /* 0x000fe400048070ff */
[----:B------:R-:W-:Y:S02]  /*1b60*/  F2FP.SATFINITE.E4M3.F32.PACK_AB_MERGE_C R59, RZ, R59, RZ ;  /* 0x0000003bff3b723e */ /* 0x000fe400048070ff */
[----:B------:R-:W-:Y:S02]  /*1b70*/  F2FP.SATFINITE.E4M3.F32.PACK_AB_MERGE_C R55, RZ, R55, RZ ;  /* 0x00000037ff37723e */ /* 0x000fe400048070ff */
[----:B------:R-:W-:Y:S02]  /*1b80*/  LOP3.LUT R29, R48, 0xff, RZ, 0xc0, !PT ;  /* 0x000000ff301d7812 */ /* 0x000fe400078ec0ff */
[----:B------:R-:W-:Y:S02]  /*1b90*/  LOP3.LUT R24, R49, 0xffff, RZ, 0xc0, !PT ;  /* 0x0000ffff31187812 */ /* 0x000fe400078ec0ff */
[----:B------:R-:W-:-:S02]  /*1ba0*/  PRMT R13, R32, 0x7604, R13 ;  /* 0x00007604200d7816 */ /* 0x000fc4000000000d */
[----:B------:R-:W-:Y:S02]  /*1bb0*/  F2FP.SATFINITE.E4M3.F32.PACK_AB_MERGE_C R46, RZ, R46, RZ ;  /* 0x0000002eff2e723e */ /* 0x000fe400048070ff */
[----:B------:R-:W-:Y:S02]  /*1bc0*/  F2FP.SATFINITE.E4M3.F32.PACK_AB_MERGE_C R50, RZ, R50, RZ ;  /* 0x00000032ff32723e */ /* 0x000fe400048070ff */
[----:B------:R-:W-:Y:S01]  /*1bd0*/  PRMT R28, R28, 0x5410, R21 ;  /* 0x000054101c1c7816 */ /* 0x000fe20000000015 */
[----:B------:R-:W-:Y:S01]  /*1be0*/  IMAD.SHL.U32 R21, R43, 0x1000000, RZ ;  /* 0x010000002b157824 */ /* 0x000fe200078e00ff */
[----:B------:R-:W-:Y:S02]  /*1bf0*/  LOP3.LUT R62, R62, 0xff, RZ, 0xc0, !PT ;  /* 0x000000ff3e3e7812 */ /* 0x000fe400078ec0ff */
[----:B------:R-:W-:Y:S02]  /*1c00*/  LOP3.LUT R5, R12, R5, RZ, 0xfc, !PT ;  /* 0x000000050c057212 */ /* 0x000fe400078efcff */
[----:B------:R-:W-:-:S02]  /*1c10*/  LOP3.LUT R4, R68, R11, RZ, 0xfc, !PT ;  /* 0x0000000b44047212 */ /* 0x000fc400078efcff */
[----:B------:R-:W-:Y:S02]  /*1c20*/  LOP3.LUT R56, R56, 0xff, RZ, 0xc0, !PT ;  /* 0x000000ff38387812 */ /* 0x000fe400078ec0ff */
[----:B------:R-:W-:Y:S01]  /*1c30*/  LOP3.LUT R57, R57, 0xffff, RZ, 0xc0, !PT ;  /* 0x0000ffff39397812 */ /* 0x000fe200078ec0ff */
[----:B------:R0:W-:Y:S01]  /*1c40*/  STG.E.128 desc[UR6][R2.64], R4 ;  /* 0x0000000402007986 */ /* 0x0001e2000c101d06 */
[----:B------:R-:W-:Y:S02]  /*1c50*/  LOP3.LUT R64, R64, 0xff, RZ, 0xc0, !PT ;  /* 0x000000ff40407812 */ /* 0x000fe400078ec0ff */
[----:B------:R-:W-:Y:S02]  /*1c60*/  LOP3.LUT R65, R65, 0xffff, RZ, 0xc0, !PT ;  /* 0x0000ffff41417812 */ /* 0x000fe400078ec0ff */
[----:B------:R-:W-:Y:S02]  /*1c70*/  F2FP.SATFINITE.E4M3.F32.PACK_AB_MERGE_C R58, RZ, R58, RZ ;  /* 0x0000003aff3a723e */ /* 0x000fe400048070ff */
[----:B------:R-:W-:-:S02]  /*1c80*/  F2FP.SATFINITE.E4M3.F32.PACK_AB_MERGE_C R66, RZ, R66, RZ ;  /* 0x00000042ff42723e */ /* 0x000fc400048070ff */
[----:B------:R-:W-:Y:S02]  /*1c90*/  LOP3.LUT R35, R35, 0xffff, RZ, 0xc0, !PT ;  /* 0x0000ffff23237812 */ /* 0x000fe400078ec0ff */
[----:B------:R-:W-:Y:S02]  /*1ca0*/  LOP3.LUT R27, R27, 0xffff, RZ, 0xc0, !PT ;  /* 0x0000ffff1b1b7812 */ /* 0x000fe400078ec0ff */
[----:B------:R-:W-:Y:S01]  /*1cb0*/  LOP3.LUT R23, R23, 0xffff, RZ, 0xc0, !PT ;  /* 0x0000ffff17177812 */ /* 0x000fe200078ec0ff */
[----:B------:R-:W-:Y:S01]  /*1cc0*/  IMAD.SHL.U32 R26, R35, 0x1000000, RZ ;  /* 0x01000000231a7824 */ /* 0x000fe200078e00ff */
[----:B------:R-:W-:Y:S02]  /*1cd0*/  LOP3.LUT R51, R51, 0xffff, RZ, 0xc0, !PT ;  /* 0x0000ffff33337812 */ /* 0x000fe400078ec0ff */
[----:B------:R-:W-:Y:S01]  /*1ce0*/  LOP3.LUT R47, R47, 0xffff, RZ, 0xc0, !PT ;  /* 0x0000ffff2f2f7812 */ /* 0x000fe200078ec0ff */
[----:B0-----:R-:W-:Y:S01]  /*1cf0*/  IMAD.SHL.U32 R5, R27, 0x1000000, RZ ;  /* 0x010000001b057824 */ /* 0x001fe200078e00ff */
[----:B------:R-:W-:Y:S01]  /*1d00*/  LOP3.LUT R34, R34, 0xff, RZ, 0xc0, !PT ;  /* 0x000000ff22227812 */ /* 0x000fe200078ec0ff */
[----:B------:R-:W-:Y:S01]  /*1d10*/  IMAD.SHL.U32 R23, R23, 0x1000000, RZ ;  /* 0x0100000017177824 */ /* 0x000fe200078e00ff */
[----:B------:R-:W-:Y:S01]  /*1d20*/  IADD3.X R9, R3, UR9, RZ, P0, !PT ;  /* 0x0000000903097c10 */ /* 0x000fe200087fe4ff */
[----:B------:R-:W-:Y:S01]  /*1d30*/  IMAD.SHL.U32 R2, R51, 0x1000000, RZ ;  /* 0x0100000033027824 */ /* 0x000fe200078e00ff */
[----:B------:R-:W-:-:S02]  /*1d40*/  LOP3.LUT R67, R67, 0xffff, RZ, 0xc0, !PT ;  /* 0x0000ffff43437812 */ /* 0x000fc400078ec0ff */
[----:B------:R-:W-:Y:S02]  /*1d50*/  LOP3.LUT R63, R63, 0xffff, RZ, 0xc0, !PT ;  /* 0x0000ffff3f3f7812 */ /* 0x000fe400078ec0ff */
[----:B------:R-:W-:Y:S01]  /*1d60*/  LOP3.LUT R59, R59, 0xffff, RZ, 0xc0, !PT ;  /* 0x0000ffff3b3b7812 */ /* 0x000fe200078ec0ff */
[----:B------:R-:W-:Y:S01]  /*1d70*/  IMAD.SHL.U32 R67, R67, 0x1000000, RZ ;  /* 0x0100000043437824 */ /* 0x000fe200078e00ff */
[----:B------:R-:W-:Y:S02]  /*1d80*/  LOP3.LUT R55, R55, 0xffff, RZ, 0xc0, !PT ;  /* 0x0000ffff37377812 */ /* 0x000fe400078ec0ff */
[----:B------:R-:W-:Y:S01]  /*1d90*/  PRMT R29, R24, 0x7604, R29 ;  /* 0x00007604181d7816 */ /* 0x000fe2000000001d */
[----:B------:R-:W-:Y:S01]  /*1da0*/  IMAD.SHL.U32 R59, R59, 0x1000000, RZ ;  /* 0x010000003b3b7824 */ /* 0x000fe200078e00ff */
[----:B------:R-:W-:Y:S01]  /*1db0*/  PRMT R16, R16, 0x5410, R33 ;  /* 0x0000541010107816 */ /* 0x000fe20000000021 */
[----:B------:R-:W-:Y:S01]  /*1dc0*/  IMAD.SHL.U32 R55, R55, 0x1000000, RZ ;  /* 0x0100000037377824 */ /* 0x000fe200078e00ff */
[----:B------:R-:W-:-:S02]  /*1dd0*/  LOP3.LUT R46, R46, 0xff, RZ, 0xc0, !PT ;  /* 0x000000ff2e2e7812 */ /* 0x000fc400078ec0ff */
[----:B------:R-:W-:Y:S02]  /*1de0*/  LOP3.LUT R50, R50, 0xff, RZ, 0xc0, !PT ;  /* 0x000000ff32327812 */ /* 0x000fe400078ec0ff */
[----:B------:R-:W-:Y:S02]  /*1df0*/  PRMT R15, R13, 0x5410, R62 ;  /* 0x000054100d0f7816 */ /* 0x000fe4000000003e */
[----:B------:R-:W-:Y:S02]  /*1e00*/  IADD3 R18, P0, R8, UR8, RZ ;  /* 0x0000000808127c10 */ /* 0x000fe4000ff1e0ff */
[----:B------:R-:W-:Y:S02]  /*1e10*/  PRMT R24, R57, 0x7604, R56 ;  /* 0x0000760439187816 */ /* 0x000fe40000000038 */
[----:B------:R-:W-:Y:S02]  /*1e20*/  PRMT R10, R65, 0x7604, R64 ;  /* 0x00007604410a7816 */ /* 0x000fe40000000040 */
[----:B------:R-:W-:-:S02]  /*1e30*/  LOP3.LUT R33, R58, 0xff, RZ, 0xc0, !PT ;  /* 0x000000ff3a217812 */ /* 0x000fc400078ec0ff */
[----:B------:R-:W-:Y:S02]  /*1e40*/  LOP3.LUT R13, R66, 0xff, RZ, 0xc0, !PT ;  /* 0x000000ff420d7812 */ /* 0x000fe400078ec0ff */
[----:B------:R-:W-:Y:S01]  /*1e50*/  LOP3.LUT R6, R22, R31, RZ, 0xfc, !PT ;  /* 0x0000001f16067212 */ /* 0x000fe200078efcff */
[----:B------:R-:W-:Y:S01]  /*1e60*/  IMAD.SHL.U32 R22, R47, 0x1000000, RZ ;  /* 0x010000002f167824 */ /* 0x000fe200078e00ff */
[----:B------:R-:W-:Y:S02]  /*1e70*/  LOP3.LUT R21, R20, R21, RZ, 0xfc, !PT ;  /* 0x0000001514157212 */ /* 0x000fe400078efcff */
[----:B------:R-:W-:Y:S02]  /*1e80*/  PRMT R25, R25, 0x5410, R34 ;  /* 0x0000541019197816 */ /* 0x000fe40000000022 */
[----:B------:R-:W-:Y:S01]  /*1e90*/  LOP3.LUT R20, R0, R39, RZ, 0xfc, !PT ;  /* 0x0000002700147212 */ /* 0x000fe200078efcff */
[----:B------:R-:W-:Y:S01]  /*1ea0*/  IMAD.SHL.U32 R0, R63, 0x1000000, RZ ;  /* 0x010000003f007824 */ /* 0x000fe200078e00ff */
[----:B------:R-:W-:-:S02]  /*1eb0*/  PRMT R17, R17, 0x5410, R46 ;  /* 0x0000541011117816 */ /* 0x000fc4000000002e */
[----:B------:R-:W-:Y:S02]  /*1ec0*/  PRMT R29, R29, 0x5410, R50 ;  /* 0x000054101d1d7816 */ /* 0x000fe40000000032 */
[----:B------:R-:W-:Y:S02]  /*1ed0*/  IADD3.X R19, R9, UR9, RZ, P0, !PT ;  /* 0x0000000909137c10 */ /* 0x000fe400087fe4ff */
[----:B------:R-:W-:Y:S02]  /*1ee0*/  PRMT R24, R24, 0x5410, R33 ;  /* 0x0000541018187816 */ /* 0x000fe40000000021 */
[----:B------:R-:W-:Y:S02]  /*1ef0*/  IADD3 R12, P0, R18, UR8, RZ ;  /* 0x00000008120c7c10 */ /* 0x000fe4000ff1e0ff */
[----:B------:R-:W-:Y:S02]  /*1f00*/  PRMT R10, R10, 0x5410, R13 ;  /* 0x000054100a0a7816 */ /* 0x000fe4000000000d */
[----:B------:R-:W-:-:S02]  /*1f10*/  LOP3.LUT R7, R25, R26, RZ, 0xfc, !PT ;  /* 0x0000001a19077212 */ /* 0x000fc400078efcff */
[----:B------:R-:W-:Y:S02]  /*1f20*/  LOP3.LUT R5, R14, R5, RZ, 0xfc, !PT ;  /* 0x000000050e057212 */ /* 0x000fe400078efcff */
[----:B------:R-:W-:Y:S02]  /*1f30*/  LOP3.LUT R4, R16, R23, RZ, 0xfc, !PT ;  /* 0x0000001710047212 */ /* 0x000fe400078efcff */
[----:B------:R-:W-:Y:S02]  /*1f40*/  LOP3.LUT R23, R29, R2, RZ, 0xfc, !PT ;  /* 0x000000021d177212 */ /* 0x000fe400078efcff */
[----:B------:R-:W-:Y:S01]  /*1f50*/  LOP3.LUT R22, R17, R22, RZ, 0xfc, !PT ;  /* 0x0000001611167212 */ /* 0x000fe200078efcff */
[----:B------:R-:W-:Y:S01]  /*1f60*/  STG.E.128 desc[UR6][R8.64], R4 ;  /* 0x0000000408007986 */ /* 0x000fe2000c101d06 */
[----:B------:R-:W-:Y:S02]  /*1f70*/  IADD3.X R13, R19, UR9, RZ, P0, !PT ;  /* 0x00000009130d7c10 */ /* 0x000fe400087fe4ff */
[----:B------:R-:W-:Y:S01]  /*1f80*/  LOP3.LUT R31, R10, R67, RZ, 0xfc, !PT ;  /* 0x000000430a1f7212 */ /* 0x000fe200078efcff */
[----:B------:R-:W-:Y:S01]  /*1f90*/  STG.E.128 desc[UR6][R18.64], R20 ;  /* 0x0000001412007986 */ /* 0x000fe2000c101d06 */
[----:B------:R-:W-:-:S02]  /*1fa0*/  LOP3.LUT R30, R15, R0, RZ, 0xfc, !PT ;  /* 0x000000000f1e7212 */ /* 0x000fc400078efcff */
[----:B------:R-:W-:Y:S02]  /*1fb0*/  LOP3.LUT R29, R24, R59, RZ, 0xfc, !PT ;  /* 0x0000003b181d7212 */ /* 0x000fe400078efcff */
[----:B------:R-:W-:-:S05]  /*1fc0*/  LOP3.LUT R28, R28, R55, RZ, 0xfc, !PT ;  /* 0x000000371c1c7212 */ /* 0x000fca00078efcff */
[----:B------:R-:W-:Y:S01]  /*1fd0*/  STG.E.128 desc[UR6][R12.64], R28 ;  /* 0x0000001c0c007986 */ /* 0x000fe2000c101d06 */
[----:B------:R-:W-:Y:S05]  /*1fe0*/  EXIT ;  /* 0x000000000000794d */ /* 0x000fea0003800000 */
        .weak           $__internal_34_$__cuda_sm20_rcp_rn_f32_slowpath
        .type           $__internal_34_$__cuda_sm20_rcp_rn_f32_slowpath,@function
        .size           $__internal_34_$__cuda_sm20_rcp_rn_f32_slowpath,($__internal_35_$__cuda_sm3x_div_rn_noftz_f32_slowpath - $__internal_34_$__cuda_sm20_rcp_rn_f32_slowpath)
$__internal_34_$__cuda_sm20_rcp_rn_f32_slowpath:
        /* <DEDUP_REMOVED lines=9> */
[----:B--2---:R-:W0:Y:S02]  /*2080*/  MUFU.RCP R0, R71 ;  /* 0x0000004700007308 */ /* 0x004e240000001000 */
[----:B0-----:R-:W-:-:S04]  /*2090*/  FFMA R73, R71, R0, -1 ;  /* 0xbf80000047497423 */ /* 0x001fc80000000000 */
[----:B------:R-:W-:-:S04]  /*20a0*/  FADD.FTZ R73, -R73, -RZ ;  /* 0x800000ff49497221 */ /* 0x000fc80000010100 */
[----:B------:R-:W-:-:S04]  /*20b0*/  FFMA R0, R0, R73, R0 ;  /* 0x0000004900007223 */ /* 0x000fc80000000000 */
[----:B---3--:R-:W-:Y:S01]  /*20c0*/  FFMA R75, R0, 1.84467440737095516160e+19, RZ ;  /* 0x5f800000004b7823 */ /* 0x008fe200000000ff */
[----:B------:R-:W-:Y:S06]  /*20d0*/  BRA `(.L_x_824) ;  /* 0x0000000000887947 */ /* 0x000fec0003800000 */
.L_x_823:
        /* <DEDUP_REMOVED lines=15> */
[----:B------:R-:W-:Y:S02]  /*21d0*/  SHF.L.U32 R77, R76, R71, RZ ;  /* 0x000000474c4d7219 */ /* 0x000fe400000006ff */
[----:B------:R-:W-:Y:S02]  /*21e0*/  SHF.R.U32.HI R75, RZ, R75, R74 ;  /* 0x0000004bff4b7219 */ /* 0x000fe4000001164a */
[----:B------:R-:W-:Y:S02]  /*21f0*/  LOP3.LUT R76, R77, R74, RZ, 0xc0, !PT ;  /* 0x0000004a4d4c7212 */ /* 0x000fe400078ec0ff */
[----:B------:R-:W-:Y:S02]  /*2200*/  SEL R77, RZ, 0xffffffff, !P0 ;  /* 0xffffffffff4d7807 */ /* 0x000fe40004000000 */
[----:B------:R-:W-:-:S03]  /*2210*/  SHF.R.U32.HI R76, RZ, R71, R76 ;  /* 0x00000047ff4c7219 */ /* 0x000fc6000001164c */
[----:B------:R-:W-:Y:S01]  /*2220*/  IMAD.MOV R73, RZ, RZ, -R77 ;  /* 0x000000ffff497224 */ /* 0x000fe200078e0a4d */
[C---:B------:R-:W-:Y:S02]  /*2230*/  LOP3.LUT P0, RZ, R76.reuse, 0x1, RZ, 0xc0, !PT ;  /* 0x000000014cff7812 */ /* 0x040fe4000780c0ff */
[----:B------:R-:W-:Y:S02]  /*2240*/  LOP3.LUT P2, RZ, R76, 0x2, RZ, 0xc0, !PT ;  /* 0x000000024cff7812 */ /* 0x000fe4000784c0ff */
[----:B------:R-:W-:-:S04]  /*2250*/  LOP3.LUT P1, RZ, R73, R71, R74, 0xf8, !PT ;  /* 0x0000004749ff7212 */ /* 0x000fc8000782f84a */
        /* <DEDUP_REMOVED lines=9> */
.L_x_825:
[----:B------:R0:W1:Y:S02]  /*22f0*/  MUFU.RCP R75, R0 ;  /* 0x00000000004b7308 */ /* 0x0000640000001000 */
.L_x_824:
[----:B------:R-:W-:-:S04]  /*2300*/  IMAD.MOV.U32 R73, RZ, RZ, 0x0 ;  /* 0x00000000ff497424 */ /* 0x000fc800078e00ff */
[----:B0123--:R-:W-:Y:S05]  /*2310*/  RET.REL.NODEC R72 `(_ZN18transformer_engine71_GLOBAL__N__76556b6a_38_quantize_transpose_square_blockwise_cu_108e784934block_scaled_cast_transpose_kernelILb0Eff13__nv_fp8_e4m3EEvPKT1_PT2_S7_PT0_S9_mmmmmmf14CUtensorMap_stbPKf) ;  /* 0xffffffdc48387950 */ /* 0x00ffea0003c3ffff */
        .weak           $__internal_35_$__cuda_sm3x_div_rn_noftz_f32_slowpath
        .type           $__internal_35_$__cuda_sm3x_div_rn_noftz_f32_slowpath,@function
        .size           $__internal_35_$__cuda_sm3x_div_rn_noftz_f32_slowpath,(.L_x_1147 - $__internal_35_$__cuda_sm3x_div_rn_noftz_f32_slowpath)
$__internal_35_$__cuda_sm3x_div_rn_noftz_f32_slowpath:
        /* <DEDUP_REMOVED lines=22> */
.L_x_826:
        /* <DEDUP_REMOVED lines=30> */
[C---:B------:R-:W-:Y:S02]  /*2660*/  ISETP.NE.AND P4, PT, R3.reuse, RZ, PT ;  /* 0x000000ff0300720c */ /* 0x040fe40003f85270 */
[----:B------:R-:W-:Y:S02]  /*2670*/  LOP3.LUT R72, R72, 0x7fffff, RZ, 0xc0, !PT ;  /* 0x007fffff48487812 */ /* 0x000fe400078ec0ff */
[----:B------:R-:W-:Y:S01]  /*2680*/  FSETP.NEU.FTZ.AND P0, PT, R68, R71, PT ;  /* 0x000000474400720b */ /* 0x000fe20003f1d000 */
[C---:B------:R-:W-:Y:S01]  /*2690*/  VIADD R71, R3.reuse, 0x20 ;  /* 0x0000002003477836 */ /* 0x040fe20000000000 */
[----:B------:R-:W-:Y:S02]  /*26a0*/  LOP3.LUT R72, R72, 0x800000, RZ, 0xfc, !PT ;  /* 0x0080000048487812 */ /* 0x000fe400078efcff */
[----:B------:R-:W-:Y:S01]  /*26b0*/  ISETP.NE.AND P2, PT, R3, RZ, PT ;  /* 0x000000ff0300720c */ /* 0x000fe20003f45270 */
[----:B------:R-:W-:Y:S01]  /*26c0*/  IMAD.MOV R3, RZ, RZ, -R3 ;  /* 0x000000ffff037224 */ /* 0x000fe200078e0a03 */
[----:B------:R-:W-:-:S04]  /*26d0*/  SHF.L.U32 R71, R72, R71, RZ ;  /* 0x0000004748477219 */ /* 0x000fc800000006ff */
[----:B------:R-:W-:Y:S02]  /*26e0*/  SEL R3, R3, RZ, P4 ;  /* 0x000000ff03037207 */ /* 0x000fe40002000000 */
[----:B------:R-:W-:Y:S02]  /*26f0*/  ISETP.NE.AND P2, PT, R71, RZ, P2 ;  /* 0x000000ff4700720c */ /* 0x000fe40001745270 */
[----:B------:R-:W-:Y:S02]  /*2700*/  SHF.R.U32.HI R3, RZ, R3, R72 ;  /* 0x00000003ff037219 */ /* 0x000fe40000011648 */
[----:B------:R-:W-:Y:S02]  /*2710*/  PLOP3.LUT P0, PT, P0, P2, PT, 0xa8, 0x0 ;  /* 0x000000000000781c */ /* 0x000fe40000705570 */
[----:B------:R-:W-:Y:S02]  /*2720*/  SHF.R.U32.HI R71, RZ, 0x1, R3 ;  /* 0x00000001ff477819 */ /* 0x000fe40000011603 */
[----:B------:R-:W-:-:S04]  /*2730*/  SEL R0, RZ, 0x1, !P0 ;  /* 0x00000001ff007807 */ /* 0x000fc80004000000 */
[----:B------:R-:W-:-:S04]  /*2740*/  LOP3.LUT R0, R0, 0x1, R71, 0xf8, !PT ;  /* 0x0000000100007812 */ /* 0x000fc800078ef847 */
[----:B------:R-:W-:-:S05]  /*2750*/  LOP3.LUT R0, R0, R3, RZ, 0xc0, !PT ;  /* 0x0000000300007212 */ /* 0x000fca00078ec0ff */
[----:B------:R-:W-:-:S05]  /*2760*/  IMAD.IADD R0, R71, 0x1, R0 ;  /* 0x0000000147007824 */ /* 0x000fca00078e0200 */
[----:B------:R-:W-:Y:S01]  /*2770*/  LOP3.LUT R69, R0, R69, RZ, 0xfc, !PT ;  /* 0x0000004500457212 */ /* 0x000fe200078efcff */
[----:B------:R-:W-:Y:S06]  /*2780*/  BRA `(.L_x_833) ;  /* 0x0000000000347947 */ /* 0x000fec0003800000 */
.L_x_832:
[----:B------:R-:W-:-:S04]  /*2790*/  LOP3.LUT R69, R69, 0x80000000, RZ, 0xc0, !PT ;  /* 0x8000000045457812 */ /* 0x000fc800078ec0ff */
[----:B------:R-:W-:Y:S01]  /*27a0*/  LOP3.LUT R69, R69, 0x7f800000, RZ, 0xfc, !PT ;  /* 0x7f80000045457812 */ /* 0x000fe200078efcff */
[----:B------:R-:W-:Y:S06]  /*27b0*/  BRA `(.L_x_833) ;  /* 0x0000000000287947 */ /* 0x000fec0003800000 */
.L_x_831:
[----:B------:R-:W-:Y:S01]  /*27c0*/  IMAD R69, R68, 0x800000, R69 ;  /* 0x0080000044457824 */ /* 0x000fe200078e0245 */
[----:B------:R-:W-:Y:S06]  /*27d0*/  BRA `(.L_x_833) ;  /* 0x0000000000207947 */ /* 0x000fec0003800000 */
.L_x_830:
[----:B------:R-:W-:-:S04]  /*27e0*/  LOP3.LUT R69, R69, 0x80000000, R68, 0x48, !PT ;  /* 0x8000000045457812 */ /* 0x000fc800078e4844 */
[----:B------:R-:W-:Y:S01]  /*27f0*/  LOP3.LUT R69, R69, 0x7f800000, RZ, 0xfc, !PT ;  /* 0x7f80000045457812 */ /* 0x000fe200078efcff */
[----:B------:R-:W-:Y:S06]  /*2800*/  BRA `(.L_x_833) ;  /* 0x0000000000147947 */ /* 0x000fec0003800000 */
.L_x_829:
[----:B------:R-:W-:Y:S01]  /*2810*/  LOP3.LUT R69, R69, 0x80000000, R68, 0x48, !PT ;  /* 0x8000000045457812 */ /* 0x000fe200078e4844 */
[----:B------:R-:W-:Y:S06]  /*2820*/  BRA `(.L_x_833) ;  /* 0x00000000000c7947 */ /* 0x000fec0003800000 */
.L_x_828:
[----:B------:R-:W0:Y:S01]  /*2830*/  MUFU.RSQ R69, -QNAN ;  /* 0xffc0000000457908 */ /* 0x000e220000001400 */
[----:B------:R-:W-:Y:S05]  /*2840*/  BRA `(.L_x_833) ;  /* 0x0000000000047947 */ /* 0x000fea0003800000 */
.L_x_827:
[----:B------:R-:W-:-:S07]  /*2850*/  FADD.FTZ R69, R0, 448 ;  /* 0x43e0000000457421 */ /* 0x000fce0000010000 */
.L_x_833:
[----:B------:R-:W-:-:S04]  /*2860*/  IMAD.MOV.U32 R3, RZ, RZ, 0x0 ;  /* 0x00000000ff037424 */ /* 0x000fc800078e00ff */
[----:B0-----:R-:W-:Y:S05]  /*2870*/  RET.REL.NODEC R2 `(_ZN18transformer_engine71_GLOBAL__N__76556b6a_38_quantize_transpose_square_blockwise_cu_108e784934block_scaled_cast_transpose_kernelILb0Eff13__nv_fp8_e4m3EEvPKT1_PT2_S7_PT0_S9_mmmmmmf14CUtensorMap_stbPKf) ;  /* 0xffffffd402e07950 */ /* 0x001fea0003c3ffff */
.L_x_834:
        /* <DEDUP_REMOVED lines=16> */
.L_x_1147:


//--------------------- .text._ZN18transformer_engine71_GLOBAL__N__76556b6a_38_quantize_transpose_square_blockwise_cu_108e784945block_scaled_cast_transpose_kernel_notalignedILb1Eff13__nv_fp8_e4m3EEvPKT1_PT2_S7_PT0_S9_mmmmmmfbPKf --------------------------
	.section	.text._ZN18transformer_engine71_GLOBAL__N__76556b6a_38_quantize_transpose_square_blockwise_cu_108e784945block_scaled_cast_transpose_kernel_notalignedILb1Eff13__nv_fp8_e4m3EEvPKT1_PT2_S7_PT0_S9_mmmmmmfbPKf,"ax",@progbits
	.align	128
.text._ZN18transformer_engine71_GLOBAL__N__76556b6a_38_quantize_transpose_square_blockwise_cu_108e784945block_scaled_cast_transpose_kernel_notalignedILb1Eff13__nv_fp8_e4m3EEvPKT1_PT2_S7_PT0_S9_mmmmmmfbPKf:
        .type           _ZN18transformer_engine71_GLOBAL__N__76556b6a_38_quantize_transpose_square_blockwise_cu_108e784945block_scaled_cast_transpose_kernel_notalignedILb1Eff13__nv_fp8_e4m3EEvPKT1_PT2_S7_PT0_S9_mmmmmmfbPKf,@function
        .size           _ZN18transformer_engine71_GLOBAL__N__76556b6a_38_quantize_transpose_square_blockwise_cu_108e784945block_scaled_cast_transpose_kernel_notalignedILb1Eff13__nv_fp8_e4m3EEvPKT1_PT2_S7_PT0_S9_mmmmmmfbPKf,(.L_x_1150 - _ZN18transformer_engine71_GLOBAL__N__76556b6a_38_quantize_transpose_square_blockwise_cu_108e784945block_scaled_cast_transpose_kernel_notalignedILb1Eff13__nv_fp8_e4m3EEvPKT1_PT2_S7_PT0_S9_mmmmmmfbPKf)
        .other          _ZN18transformer_engine71_GLOBAL__N__76556b6a_38_quantize_transpose_square_blockwise_cu_108e784945block_scaled_cast_transpose_kernel_notalignedILb1Eff13__nv_fp8_e4m3EEvPKT1_PT2_S7_PT0_S9_mmmmmmfbPKf,@"STO_CUDA_ENTRY STV_DEFAULT"
_ZN18transformer_engine71_GLOBAL__N__76556b6a_38_quantize_transpose_square_blockwise_cu_108e784945block_scaled_cast_transpose_kernel_notalignedILb1Eff13__nv_fp8_e4m3EEvPKT1_PT2_S7_PT0_S9_mmmmmmfbPKf:
        /* <DEDUP_REMOVED lines=10> */
.L_x_835:
[----:B------:R-:W0:Y:S01]  /*00a0*/  S2R R0, SR_TID.X ;  /* 0x0000000000007919 */ /* 0x000e220000002100 */
[----:B------:R-:W1:Y:S01]  /*00b0*/  LDC.64 R78, c[0x0][0x238] ;  /* 0x00008e00ff4e7b82 */ /* 0x000e620000000a00 */
[----:B------:R-:W-:Y:S01]  /*00c0*/  IMAD.MOV.U32 R3, RZ, RZ, RZ ;  /* 0x000000ffff037224 */ /* 0x000fe200078e00ff */
        /* <DEDUP_REMOVED lines=9> */
[C---:B------:R-:W-:Y:S02]  /*0160*/  IMAD.SHL.U32 R5, R0.reuse, 0x2, RZ ;  /* 0x0000000200057824 */ /* 0x040fe400078e00ff */
[----:B------:R-:W-:Y:S01]  /*0170*/  IMAD.SHL.U32 R7, R0, 0x10, RZ ;  /* 0x0000001000077824 */ /* 0x000fe200078e00ff */
[----:B------:R-:W-:Y:S01]  /*0180*/  LOP3.LUT R2, R2, 0x7fffffc0, RZ, 0xc0, !PT ;  /* 0x7fffffc002027812 */ /* 0x000fe200078ec0ff */
[----:B---3--:R-:W-:-:S04]  /*0190*/  IMAD.WIDE R70, R76, 0x80, RZ ;  /* 0x000000804c467825 */ /* 0x008fc800078e02ff */
[----:B--2---:R-:W-:Y:S01]  /*01a0*/  IMAD.WIDE R2, R77, 0x80, R2 ;  /* 0x000000804d027825 */ /* 0x004fe200078e0202 */
[----:B------:R-:W-:Y:S02]  /*01b0*/  LOP3.LUT R7, R70, 0x10, R7, 0xf8, !PT ;  /* 0x0000001046077812 */ /* 0x000fe400078ef807 */
[----:B------:R-:W-:Y:S02]  /*01c0*/  LOP3.LUT R6, R2, 0x3c, R5, 0xf8, !PT ;  /* 0x0000003c02067812 */ /* 0x000fe400078ef805 */
[----:B------:R-:W-:Y:S02]  /*01d0*/  LOP3.LUT R70, R7, 0x60, R0, 0xf8, !PT ;  /* 0x0000006007467812 */ /* 0x000fe400078ef800 */
[----:B------:R-:W-:Y:S02]  /*01e0*/  LOP3.LUT R75, R6, 0x3, RZ, 0xfc, !PT ;  /* 0x00000003064b7812 */ /* 0x000fe400078efcff */
[----:B------:R-:W-:Y:S01]  /*01f0*/  LOP3.LUT R4, R70, 0xf, RZ, 0xfc, !PT ;  /* 0x0000000f46047812 */ /* 0x000fe200078efcff */
[----:B------:R-:W-:Y:S01]  /*0200*/  IMAD.WIDE.U32 R68, R6, R78, R70 ;  /* 0x0000004e06447225 */ /* 0x000fe200078e0046 */
[----:B------:R-:W-:-:S02]  /*0210*/  ISETP.LT.U32.AND P4, PT, R75, UR4, PT ;  /* 0x000000044b007c0c */ /* 0x000fc4000bf81070 */
[----:B------:R-:W-:Y:S02]  /*0220*/  ISETP.GE.U32.AND P2, PT, R75, UR8, PT ;  /* 0x000000084b007c0c */ /* 0x000fe4000bf46070 */
[----:B------:R-:W-:Y:S02]  /*0230*/  ISETP.LT.U32.AND.EX P4, PT, R3, UR5, PT, P4 ;  /* 0x0000000503007c0c */ /* 0x000fe4000bf81140 */
[----:B------:R-:W-:Y:S02]  /*0240*/  IADD3.X R5, R79, -0x1, RZ, P0, !PT ;  /* 0xffffffff4f057810 */ /* 0x000fe400007fe4ff */
[----:B------:R-:W-:Y:S02]  /*0250*/  SEL R75, R75, UR4, P4 ;  /* 0x000000044b4b7c07 */ /* 0x000fe4000a000000 */
[----:B------:R-:W-:Y:S02]  /*0260*/  ISETP.LT.U32.AND P3, PT, R4, R73, PT ;  /* 0x000000490400720c */ /* 0x000fe40003f61070 */
[----:B------:R-:W-:-:S02]  /*0270*/  SEL R2, R3, UR5, P4 ;  /* 0x0000000503027c07 */ /* 0x000fc4000a000000 */
[----:B------:R-:W-:Y:S02]  /*0280*/  IADD3 R75, P4, P5, R75, 0x1, -R6 ;  /* 0x000000014b4b7810 */ /* 0x000fe40007d9e806 */
[----:B------:R-:W-:Y:S02]  /*0290*/  ISETP.GE.U32.AND P0, PT, R6, UR8, PT ;  /* 0x0000000806007c0c */ /* 0x000fe4000bf06070 */
[----:B------:R-:W-:Y:S02]  /*02a0*/  ISETP.LT.U32.AND.EX P3, PT, R71, R5, PT, P3 ;  /* 0x000000054700720c */ /* 0x000fe40003f61130 */
[----:B------:R-:W-:Y:S01]  /*02b0*/  IADD3.X R74, R2, RZ, ~R3, P4, P5 ;  /* 0x000000ff024a7210 */ /* 0x000fe200027eac03 */
[CC--:B------:R-:W-:Y:S01]  /*02c0*/  IMAD R2, R3.reuse, R78.reuse, RZ ;  /* 0x0000004e03027224 */ /* 0x0c0fe200078e02ff */
[----:B------:R-:W-:Y:S02]  /*02d0*/  ISETP.GE.U32.AND.EX P0, PT, R3, UR9, PT, P0 ;  /* 0x0000000903007c0c */ /* 0x000fe4000bf06100 */
[----:B------:R-:W-:-:S02]  /*02e0*/  ISETP.GE.U32.AND P5, PT, R70, R78, PT ;  /* 0x0000004e4600720c */ /* 0x000fc40003fa6070 */
[----:B------:R-:W-:Y:S02]  /*02f0*/  SEL R73, R4, R73, P3 ;  /* 0x0000004904497207 */ /* 0x000fe40001800000 */
[----:B------:R-:W-:Y:S02]  /*0300*/  ISETP.GE.U32.AND.EX P2, PT, R3, UR9, PT, P2 ;  /* 0x0000000903007c0c */ /* 0x000fe4000bf46120 */
[C---:B------:R-:W-:Y:S02]  /*0310*/  ISETP.GE.U32.OR.EX P0, PT, R71.reuse, R79, P0, P5 ;  /* 0x0000004f4700720c */ /* 0x040fe40000706550 */
[----:B------:R-:W-:Y:S01]  /*0320*/  SEL R3, R71, R5, P3 ;  /* 0x0000000547037207 */ /* 0x000fe20001800000 */
[----:B------:R-:W-:Y:S01]  /*0330*/  IMAD R5, R6, R79, R2 ;  /* 0x0000004f06057224 */ /* 0x000fe200078e0202 */
[----:B------:R-:W-:Y:S02]  /*0340*/  IADD3 R73, P3, P4, R73, 0x1, -R70 ;  /* 0x0000000149497810 */ /* 0x000fe40007c7e846 */
[----:B------:R-:W-:-:S02]  /*0350*/  ISETP.GE.U32.AND P1, PT, R4, R78, PT ;  /* 0x0000004e0400720c */ /* 0x000fc40003f26070 */
[----:B------:R-:W-:Y:S01]  /*0360*/  IADD3.X R72, R3, RZ, ~R71, P3, P4 ;  /* 0x000000ff03487210 */ /* 0x000fe20001fe8c47 */
[----:B------:R-:W-:Y:S01]  /*0370*/  IMAD.IADD R3, R69, 0x1, R5 ;  /* 0x0000000145037824 */ /* 0x000fe200078e0205 */
[----:B------:R-:W-:Y:S02]  /*0380*/  ISETP.LT.U32.AND P3, PT, R73, 0x10, PT ;  /* 0x000000104900780c */ /* 0x000fe40003f61070 */
[----:B------:R-:W-:Y:S02]  /*0390*/  ISETP.LT.U32.AND P4, PT, R75, 0x4, PT ;  /* 0x000000044b00780c */ /* 0x000fe40003f81070 */
[----:B------:R-:W-:Y:S02]  /*03a0*/  ISETP.LT.U32.AND.EX P3, PT, R72, RZ, PT, P3 ;  /* 0x000000ff4800720c */ /* 0x000fe40003f61130 */
[----:B------:R-:W-:Y:S02]  /*03b0*/  ISETP.LT.U32.AND.EX P4, PT, R74, RZ, PT, P4 ;  /* 0x000000ff4a00720c */ /* 0x000fe40003f81140 */
[----:B------:R-:W-:-:S02]  /*03c0*/  ISETP.GE.U32.OR.EX P1, PT, R71, R79, P2, P1 ;  /* 0x0000004f4700720c */ /* 0x000fc40001726510 */
        /* <DEDUP_REMOVED lines=104> */
.L_x_839:
        /* <DEDUP_REMOVED lines=22> */
.L_x_843:
        /* <DEDUP_REMOVED lines=56> */
.L_x_842:
[----:B------:R-:W-:Y:S05]  /*0f30*/  BSYNC B2 ;  /* 0x0000000000027941 */ /* 0x000fea0003800000 */
.L_x_841:
        /* <DEDUP_REMOVED lines=27> */
.L_x_846:
        /* <DEDUP_REMOVED lines=56> */
.L_x_845:
[----:B------:R-:W-:Y:S05]  /*1470*/  BSYNC B2 ;  /* 0x0000000000027941 */ /* 0x000fea0003800000 */
.L_x_844:
        /* <DEDUP_REMOVED lines=27> */
.L_x_849:
        /* <DEDUP_REMOVED lines=30> */
[----:B------:R-:W-:Y:S02]  /*1810*/  @P5 LEA.HI.X R9, R15, R81, R14, 0x2, P4 ;  /* 0x000000510f095211 */ /* 0x000fe400020f140e */
[----:B------:R-:W-:Y:S01]  /*1820*/  ISETP.GE.U32.AND P2, PT, R95, 0xa, PT ;  /* 0x0000000a5f00780c */ /* 0x000fe20003f46070 */
[----:B------:R3:W5:Y:S01]  /*1830*/  @P3 LDG.E R25, desc[UR6][R6.64+0x14] ;  /* 0x0000140606193981 */ /* 0x000762000c1e1900 */
[-C--:B------:R-:W-:Y:S02]  /*1840*/  @P6 LEA R10, P3, R15, R80.reuse, 0x2 ;  /* 0x000000500f0a6211 */ /* 0x080fe400078610ff */
[----:B------:R-:W-:Y:S01]  /*1850*/  ISETP.GE.U32.AND.EX P2, PT, R94, RZ, PT, P2 ;  /* 0x000000ff5e00720c */ /* 0x000fe20003f46120 */
[----:B------:R4:W5:Y:S01]  /*1860*/  @P5 LDG.E R26, desc[UR6][R8.64+0x18] ;  /* 0x00001806081a5981 */ /* 0x000962000c1e1900 */
[----:B------:R-:W-:Y:S02]  /*1870*/  ISETP.GE.U32.AND P5, PT, R95, 0xb, PT ;  /* 0x0000000b5f00780c */ /* 0x000fe40003fa6070 */
[----:B--2---:R-:W-:-:S02]  /*1880*/  @P1 LEA R4, P4, R15, R80, 0x2 ;  /* 0x000000500f041211 */ /* 0x004fc400078810ff */
[CCC-:B------:R-:W-:Y:S02]  /*1890*/  @P6 LEA.HI.X R11, R15.reuse, R81.reuse, R14.reuse, 0x2, P3 ;  /* 0x000000510f0b6211 */ /* 0x1c0fe400018f140e */
[C---:B------:R-:W-:Y:S02]  /*18a0*/  ISETP.GE.U32.AND.EX P3, PT, R94.reuse, RZ, PT, P5 ;  /* 0x000000ff5e00720c */ /* 0x040fe40003f66150 */
[----:B------:R-:W-:Y:S02]  /*18b0*/  CS2R R28, SRZ ;  /* 0x00000000001c7805 */ /* 0x000fe4000001ff00 */
[----:B------:R-:W-:Y:S01]  /*18c0*/  @P1 LEA.HI.X R5, R15, R81, R14, 0x2, P4 ;  /* 0x000000510f051211 */ /* 0x000fe200020f140e */
[----:B------:R-:W5:Y:S01]  /*18d0*/  @P6 LDG.E R27, desc[UR6][R10.64+0x1c] ;  /* 0x00001c060a1b6981 */ /* 0x000f62000c1e1900 */
[----:B------:R-:W-:Y:S02]  /*18e0*/  ISETP.GE.U32.AND P4, PT, R95, 0xc, PT ;  /* 0x0000000c5f00780c */ /* 0x000fe40003f86070 */
[----:B---3--:R-:W-:Y:S01]  /*18f0*/  @P2 LEA R6, P5, R15, R80, 0x2 ;  /* 0x000000500f062211 */ /* 0x008fe200078a10ff */
[----:B------:R2:W5:Y:S01]  /*1900*/  @P1 LDG.E R28, desc[UR6][R4.64+0x20] ;  /* 0x00002006041c1981 */ /* 0x000562000c1e1900 */
[----:B------:R-:W-:-:S02]  /*1910*/  ISETP.GE.U32.AND.EX P4, PT, R94, RZ, PT, P4 ;  /* 0x000000ff5e00720c */ /* 0x000fc40003f86140 */
[----:B------:R-:W-:Y:S02]  /*1920*/  ISETP.GE.U32.AND P1, PT, R95, 0xd, PT ;  /* 0x0000000d5f00780c */ /* 0x000fe40003f26070 */
[CCC-:B------:R-:W-:Y:S02]  /*1930*/  @P2 LEA.HI.X R7, R15.reuse, R81.reuse, R14.reuse, 0x2, P5 ;  /* 0x000000510f072211 */ /* 0x1c0fe400028f140e */
[----:B----4-:R-:W-:Y:S02]  /*1940*/  @P3 LEA R8, P6, R15, R80, 0x2 ;  /* 0x000000500f083211 */ /* 0x010fe400078c10ff */
[----:B------:R-:W-:Y:S02]  /*1950*/  ISETP.GE.U32.AND.EX P1, PT, R94, RZ, PT, P1 ;  /* 0x000000ff5e00720c */ /* 0x000fe40003f26110 */
[----:B------:R-:W-:Y:S02]  /*1960*/  CS2R R30, SRZ ;  /* 0x00000000001e7805 */ /* 0x000fe4000001ff00 */
[----:B------:R-:W-:Y:S01]  /*1970*/  ISETP.GE.U32.AND P5, PT, R95, 0xe, PT ;  /* 0x0000000e5f00780c */ /* 0x000fe20003fa6070 */
[----:B------:R3:W5:Y:S01]  /*1980*/  @P2 LDG.E R29, desc[UR6][R6.64+0x24] ;  /* 0x00002406061d2981 */ /* 0x000762000c1e1900 */
[----:B------:R-:W-:-:S02]  /*1990*/  @P3 LEA.HI.X R9, R15, R81, R14, 0x2, P6 ;  /* 0x000000510f093211 */ /* 0x000fc400030f140e */
[C---:B------:R-:W-:Y:S02]  /*19a0*/  ISETP.GE.U32.AND.EX P2, PT, R94.reuse, RZ, PT, P5 ;  /* 0x000000ff5e00720c */ /* 0x040fe40003f46150 */
[----:B------:R-:W-:Y:S01]  /*19b0*/  ISETP.GE.U32.AND P6, PT, R95, 0xf, PT ;  /* 0x0000000f5f00780c */ /* 0x000fe20003fc6070 */
[----:B------:R4:W5:Y:S01]  /*19c0*/  @P3 LDG.E R30, desc[UR6][R8.64+0x28] ;  /* 0x00002806081e3981 */ /* 0x000962000c1e1900 */
[----:B--2---:R-:W-:Y:S02]  /*19d0*/  @P4 LEA R4, P5, R15, R80, 0x2 ;  /* 0x000000500f044211 */ /* 0x004fe400078a10ff */
[----:B------:R-:W-:Y:S02]  /*19e0*/  ISETP.GE.U32.AND.EX P3, PT, R94, RZ, PT, P6 ;  /* 0x000000ff5e00720c */ /* 0x000fe40003f66160 */
[----:B------:R-:W-:Y:S02]  /*19f0*/  ISETP.GE.U32.AND P6, PT, R95, 0x10, PT ;  /* 0x000000105f00780c */ /* 0x000fe40003fc6070 */
[----:B------:R-:W-:-:S02]  /*1a00*/  @P4 LEA.HI.X R5, R15, R81, R14, 0x2, P5 ;  /* 0x000000510f054211 */ /* 0x000fc400028f140e */
[CC--:B------:R-:W-:Y:S02]  /*1a10*/  @P1 LEA R10, P5, R15.reuse, R80.reuse, 0x2 ;  /* 0x000000500f0a1211 */ /* 0x0c0fe400078a10ff */
        /* <DEDUP_REMOVED lines=15> */
.L_x_848:
[----:B------:R-:W-:Y:S05]  /*1b10*/  BSYNC B2 ;  /* 0x0000000000027941 */ /* 0x000fea0003800000 */
.L_x_847:
[----:B------:R-:W-:Y:S02]  /*1b20*/  ISETP.GE.U32.AND P1, PT, R97, 0x4, PT ;  /* 0x000000046100780c */ /* 0x000fe40003f26070 */
[----:B------:R-:W-:Y:S02]  /*1b30*/  CS2R R18, SRZ ;  /* 0x0000000000127805 */ /* 0x000fe4000001ff00 */
[----:B------:R-:W-:Y:S02]  /*1b40*/  CS2R R16, SRZ ;  /* 0x0000000000107805 */ /* 0x000fe4000001ff00 */
[----:B------:R-:W-:Y:S02]  /*1b50*/  CS2R R14, SRZ ;  /* 0x00000000000e7805 */ /* 0x000fe4000001ff00 */
[----:B------:R-:W-:Y:S02]  /*1b60*/  ISETP.GE.U32.AND.EX P1, PT, R96, RZ, PT, P1 ;  /* 0x000000ff6000720c */ /* 0x000fe40003f26110 */
[----:B--2---:R-:W-:-:S02]  /*1b70*/  CS2R R12, SRZ ;  /* 0x00000000000c7805 */ /* 0x004fc4000001ff00 */
[----:B------:R-:W-:Y:S02]  /*1b80*/  CS2R R10, SRZ ;  /* 0x00000000000a7805 */ /* 0x000fe4000001ff00 */
[----:B------:R-:W-:Y:S02]  /*1b90*/  CS2R R8, SRZ ;  /* 0x0000000000087805 */ /* 0x000fe4000001ff00 */
[----:B------:R-:W-:Y:S02]  /*1ba0*/  CS2R R6, SRZ ;  /* 0x0000000000067805 */ /* 0x000fe4000001ff00 */
[----:B---34-:R-:W-:-:S03]  /*1bb0*/  CS2R R4, SRZ ;  /* 0x0000000000047805 */ /* 0x018fc6000001ff00 */
        /* <DEDUP_REMOVED lines=18> */
.L_x_850:
        /* <DEDUP_REMOVED lines=56> */
.L_x_840:
[----:B------:R-:W-:Y:S05]  /*2060*/  BSYNC B0 ;  /* 0x0000000000007941 */ /* 0x000fea0003800000 */
.L_x_838:
[----:B0----5:R-:W-:-:S04]  /*2070*/  FMNMX R78, RZ, |R52|, !PT ;  /* 0x40000034ff4e7209 */ /* 0x021fc80007800000 */
        /* <DEDUP_REMOVED lines=61> */
[----:B--23--:R-:W-:-:S04]  /*2450*/  FMNMX R80, R79, |R18|, !PT ;  /* 0x400000124f507209 */ /* 0x00cfc80007800000 */
[----:B------:R-:W-:-:S07]  /*2460*/  FMNMX R80, R80, |R19|, !PT ;  /* 0x4000001350507209 */ /* 0x000fce0007800000 */
.L_x_837:
[----:B------:R-:W-:Y:S05]  /*2470*/  BSYNC B1 ;  /* 0x0000000000017941 */ /* 0x000fea0003800000 */
.L_x_836:
[----:B------:R-:W0:Y:S01]  /*2480*/  SHFL.DOWN PT, R79, R80, 0x10, 0x1f ;  /* 0x0a001f00504f7f89 */ /* 0x000e2200000e0000 */
[C---:B------:R-:W-:Y:S01]  /*2490*/  LOP3.LUT P1, RZ, R0.reuse, 0x1f, RZ, 0xc0, !PT ;  /* 0x0000001f00ff7812 */ /* 0x040fe2000782c0ff */
[----:B------:R-:W-:Y:S01]  /*24a0*/  BSSY B0, `(.L_x_851) ;  /* 0x0000024000007945 */ /* 0x000fe20003800000 */
[----:B------:R-:W-:-:S11]  /*24b0*/  ISETP.NE.AND P3, PT, R0, RZ, PT ;  /* 0x000000ff0000720c */ /* 0x000fd60003f65270 */
[----:B------:R-:W2:Y:S01]  /*24c0*/  @!P1 S2R R85, SR_CgaCtaId ;  /* 0x0000000000559919 */ /* 0x000ea20000008800 */
[----:B0-----:R-:W-:Y:S02]  /*24d0*/  FMNMX R79, R79, R80, !PT ;  /* 0x000000504f4f7209 */ /* 0x001fe40007800000 */
[----:B------:R-:W-:-:S03]  /*24e0*/  @!P1 SHF.R.U32.HI R80, RZ, 0x5, R0 ;  /* 0x00000005ff509819 */ /* 0x000fc60000011600 */
[----:B------:R-:W0:Y:S02]  /*24f0*/  SHFL.DOWN PT, R78, R79, 0x8, 0x1f ;  /* 0x09001f004f4e7f89 */ /* 0x000e2400000e0000 */
[----:B0-----:R-:W-:Y:S02]  /*2500*/  FMNMX R78, R79, R78, !PT ;  /* 0x0000004e4f4e7209 */ /* 0x001fe40007800000 */
[----:B------:R-:W-:-:S03]  /*2510*/  @!P1 SHF.R.U32.HI R79, RZ, 0x7, R0 ;  /* 0x00000007ff4f9819 */ /* 0x000fc60000011600 */
[----:B------:R-:W0:Y:S02]  /*2520*/  SHFL.DOWN PT, R81, R78, 0x4, 0x1f ;  /* 0x08801f004e517f89 */ /* 0x000e2400000e0000 */
[----:B------:R-:W-:-:S05]  /*2530*/  @!P1 IMAD.SHL.U32 R87, R79, 0x4, RZ ;  /* 0x000000044f579824 */ /* 0x000fca00078e00ff */
[----:B------:R-:W-:Y:S02]  /*2540*/  @!P1 LOP3.LUT R80, R87, 0xfffffffc, R80, 0xe2, !PT ;  /* 0xfffffffc57509812 */ /* 0x000fe400078ee250 */
[----:B0-----:R-:W-:Y:S02]  /*2550*/  FMNMX R81, R78, R81, !PT ;  /* 0x000000514e517209 */ /* 0x001fe40007800000 */
[----:B------:R-:W-:-:S03]  /*2560*/  @!P1 MOV R78, 0x400 ;  /* 0x00000400004e9802 */ /* 0x000fc60000000f00 */
[----:B-1----:R-:W0:Y:S01]  /*2570*/  SHFL.DOWN PT, R82, R81, 0x2, 0x1f ;  /* 0x08401f0051527f89 */ /* 0x002e2200000e0000 */
[----:B--2---:R-:W-:-:S05]  /*2580*/  @!P1 LEA R79, R85, R78, 0x18 ;  /* 0x0000004e554f9211 */ /* 0x004fca00078ec0ff */
[----:B------:R-:W-:Y:S01]  /*2590*/  @!P1 IMAD R79, R80, 0x4, R79 ;  /* 0x00000004504f9824 */ /* 0x000fe200078e024f */
[----:B0-----:R-:W-:-:S05]  /*25a0*/  FMNMX R82, R81, R82, !PT ;  /* 0x0000005251527209 */ /* 0x001fca0007800000 */
[----:B------:R-:W0:Y:S02]  /*25b0*/  SHFL.DOWN PT, R83, R82, 0x1, 0x1f ;  /* 0x08201f0052537f89 */ /* 0x000e2400000e0000 */
        /* <DEDUP_REMOVED lines=18> */
.L_x_852:
[----:B------:R-:W-:Y:S05]  /*26e0*/  BSYNC B0 ;  /* 0x0000000000007941 */ /* 0x000fea0003800000 */
.L_x_851:
        /* <DEDUP_REMOVED lines=8> */
[----:B0-----:R-:W-:-:S04]  /*2770*/  FSEL R79, R0, UR4, P1 ;  /* 0x00000004004f7c08 */ /* 0x001fc80008800000 */
        /* <DEDUP_REMOVED lines=18> */
[----:B-1----:R-:W-:Y:S05]  /*28a0*/  CALL.REL.NOINC `($__internal_37_$__cuda_sm3x_div_rn_noftz_f32_slowpath) ;  /* 0x0000004400347944 */ /* 0x002fea0003c00000 */
[----:B------:R-:W-:-:S07]  /*28b0*/  IMAD.MOV.U32 R78, RZ, RZ, R80 ;  /* 0x000000ffff4e7224 */ /* 0x000fce00078e0050 */
.L_x_854:
[----:B------:R-:W-:-:S04]  /*28c0*/  FSETP.NEU.AND P1, PT, |R78|, +INF , PT ;  /* 0x7f8000004e00780b */ /* 0x000fc80003f2d200 */
[----:B------:R-:W-:-:S04]  /*28d0*/  FSEL R78, R78, 3.40282346638528859812e+38, P1 ;  /* 0x7f7fffff4e4e7808 */ /* 0x000fc80000800000 */
[----:B------:R-:W-:-:S07]  /*28e0*/  @P4 LOP3.LUT R78, R78, 0xff800000, RZ, 0xc0, !PT ;  /* 0xff8000004e4e4812 */ /* 0x000fce00078ec0ff */
.L_x_853:
        /* <DEDUP_REMOVED lines=9> */
[----:B-1----:R-:W-:-:S07]  /*2980*/  MOV R86, 0x29a0 ;  /* 0x000029a000567802 */ /* 0x002fce0000000f00 */
[----:B0-2---:R-:W-:Y:S05]  /*2990*/  CALL.REL.NOINC `($__internal_36_$__cuda_sm20_rcp_rn_f32_slowpath) ;  /* 0x0000004000287944 */ /* 0x005fea0003c00000 */
[----:B------:R-:W-:Y:S01]  /*29a0*/  IMAD.MOV.U32 R91, RZ, RZ, R81 ;  /* 0x000000ffff5b7224 */ /* 0x000fe200078e0051 */
[----:B------:R-:W-:Y:S06]  /*29b0*/  BRA `(.L_x_858) ;  /* 0x0000000000107947 */ /* 0x000fec0003800000 */
.L_x_857:
[----:B------:R-:W3:Y:S02]  /*29c0*/  MUFU.RCP R91, R78 ;  /* 0x0000004e005b7308 */ /* 0x000ee40000001000 */
[----:B---3--:R-:W-:-:S04]  /*29d0*/  FFMA R0, R91, R78, -1 ;  /* 0xbf8000005b007423 */ /* 0x008fc8000000004e */
[----:B------:R-:W-:-:S04]  /*29e0*/  FADD.FTZ R0, -R0, -RZ ;  /* 0x800000ff00007221 */ /* 0x000fc80000010100 */
[----:B------:R-:W-:-:S07]  /*29f0*/  FFMA R91, R91, R0, R91 ;  /* 0x000000005b5b7223 */ /* 0x000fce000000005b */
.L_x_858:
[----:B0-----:R-:W-:Y:S01]  /*2a00*/  SHF.R.S32.HI R81, RZ, 0x1f, R79 ;  /* 0x0000001fff517819 */ /* 0x001fe2000001144f */
[----:B------:R-:W0:Y:S01]  /*2a10*/  LDC.64 R84, c[0x0][0x228] ;  /* 0x00008a00ff547b82 */ /* 0x000e220000000a00 */
[----:B--2---:R-:W-:Y:S01]  /*2a20*/  SHF.R.S32.HI R0, RZ, 0x1f, R80 ;  /* 0x0000001fff007819 */ /* 0x004fe20000011450 */
[----:B------:R-:W-:Y:S01]  /*2a30*/  ULDC.64 UR4, c[0x0][0x248] ;  /* 0x0000920000047ab9 */ /* 0x000fe20000000a00 */
[----:B------:R-:W-:Y:S01]  /*2a40*/  ULDC.64 UR8, c[0x0][0x258] ;  /* 0x0000960000087ab9 */ /* 0x000fe20000000a00 */
[----:B------:R-:W-:Y:S02]  /*2a50*/  IMAD R88, R81, UR4, RZ ;  /* 0x0000000451587c24 */ /* 0x000fe4000f8e02ff */
[----:B------:R-:W-:Y:S02]  /*2a60*/  IMAD R99, R0, UR8, RZ ;  /* 0x0000000800637c24 */ /* 0x000fe4000f8e02ff */
[----:B------:R-:W2:Y:S01]  /*2a70*/  LDC.64 R82, c[0x0][0x230] ;  /* 0x00008c00ff527b82 */ /* 0x000ea20000000a00 */
[----:B-1----:R-:W-:-:S04]  /*2a80*/  IMAD.WIDE.U32 R86, R79, UR4, RZ ;  /* 0x000000044f567c25 */ /* 0x002fc8000f8e00ff */
[----:B------:R-:W-:Y:S01]  /*2a90*/  IMAD R93, R79, UR5, R88 ;  /* 0x000000054f5d7c24 */ /* 0x000fe2000f8e0258 */
[----:B------:R-:W-:Y:S01]  /*2aa0*/  ULDC.64 UR4, c[0x0][0x250] ;  /* 0x0000940000047ab9 */ /* 0x000fe20000000a00 */
[----:B------:R-:W-:-:S04]  /*2ab0*/  IMAD.WIDE.U32 R88, R80, UR8, RZ ;  /* 0x0000000850587c25 */ /* 0x000fc8000f8e00ff */
[----:B------:R-:W-:Y:S01]  /*2ac0*/  IMAD R99, R80, UR9, R99 ;  /* 0x0000000950637c24 */ /* 0x000fe2000f8e0263 */
[----:B------:R-:W-:Y:S01]  /*2ad0*/  ULDC.64 UR8, c[0x0][0x260] ;  /* 0x0000980000087ab9 */ /* 0x000fe20000000a00 */
[----:B------:R-:W-:Y:S02]  /*2ae0*/  IMAD.IADD R87, R87, 0x1, R93 ;  /* 0x0000000157577824 */ /* 0x000fe400078e025d */
[----:B------:R-:W-:Y:S02]  /*2af0*/  IMAD R93, R0, UR4, RZ ;  /* 0x00000004005d7c24 */ /* 0x000fe4000f8e02ff */
[----:B------:R-:W-:Y:S02]  /*2b00*/  IMAD.IADD R89, R89, 0x1, R99 ;  /* 0x0000000159597824 */ /* 0x000fe400078e0263 */
[----:B------:R-:W-:Y:S02]  /*2b10*/  IMAD R0, R81, UR8, RZ ;  /* 0x0000000851007c24 */ /* 0x000fe4000f8e02ff */
[----:B------:R-:W-:-:S02]  /*2b20*/  IMAD R93, R80, UR5, R93 ;  /* 0x00000005505d7c24 */ /* 0x000fc4000f8e025d */
[----:B------:R-:W-:-:S04]  /*2b30*/  IMAD.WIDE.U32 R80, R80, UR4, R86 ;  /* 0x0000000450507c25 */ /* 0x000fc8000f8e0056 */
[C---:B------:R-:W-:Y:S01]  /*2b40*/  IMAD R99, R79.reuse, UR9, R0 ;  /* 0x000000094f637c24 */ /* 0x040fe2000f8e0200 */
[----:B0-----:R-:W-:Y:S01]  /*2b50*/  LEA R84, P1, R80, R84, 0x2 ;  /* 0x0000005450547211 */ /* 0x001fe200078210ff */
[----:B------:R-:W-:-:S04]  /*2b60*/  IMAD.WIDE.U32 R86, R79, UR8, R88 ;  /* 0x000000084f567c25 */ /* 0x000fc8000f8e0058 */
[----:B------:R-:W-:Y:S01]  /*2b70*/  IMAD.IADD R79, R81, 0x1, R93 ;  /* 0x00000001514f7824 */ /* 0x000fe200078e025d */
[----:B--2---:R-:W-:Y:S01]  /*2b80*/  LEA R82, P2, R86, R82, 0x2 ;  /* 0x0000005256527211 */ /* 0x004fe200078410ff */
[----:B------:R-:W-:-:S03]  /*2b90*/  IMAD.IADD R0, R87, 0x1, R99 ;  /* 0x0000000157007824 */ /* 0x000fc600078e0263 */
[----:B------:R-:W-:Y:S02]  /*2ba0*/  LEA.HI.X R85, R80, R85, R79, 0x2, P1 ;  /* 0x0000005550557211 */ /* 0x000fe400008f144f */
[----:B------:R-:W-:-:S03]  /*2bb0*/  LEA.HI.X R83, R86, R83, R0, 0x2, P2 ;  /* 0x0000005356537211 */ /* 0x000fc600010f1400 */
[----:B------:R0:W-:Y:S04]  /*2bc0*/  STG.E desc[UR6][R84.64], R91 ;  /* 0x0000005b54007986 */ /* 0x0001e8000c101906 */
[----:B------:R0:W-:Y:S02]  /*2bd0*/  STG.E desc[UR6][R82.64], R91 ;  /* 0x0000005b52007986 */ /* 0x0001e4000c101906 */
.L_x_856:
[----:B------:R-:W-:Y:S05]  /*2be0*/  BSYNC B0 ;  /* 0x0000000000007941 */ /* 0x000fea0003800000 */
.L_x_855:
[----:B------:R-:W-:-:S04]  /*2bf0*/  F2FP.SATFINITE.E4M3.F32.PACK_AB_MERGE_C R0, RZ, RZ, RZ ;  /* 0x000000ffff00723e */ /* 0x000fc800048070ff */
[C---:B------:R-:W-:Y:S02]  /*2c00*/  LOP3.LUT R79, R0.reuse, 0xff, RZ, 0xc0, !PT ;  /* 0x000000ff004f7812 */ /* 0x040fe400078ec0ff */
[----:B------:R-:W-:-:S04]  /*2c10*/  LOP3.LUT R0, R0, 0xffff, RZ, 0xc0, !PT ;  /* 0x0000ffff00007812 */ /* 0x000fc800078ec0ff */
[C---:B------:R-:W-:Y:S01]  /*2c20*/  PRMT R80, R0.reuse, 0x7604, R79 ;  /* 0x0000760400507816 */ /* 0x040fe2000000004f */
[----:B------:R-:W-:-:S03]  /*2c30*/  IMAD.SHL.U32 R81, R0, 0x1000000, RZ ;  /* 0x0100000000517824 */ /* 0x000fc600078e00ff */
[----:B------:R-:W-:Y:S01]  /*2c40*/  PRMT R80, R80, 0x5410, R79 ;  /* 0x0000541050507816 */ /* 0x000fe2000000004f */
[----:B------:R-:W-:Y:S06]  /*2c50*/  @P0 EXIT ;  /* 0x000000000000094d */ /* 0x000fec0003800000 */
[C---:B------:R-:W-:Y:S01]  /*2c60*/  ISETP.NE.U32.AND P0, PT, R97.reuse, RZ, PT ;  /* 0x000000ff6100720c */ /* 0x040fe20003f05070 */
[----:B------:R-:W-:Y:S01]  /*2c70*/  BSSY B0, `(.L_x_859) ;  /* 0x00000ae000007945 */ /* 0x000fe20003800000 */
[----:B------:R-:W-:Y:S02]  /*2c80*/  LOP3.LUT R80, R80, R81, RZ, 0xfc, !PT ;  /* 0x0000005150507212 */ /* 0x000fe400078efcff */
[C---:B------:R-:W-:Y:S02]  /*2c90*/  ISETP.NE.AND.EX P0, PT, R96.reuse, RZ, PT, P0 ;  /* 0x000000ff6000720c */ /* 0x040fe40003f05300 */
[----:B------:R-:W-:Y:S01]  /*2ca0*/  ISETP.GE.U32.AND P1, PT, R97, 0x2, PT ;  /* 0x000000026100780c */ /* 0x000fe20003f26070 */
[--C-:B------:R-:W-:Y:S02]  /*2cb0*/  IMAD.MOV.U32 R0, RZ, RZ, R80.reuse ;  /* 0x000000ffff007224 */ /* 0x100fe400078e0050 */
[--C-:B------:R-:W-:Y:S01]  /*2cc0*/  IMAD.MOV.U32 R92, RZ, RZ, R80.reuse ;  /* 0x000000ffff5c7224 */ /* 0x100fe200078e0050 */
[----:B------:R-:W-:Y:S01]  /*2cd0*/  ISETP.GE.U32.AND.EX P1, PT, R96, RZ, PT, P1 ;  /* 0x000000ff6000720c */ /* 0x000fe20003f26110 */
[----:B------:R-:W-:-:S02]  /*2ce0*/  IMAD.MOV.U32 R93, RZ, RZ, R80 ;  /* 0x000000ffff5d7224 */ /* 0x000fc400078e0050 */
[--C-:B------:R-:W-:Y:S02]  /*2cf0*/  IMAD.MOV.U32 R79, RZ, RZ, R80.reuse ;  /* 0x000000ffff4f7224 */ /* 0x100fe400078e0050 */
[--C-:B------:R-:W-:Y:S02]  /*2d00*/  IMAD.MOV.U32 R81, RZ, RZ, R80.reuse ;  /* 0x000000ffff517224 */ /* 0x100fe400078e0050 */
[--C-:B0-----:R-:W-:Y:S02]  /*2d10*/  IMAD.MOV.U32 R82, RZ, RZ, R80.reuse ;  /* 0x000000ffff527224 */ /* 0x101fe400078e0050 */
[--C-:B------:R-:W-:Y:S02]  /*2d20*/  IMAD.MOV.U32 R83, RZ, RZ, R80.reuse ;  /* 0x000000ffff537224 */ /* 0x100fe400078e0050 */
[--C-:B------:R-:W-:Y:S02]  /*2d30*/  IMAD.MOV.U32 R84, RZ, RZ, R80.reuse ;  /* 0x000000ffff547224 */ /* 0x100fe400078e0050 */
[----:B------:R-:W-:-:S02]  /*2d40*/  IMAD.MOV.U32 R85, RZ, RZ, R80 ;  /* 0x000000ffff557224 */ /* 0x000fc400078e0050 */
[--C-:B-1----:R-:W-:Y:S02]  /*2d50*/  IMAD.MOV.U32 R86, RZ, RZ, R80.reuse ;  /* 0x000000ffff567224 */ /* 0x102fe400078e0050 */
[--C-:B------:R-:W-:Y:S02]  /*2d60*/  IMAD.MOV.U32 R87, RZ, RZ, R80.reuse ;  /* 0x000000ffff577224 */ /* 0x100fe400078e0050 */
[--C-:B------:R-:W-:Y:S02]  /*2d70*/  IMAD.MOV.U32 R88, RZ, RZ, R80.reuse ;  /* 0x000000ffff587224 */ /* 0x100fe400078e0050 */
[--C-:B------:R-:W-:Y:S02]  /*2d80*/  IMAD.MOV.U32 R89, RZ, RZ, R80.reuse ;  /* 0x000000ffff597224 */ /* 0x100fe400078e0050 */
[--C-:B------:R-:W-:Y:S02]  /*2d90*/  IMAD.MOV.U32 R90, RZ, RZ, R80.reuse ;  /* 0x000000ffff5a7224 */ /* 0x100fe400078e0050 */
[----:B------:R-:W-:Y:S01]  /*2da0*/  IMAD.MOV.U32 R91, RZ, RZ, R80 ;  /* 0x000000ffff5b7224 */ /* 0x000fe200078e0050 */
[----:B------:R-:W-:Y:S06]  /*2db0*/  @!P0 BRA `(.L_x_860) ;  /* 0x0000000800648947 */ /* 0x000fec0003800000 */
[C---:B------:R-:W-:Y:S01]  /*2dc0*/  FMUL R98, R78.reuse, R52 ;  /* 0x000000344e627220 */ /* 0x040fe20000400000 */
[C---:B------:R-:W-:Y:S01]  /*2dd0*/  FMUL R53, R78.reuse, R53 ;  /* 0x000000354e357220 */ /* 0x040fe20000400000 */
[C---:B------:R-:W-:Y:S01]  /*2de0*/  FMUL R107, R78.reuse, R58 ;  /* 0x0000003a4e6b7220 */ /* 0x040fe20000400000 */
[C---:B------:R-:W-:Y:S01]  /*2df0*/  FMUL R52, R78.reuse, R59 ;  /* 0x0000003b4e347220 */ /* 0x040fe20000400000 */
[C---:B------:R-:W-:Y:S01]  /*2e00*/  FMUL R58, R78.reuse, R61 ;  /* 0x0000003d4e3a7220 */ /* 0x040fe20000400000 */
[C---:B------:R-:W-:Y:S01]  /*2e10*/  FMUL R99, R78.reuse, R56 ;  /* 0x000000384e637220 */ /* 0x040fe20000400000 */
[C---:B------:R-:W-:Y:S01]  /*2e20*/  FMUL R100, R78.reuse, R57 ;  /* 0x000000394e647220 */ /* 0x040fe20000400000 */
[----:B------:R-:W-:Y:S01]  /*2e30*/  F2FP.SATFINITE.E4M3.F32.PACK_AB_MERGE_C R59, RZ, R98, RZ ;  /* 0x00000062ff3b723e */ /* 0x000fe200048070ff */
[C---:B------:R-:W-:Y:S01]  /*2e40*/  FMUL R103, R78.reuse, R65 ;  /* 0x000000414e677220 */ /* 0x040fe20000400000 */
[----:B------:R-:W-:Y:S01]  /*2e50*/  F2FP.SATFINITE.E4M3.F32.PACK_AB_MERGE_C R61, RZ, R53, RZ ;  /* 0x00000035ff3d723e */ /* 0x000fe200048070ff */
[C---:B------:R-:W-:Y:S01]  /*2e60*/  FMUL R53, R78.reuse, R63 ;  /* 0x0000003f4e357220 */ /* 0x040fe20000400000 */
[----:B------:R-:W-:Y:S01]  /*2e70*/  LOP3.LUT R56, R59, 0xff, RZ, 0xc0, !PT ;  /* 0x000000ff3b387812 */ /* 0x000fe200078ec0ff */
[C---:B------:R-:W-:Y:S01]  /*2e80*/  FMUL R60, R78.reuse, R60 ;  /* 0x0000003c4e3c7220 */ /* 0x040fe20000400000 */
[----:B------:R-:W-:Y:S01]  /*2e90*/  LOP3.LUT R57, R61, 0xffff, RZ, 0xc0, !PT ;  /* 0x0000ffff3d397812 */ /* 0x000fe200078ec0ff */
[C---:B------:R-:W-:Y:S01]  /*2ea0*/  FMUL R105, R78.reuse, R54 ;  /* 0x000000364e697220 */ /* 0x040fe20000400000 */
[----:B------:R-:W-:Y:S01]  /*2eb0*/  F2FP.SATFINITE.E4M3.F32.PACK_AB_MERGE_C R63, RZ, R99, RZ ;  /* 0x00000063ff3f723e */ /* 0x000fe200048070ff */
[C---:B------:R-:W-:Y:S01]  /*2ec0*/  FMUL R101, R78.reuse, R64 ;  /* 0x000000404e657220 */ /* 0x040fe20000400000 */
[----:B------:R-:W-:Y:S01]  /*2ed0*/  F2FP.SATFINITE.E4M3.F32.PACK_AB_MERGE_C R65, RZ, R100, RZ ;  /* 0x00000064ff41723e */ /* 0x000fe200048070ff */
[C---:B------:R-:W-:Y:S01]  /*2ee0*/  FMUL R54, R78.reuse, R67 ;  /* 0x000000434e367220 */ /* 0x040fe20000400000 */
[----:B------:R-:W-:Y:S01]  /*2ef0*/  PRMT R57, R57, 0x7604, R56 ;  /* 0x0000760439397816 */ /* 0x000fe20000000038 */
[----:B------:R-:W-:Y:S01]  /*2f00*/  ULDC.64 UR4, c[0x0][0x218] ;  /* 0x0000860000047ab9 */ /* 0x000fe20000000a00 */
[----:B------:R-:W-:Y:S01]  /*2f10*/  LOP3.LUT R56, R63, 0xff, RZ, 0xc0, !PT ;  /* 0x000000ff3f387812 */ /* 0x000fe200078ec0ff */
[C---:B------:R-:W-:Y:S01]  /*2f20*/  FMUL R109, R78.reuse, R62 ;  /* 0x0000003e4e6d7220 */ /* 0x040fe20000400000 */
[----:B------:R-:W-:Y:S01]  /*2f30*/  LOP3.LUT R111, R65, 0xffff, RZ, 0xc0, !PT ;  /* 0x0000ffff416f7812 */ /* 0x000fe200078ec0ff */
[C---:B------:R-:W-:Y:S01]  /*2f40*/  FMUL R66, R78.reuse, R66 ;  /* 0x000000424e427220 */ /* 0x040fe20000400000 */
[----:B------:R-:W-:Y:S01]  /*2f50*/  F2FP.SATFINITE.E4M3.F32.PACK_AB_MERGE_C R67, RZ, R60, RZ ;  /* 0x0000003cff43723e */ /* 0x000fe200048070ff */
[----:B------:R-:W-:Y:S01]  /*2f60*/  FMUL R55, R78, R55 ;  /* 0x000000374e377220 */ /* 0x000fe20000400000 */
[----:B------:R-:W-:-:S02]  /*2f70*/  PRMT R60, R111, 0x7604, R56 ;  /* 0x000076046f3c7816 */ /* 0x000fc40000000038 */
[----:B------:R-:W-:Y:S02]  /*2f80*/  ISETP.GE.U32.AND P2, PT, R73, 0x10, PT ;  /* 0x000000104900780c */ /* 0x000fe40003f46070 */
[----:B------:R-:W-:Y:S02]  /*2f90*/  IADD3 R56, P4, R68, UR4, RZ ;  /* 0x0000000444387c10 */ /* 0x000fe4000ff9e0ff */
[----:B------:R-:W-:Y:S02]  /*2fa0*/  F2FP.SATFINITE.E4M3.F32.PACK_AB_MERGE_C R99, RZ, R58, RZ ;  /* 0x0000003aff63723e */ /* 0x000fe400048070ff */
[----:B------:R-:W-:Y:S02]  /*2fb0*/  F2FP.SATFINITE.E4M3.F32.PACK_AB_MERGE_C R101, RZ, R101, RZ ;  /* 0x00000065ff65723e */ /* 0x000fe400048070ff */
[----:B------:R-:W-:Y:S02]  /*2fc0*/  F2FP.SATFINITE.E4M3.F32.PACK_AB_MERGE_C R103, RZ, R103, RZ ;  /* 0x00000067ff67723e */ /* 0x000fe400048070ff */
[----:B------:R-:W-:-:S02]  /*2fd0*/  ISETP.GE.U32.AND.EX P3, PT, R72, RZ, PT, P2 ;  /* 0x000000ff4800720c */ /* 0x000fc40003f66120 */
[----:B------:R-:W-:Y:S02]  /*2fe0*/  LOP3.LUT P2, RZ, R56, 0xf, RZ, 0xc0, !PT ;  /* 0x0000000f38ff7812 */ /* 0x000fe4000784c0ff */
[----:B------:R-:W-:Y:S02]  /*2ff0*/  LOP3.LUT R58, R67, 0xff, RZ, 0xc0, !PT ;  /* 0x000000ff433a7812 */ /* 0x000fe400078ec0ff */
[----:B------:R-:W-:Y:S02]  /*3000*/  LOP3.LUT R113, R99, 0xffff, RZ, 0xc0, !PT ;  /* 0x0000ffff63717812 */ /* 0x000fe400078ec0ff */
[----:B------:R-:W-:Y:S02]  /*3010*/  LOP3.LUT R64, R101, 0xff, RZ, 0xc0, !PT ;  /* 0x000000ff65407812 */ /* 0x000fe400078ec0ff */
[----:B------:R-:W-:Y:S02]  /*3020*/  LOP3.LUT R115, R103, 0xffff, RZ, 0xc0, !PT ;  /* 0x0000ffff67737812 */ /* 0x000fe400078ec0ff */
[----:B------:R-:W-:-:S02]  /*3030*/  F2FP.SATFINITE.E4M3.F32.PACK_AB_MERGE_C R107, RZ, R107, RZ ;  /* 0x0000006bff6b723e */ /* 0x000fc400048070ff */
[----:B------:R-:W-:Y:S02]  /*3040*/  F2FP.SATFINITE.E4M3.F32.PACK_AB_MERGE_C R109, RZ, R109, RZ ;  /* 0x0000006dff6d723e */ /* 0x000fe400048070ff */
[----:B------:R-:W-:Y:S02]  /*3050*/  F2FP.SATFINITE.E4M3.F32.PACK_AB_MERGE_C R111, RZ, R66, RZ ;  /* 0x00000042ff6f723e */ /* 0x000fe400048070ff */
[----:B------:R-:W-:Y:S02]  /*3060*/  PLOP3.LUT P2, PT, P3, P2, PT, 0x8a, 0x0 ;  /* 0x000000000000781c */ /* 0x000fe40001f45172 */
[----:B------:R-:W-:Y:S02]  /*3070*/  PRMT R62, R113, 0x7604, R58 ;  /* 0x00007604713e7816 */ /* 0x000fe4000000003a */
[----:B------:R-:W-:Y:S02]  /*3080*/  PRMT R64, R115, 0x7604, R64 ;  /* 0x0000760473407816 */ /* 0x000fe40000000040 */
[----:B------:R-:W-:-:S02]  /*3090*/  LOP3.LUT R113, R107, 0xff, RZ, 0xc0, !PT ;  /* 0x000000ff6b717812 */ /* 0x000fc400078ec0ff */
[----:B------:R-:W-:Y:S02]  /*30a0*/  LOP3.LUT R115, R109, 0xff, RZ, 0xc0, !PT ;  /* 0x000000ff6d737812 */ /* 0x000fe400078ec0ff */
[----:B------:R-:W-:Y:S02]  /*30b0*/  LOP3.LUT R117, R111, 0xff, RZ, 0xc0, !PT ;  /* 0x000000ff6f757812 */ /* 0x000fe400078ec0ff */
[----:B------:R-:W-:Y:S02]  /*30c0*/  PRMT R60, R60, 0x5410, R113 ;  /* 0x000054103c3c7816 */ /* 0x000fe40000000071 */
[----:B------:R-:W-:Y:S02]  /*30d0*/  PRMT R62, R62, 0x5410, R115 ;  /* 0x000054103e3e7816 */ /* 0x000fe40000000073 */
[----:B------:R-:W-:Y:S02]  /*30e0*/  F2FP.SATFINITE.E4M3.F32.PACK_AB_MERGE_C R113, RZ, R55, RZ ;  /* 0x00000037ff71723e */ /* 0x000fe400048070ff */
[----:B------:R-:W-:-:S02]  /*30f0*/  PRMT R123, R64, 0x5410, R117 ;  /* 0x00005410407b7816 */ /* 0x000fc40000000075 */
[----:B------:R-:W-:Y:S02]  /*3100*/  F2FP.SATFINITE.E4M3.F32.PACK_AB_MERGE_C R115, RZ, R52, RZ ;  /* 0x00000034ff73723e */ /* 0x000fe400048070ff */
[----:B------:R-:W-:Y:S02]  /*3110*/  F2FP.SATFINITE.E4M3.F32.PACK_AB_MERGE_C R105, RZ, R105, RZ ;  /* 0x00000069ff69723e */ /* 0x000fe400048070ff */
[----:B------:R-:W-:Y:S02]  /*3120*/  F2FP.SATFINITE.E4M3.F32.PACK_AB_MERGE_C R117, RZ, R53, RZ ;  /* 0x00000035ff75723e */ /* 0x000fe400048070ff */
[----:B------:R-:W-:Y:S02]  /*3130*/  F2FP.SATFINITE.E4M3.F32.PACK_AB_MERGE_C R119, RZ, R54, RZ ;  /* 0x00000036ff77723e */ /* 0x000fe400048070ff */
[----:B------:R-:W-:Y:S02]  /*3140*/  LOP3.LUT R52, R113, 0xffff, RZ, 0xc0, !PT ;  /* 0x0000ffff71347812 */ /* 0x000fe400078ec0ff */
[----:B------:R-:W-:-:S02]  /*3150*/  LOP3.LUT R54, R115, 0xffff, RZ, 0xc0, !PT ;  /* 0x0000ffff73367812 */ /* 0x000fc400078ec0ff */
[----:B------:R-:W-:Y:S01]  /*3160*/  LOP3.LUT R58, R105, 0xff, RZ, 0xc0, !PT ;  /* 0x000000ff693a7812 */ /* 0x000fe200078ec0ff */
[----:B------:R-:W-:Y:S01]  /*3170*/  IMAD.SHL.U32 R53, R52, 0x1000000, RZ ;  /* 0x0100000034357824 */ /* 0x000fe200078e00ff */
[----:B------:R-:W-:Y:S01]  /*3180*/  LOP3.LUT R64, R117, 0xffff, RZ, 0xc0, !PT ;  /* 0x0000ffff75407812 */ /* 0x000fe200078ec0ff */
[----:B------:R-:W-:Y:S01]  /*3190*/  IMAD.SHL.U32 R55, R54, 0x1000000, RZ ;  /* 0x0100000036377824 */ /* 0x000fe200078e00ff */
[----:B------:R-:W-:Y:S02]  /*31a0*/  @!P2 LOP3.LUT R66, R119, 0xffff, RZ, 0xc0, !PT ;  /* 0x0000ffff7742a812 */ /* 0x000fe400078ec0ff */
[----:B------:R-:W-:Y:S01]  /*31b0*/  PRMT R58, R57, 0x5410, R58 ;  /* 0x00005410393a7816 */ /* 0x000fe2000000003a */
[----:B------:R-:W-:Y:S01]  /*31c0*/  IMAD.SHL.U32 R121, R64, 0x1000000, RZ ;  /* 0x0100000040797824 */ /* 0x000fe200078e00ff */
[----:B------:R-:W-:Y:S01]  /*31d0*/  IADD3.X R57, R3, UR5, RZ, P4, !PT ;  /* 0x0000000503397c10 */ /* 0x000fe2000a7fe4ff */
[----:B------:R-:W-:Y:S01]  /*31e0*/  @!P2 IMAD.SHL.U32 R66, R66, 0x1000000, RZ ;  /* 0x010000004242a824 */ /* 0x000fe200078e00ff */
[----:B------:R-:W-:-:S02]  /*31f0*/  LOP3.LUT R52, R58, R53, RZ, 0xfc, !PT ;  /* 0x000000353a347212 */ /* 0x000fc400078efcff */
[----:B------:R-:W-:Y:S02]  /*3200*/  LOP3.LUT R53, R60, R55, RZ, 0xfc, !PT ;  /* 0x000000373c357212 */ /* 0x000fe400078efcff */
[----:B------:R-:W-:Y:S02]  /*3210*/  LOP3.LUT R54, R62, R121, RZ, 0xfc, !PT ;  /* 0x000000793e367212 */ /* 0x000fe400078efcff */
[----:B------:R-:W-:Y:S02]  /*3220*/  @!P2 LOP3.LUT R55, R123, R66, RZ, 0xfc, !PT ;  /* 0x000000427b37a212 */ /* 0x000fe400078efcff */
[----:B------:R-:W-:Y:S02]  /*3230*/  LOP3.LUT R0, R0, 0xffffff00, RZ, 0xc0, !PT ;  /* 0xffffff0000007812 */ /* 0x000fe400078ec0ff */
[----:B------:R-:W-:Y:S01]  /*3240*/  LOP3.LUT R92, R92, 0xffffff00, RZ, 0xc0, !PT ;  /* 0xffffff005c5c7812 */ /* 0x000fe200078ec0ff */
[----:B------:R0:W-:Y:S01]  /*3250*/  @!P2 STG.E.128 desc[UR6][R56.64], R52 ;  /* 0x000000343800a986 */ /* 0x0001e2000c101d06 */
        /* <DEDUP_REMOVED lines=11> */
[----:B0-----:R-:W-:Y:S02]  /*3310*/  LOP3.LUT R52, R89, 0xffffff00, RZ, 0xc0, !PT ;  /* 0xffffff0059347812 */ /* 0x001fe400078ec0ff */
[----:B------:R-:W-:-:S02]  /*3320*/  LOP3.LUT R90, R90, 0xffffff00, RZ, 0xc0, !PT ;  /* 0xffffff005a5a7812 */ /* 0x000fc400078ec0ff */
[----:B------:R-:W-:Y:S02]  /*3330*/  LOP3.LUT R54, R91, 0xffffff00, RZ, 0xc0, !PT ;  /* 0xffffff005b367812 */ /* 0x000fe400078ec0ff */
        /* <DEDUP_REMOVED lines=15> */
[----:B------:R-:W-:Y:S01]  /*3430*/  LOP3.LUT R91, R54, 0xff, R119, 0xf8, !PT ;  /* 0x000000ff365b7812 */ /* 0x000fe200078ef877 */
[----:B------:R-:W-:Y:S06]  /*3440*/  @!P2 BRA `(.L_x_860) ;  /* 0x0000000000c0a947 */ /* 0x000fec0003800000 */
        /* <DEDUP_REMOVED lines=48> */
.L_x_860:
[----:B------:R-:W-:Y:S05]  /*3750*/  BSYNC B0 ;  /* 0x0000000000007941 */ /* 0x000fea0003800000 */
.L_x_859:
[----:B------:R-:W-:Y:S04]  /*3760*/  BSSY B0, `(.L_x_861) ;  /* 0x00000a6000007945 */ /* 0x000fe80003800000 */
[----:B------:R-:W-:Y:S05]  /*3770*/  @!P1 BRA `(.L_x_862) ;  /* 0x0000000800909947 */ /* 0x000fea0003800000 */
[C---:B------:R-:W-:Y:S01]  /*3780*/  FMUL R52, R78.reuse, R36 ;  /* 0x000000244e347220 */ /* 0x040fe20000400000 */
[C---:B------:R-:W-:Y:S01]  /*3790*/  FMUL R53, R78.reuse, R38 ;  /* 0x000000264e357220 */ /* 0x040fe20000400000 */
[C---:B------:R-:W-:Y:S01]  /*37a0*/  FMUL R55, R78.reuse, R40 ;  /* 0x000000284e377220 */ /* 0x040fe20000400000 */
[C---:B0-----:R-:W-:Y:S01]  /*37b0*/  FMUL R57, R78.reuse, R43 ;  /* 0x0000002b4e397220 */ /* 0x041fe20000400000 */
[C---:B------:R-:W-:Y:S01]  /*37c0*/  FMUL R36, R78.reuse, R41 ;  /* 0x000000294e247220 */ /* 0x040fe20000400000 */
[----:B------:R-:W-:Y:S01]  /*37d0*/  F2FP.SATFINITE.E4M3.F32.PACK_AB_MERGE_C R43, RZ, R52, RZ ;  /* 0x00000034ff2b723e */ /* 0x000fe200048070ff */
[C---:B------:R-:W-:Y:S01]  /*37e0*/  FMUL R52, R78.reuse, R47 ;  /* 0x0000002f4e347220 */ /* 0x040fe20000400000 */
[----:B------:R-:W-:Y:S01]  /*37f0*/  F2FP.SATFINITE.E4M3.F32.PACK_AB_MERGE_C R47, RZ, R53, RZ ;  /* 0x00000035ff2f723e */ /* 0x000fe200048070ff */
[C---:B------:R-:W-:Y:S01]  /*3800*/  FMUL R56, R78.reuse, R42 ;  /* 0x0000002a4e387220 */ /* 0x040fe20000400000 */
[----:B------:R-:W-:Y:S01]  /*3810*/  F2FP.SATFINITE.E4M3.F32.PACK_AB_MERGE_C R53, RZ, R55, RZ ;  /* 0x00000037ff35723e */ /* 0x000fe200048070ff */
[----:B------:R-:W-:Y:S01]  /*3820*/  FMUL R54, R78, R39 ;  /* 0x000000274e367220 */ /* 0x000fe20000400000 */
[----:B------:R-:W-:Y:S01]  /*3830*/  LOP3.LUT R40, R93, 0xffff00ff, RZ, 0xc0, !PT ;  /* 0xffff00ff5d287812 */ /* 0x000fe200078ec0ff */
[----:B------:R-:W-:Y:S01]  /*3840*/  IMAD.SHL.U32 R93, R47, 0x100, RZ ;  /* 0x000001002f5d7824 */ /* 0x000fe200078e00ff */
[----:B------:R-:W-:Y:S01]  /*3850*/  LOP3.LUT R41, R80, 0xffff00ff, RZ, 0xc0, !PT ;  /* 0xffff00ff50297812 */ /* 0x000fe200078ec0ff */
[----:B------:R-:W-:-:S02]  /*3860*/  IMAD.SHL.U32 R80, R53, 0x100, RZ ;  /* 0x0000010035507824 */ /* 0x000fc400078e00ff */
[----:B------:R-:W-:Y:S01]  /*3870*/  FMUL R46, R78, R46 ;  /* 0x0000002e4e2e7220 */ /* 0x000fe20000400000 */
[----:B------:R-:W-:Y:S01]  /*3880*/  LOP3.LUT R39, R0, 0xffff00ff, RZ, 0xc0, !PT ;  /* 0xffff00ff00277812 */ /* 0x000fe200078ec0ff */
[----:B------:R-:W-:Y:S01]  /*3890*/  IMAD.SHL.U32 R0, R43, 0x100, RZ ;  /* 0x000001002b007824 */ /* 0x000fe200078e00ff */
[----:B------:R-:W-:Y:S01]  /*38a0*/  LOP3.LUT R93, R40, 0xffff, R93, 0xf8, !PT ;  /* 0x0000ffff285d7812 */ /* 0x000fe200078ef85d */
[C---:B------:R-:W-:Y:S01]  /*38b0*/  FMUL R60, R78.reuse, R51 ;  /* 0x000000334e3c7220 */ /* 0x040fe20000400000 */
[----:B------:R-:W-:Y:S01]  /*38c0*/  LOP3.LUT R80, R41, 0xffff, R80, 0xf8, !PT ;  /* 0x0000ffff29507812 */ /* 0x000fe200078ef850 */
[----:B------:R-:W-:Y:S01]  /*38d0*/  ULDC.64 UR4, c[0x0][0x238] ;  /* 0x00008e0000047ab9 */ /* 0x000fe20000000a00 */
[----:B------:R-:W0:Y:S01]  /*38e0*/  LDC.64 R40, c[0x0][0x218] ;  /* 0x00008600ff287b82 */ /* 0x000e220000000a00 */
[----:B------:R-:W-:Y:S01]  /*38f0*/  F2FP.SATFINITE.E4M3.F32.PACK_AB_MERGE_C R51, RZ, R56, RZ ;  /* 0x00000038ff33723e */ /* 0x000fe200048070ff */
[----:B------:R-:W-:Y:S01]  /*3900*/  FMUL R44, R78, R44 ;  /* 0x0000002c4e2c7220 */ /* 0x000fe20000400000 */
[----:B------:R-:W-:Y:S01]  /*3910*/  IADD3 R101, P3, R68, UR4, RZ ;  /* 0x0000000444657c10 */ /* 0x000fe2000ff7e0ff */
[C---:B------:R-:W-:Y:S01]  /*3920*/  FMUL R38, R78.reuse, R49 ;  /* 0x000000314e267220 */ /* 0x040fe20000400000 */
[----:B------:R-:W-:Y:S01]  /*3930*/  F2FP.SATFINITE.E4M3.F32.PACK_AB_MERGE_C R65, RZ, R46, RZ ;  /* 0x0000002eff41723e */ /* 0x000fe200048070ff */
[C---:B------:R-:W-:Y:S01]  /*3940*/  FMUL R58, R78.reuse, R48 ;  /* 0x000000304e3a7220 */ /* 0x040fe20000400000 */
[----:B------:R-:W-:Y:S01]  /*3950*/  LOP3.LUT R0, R39, 0xffff, R0, 0xf8, !PT ;  /* 0x0000ffff27007812 */ /* 0x000fe200078ef800 */
[----:B------:R-:W-:Y:S01]  /*3960*/  FMUL R50, R78, R50 ;  /* 0x000000324e327220 */ /* 0x000fe20000400000 */
[----:B------:R-:W-:Y:S01]  /*3970*/  LOP3.LUT R49, R82, 0xffff00ff, RZ, 0xc0, !PT ;  /* 0xffff00ff52317812 */ /* 0x000fe200078ec0ff */
[----:B------:R-:W-:Y:S01]  /*3980*/  IMAD.SHL.U32 R82, R51, 0x100, RZ ;  /* 0x0000010033527824 */ /* 0x000fe200078e00ff */
[----:B------:R-:W-:Y:S01]  /*3990*/  F2FP.SATFINITE.E4M3.F32.PACK_AB_MERGE_C R39, RZ, R54, RZ ;  /* 0x00000036ff27723e */ /* 0x000fe200048070ff */
[----:B------:R-:W-:Y:S01]  /*39a0*/  FMUL R37, R78, R37 ;  /* 0x000000254e257220 */ /* 0x000fe20000400000 */
[----:B------:R-:W-:Y:S01]  /*39b0*/  LOP3.LUT R61, R86, 0xffff00ff, RZ, 0xc0, !PT ;  /* 0xffff00ff563d7812 */ /* 0x000fe200078ec0ff */
[----:B------:R-:W-:Y:S01]  /*39c0*/  IMAD.SHL.U32 R86, R65, 0x100, RZ ;  /* 0x0000010041567824 */ /* 0x000fe200078e00ff */
[----:B------:R-:W-:Y:S01]  /*39d0*/  F2FP.SATFINITE.E4M3.F32.PACK_AB_MERGE_C R63, RZ, R44, RZ ;  /* 0x0000002cff3f723e */ /* 0x000fe200048070ff */
[----:B------:R-:W-:Y:S01]  /*39e0*/  FMUL R45, R78, R45 ;  /* 0x0000002d4e2d7220 */ /* 0x000fe20000400000 */
[----:B------:R-:W-:Y:S01]  /*39f0*/  LOP3.LUT R42, R79, 0xffff00ff, RZ, 0xc0, !PT ;  /* 0xffff00ff4f2a7812 */ /* 0x000fe200078ec0ff */
[----:B------:R-:W-:Y:S01]  /*3a00*/  IMAD.SHL.U32 R79, R39, 0x100, RZ ;  /* 0x00000100274f7824 */ /* 0x000fe200078e00ff */
[----:B------:R-:W-:-:S02]  /*3a10*/  LOP3.LUT R82, R49, 0xffff, R82, 0xf8, !PT ;  /* 0x0000ffff31527812 */ /* 0x000fc400078ef852 */
[----:B------:R-:W-:Y:S01]  /*3a20*/  LOP3.LUT R59, R84, 0xffff00ff, RZ, 0xc0, !PT ;  /* 0xffff00ff543b7812 */ /* 0x000fe200078ec0ff */
[----:B------:R-:W-:Y:S01]  /*3a30*/  IMAD.SHL.U32 R84, R63, 0x100, RZ ;  /* 0x000001003f547824 */ /* 0x000fe200078e00ff */
[----:B------:R-:W-:Y:S02]  /*3a40*/  F2FP.SATFINITE.E4M3.F32.PACK_AB_MERGE_C R49, RZ, R57, RZ ;  /* 0x00000039ff31723e */ /* 0x000fe400048070ff */
[----:B0-----:R-:W-:Y:S02]  /*3a50*/  IADD3 R40, P2, R101, R40, RZ ;  /* 0x0000002865287210 */ /* 0x001fe40007f5e0ff */
[----:B------:R-:W-:Y:S02]  /*3a60*/  LOP3.LUT R86, R61, 0xffff, R86, 0xf8, !PT ;  /* 0x0000ffff3d567812 */ /* 0x000fe400078ef856 */
[----:B------:R-:W-:Y:S02]  /*3a70*/  IADD3.X R41, R41, UR5, R3, P2, P3 ;  /* 0x0000000529297c10 */ /* 0x000fe400097e6403 */
[----:B------:R-:W-:-:S02]  /*3a80*/  ISETP.GE.U32.AND P2, PT, R73, 0x10, PT ;  /* 0x000000104900780c */ /* 0x000fc40003f46070 */
[----:B------:R-:W-:Y:S02]  /*3a90*/  F2FP.SATFINITE.E4M3.F32.PACK_AB_MERGE_C R61, RZ, R58, RZ ;  /* 0x0000003aff3d723e */ /* 0x000fe400048070ff */
[----:B------:R-:W-:Y:S02]  /*3aa0*/  F2FP.SATFINITE.E4M3.F32.PACK_AB_MERGE_C R67, RZ, R50, RZ ;  /* 0x00000032ff43723e */ /* 0x000fe400048070ff */
[----:B------:R-:W-:Y:S02]  /*3ab0*/  LOP3.LUT R79, R42, 0xffff, R79, 0xf8, !PT ;  /* 0x0000ffff2a4f7812 */ /* 0x000fe400078ef84f */
[----:B------:R-:W-:Y:S02]  /*3ac0*/  ISETP.GE.U32.AND.EX P3, PT, R72, RZ, PT, P2 ;  /* 0x000000ff4800720c */ /* 0x000fe40003f66120 */
[----:B------:R-:W-:Y:S01]  /*3ad0*/  LOP3.LUT R42, R83, 0xffff00ff, RZ, 0xc0, !PT ;  /* 0xffff00ff532a7812 */ /* 0x000fe200078ec0ff */
[----:B------:R-:W-:Y:S01]  /*3ae0*/  IMAD.SHL.U32 R83, R49, 0x100, RZ ;  /* 0x0000010031537824 */ /* 0x000fe200078e00ff */
[----:B------:R-:W-:-:S02]  /*3af0*/  LOP3.LUT P2, RZ, R40, 0xf, RZ, 0xc0, !PT ;  /* 0x0000000f28ff7812 */ /* 0x000fc4000784c0ff */
[----:B------:R-:W-:Y:S02]  /*3b00*/  LOP3.LUT R84, R59, 0xffff, R84, 0xf8, !PT ;  /* 0x0000ffff3b547812 */ /* 0x000fe400078ef854 */
[----:B------:R-:W-:Y:S01]  /*3b10*/  LOP3.LUT R57, R88, 0xffff00ff, RZ, 0xc0, !PT ;  /* 0xffff00ff58397812 */ /* 0x000fe200078ec0ff */
[----:B------:R-:W-:Y:S01]  /*3b20*/  IMAD.SHL.U32 R88, R61, 0x100, RZ ;  /* 0x000001003d587824 */ /* 0x000fe200078e00ff */
[----:B------:R-:W-:Y:S01]  /*3b30*/  LOP3.LUT R59, R90, 0xffff00ff, RZ, 0xc0, !PT ;  /* 0xffff00ff5a3b7812 */ /* 0x000fe200078ec0ff */
[----:B------:R-:W-:Y:S01]  /*3b40*/  IMAD.SHL.U32 R90, R67, 0x100, RZ ;  /* 0x00000100435a7824 */ /* 0x000fe200078e00ff */
[----:B------:R-:W-:Y:S02]  /*3b50*/  F2FP.SATFINITE.E4M3.F32.PACK_AB_MERGE_C R99, RZ, R60, RZ ;  /* 0x0000003cff63723e */ /* 0x000fe400048070ff */
[----:B------:R-:W-:Y:S02]  /*3b60*/  PLOP3.LUT P2, PT, P3, P2, PT, 0x8a, 0x0 ;  /* 0x000000000000781c */ /* 0x000fe40001f45172 */
[----:B------:R-:W-:-:S02]  /*3b70*/  LOP3.LUT R83, R42, 0xffff, R83, 0xf8, !PT ;  /* 0x0000ffff2a537812 */ /* 0x000fc400078ef853 */
[----:B------:R-:W-:Y:S01]  /*3b80*/  LOP3.LUT R42, R91, 0xffff00ff, RZ, 0xc0, !PT ;  /* 0xffff00ff5b2a7812 */ /* 0x000fe200078ec0ff */
[----:B------:R-:W-:Y:S01]  /*3b90*/  IMAD.SHL.U32 R91, R99, 0x100, RZ ;  /* 0x00000100635b7824 */ /* 0x000fe200078e00ff */
        /* <DEDUP_REMOVED lines=11> */
[----:B------:R-:W-:Y:S01]  /*3c50*/  LOP3.LUT R91, R42, 0xffff, R91, 0xf8, !PT ;  /* 0x0000ffff2a5b7812 */ /* 0x000fe200078ef85b */
[----:B------:R-:W-:Y:S01]  /*3c60*/  IMAD.SHL.U32 R42, R45, 0x100, RZ ;  /* 0x000001002d2a7824 */ /* 0x000fe200078e00ff */
[----:B------:R-:W-:Y:S01]  /*3c70*/  LOP3.LUT R92, R92, 0xffff00ff, RZ, 0xc0, !PT ;  /* 0xffff00ff5c5c7812 */ /* 0x000fe200078ec0ff */
[----:B------:R-:W-:Y:S01]  /*3c80*/  IMAD.SHL.U32 R44, R59, 0x100, RZ ;  /* 0x000001003b2c7824 */ /* 0x000fe200078e00ff */
[----:B------:R-:W-:-:S02]  /*3c90*/  LOP3.LUT R81, R81, 0xffff00ff, RZ, 0xc0, !PT ;  /* 0xffff00ff51517812 */ /* 0x000fc400078ec0ff */
[----:B------:R-:W-:Y:S02]  /*3ca0*/  LOP3.LUT R85, R85, 0xffff00ff, RZ, 0xc0, !PT ;  /* 0xffff00ff55557812 */ /* 0x000fe400078ec0ff */
[----:B------:R-:W-:Y:S02]  /*3cb0*/  LOP3.LUT R89, R89, 0xffff00ff, RZ, 0xc0, !PT ;  /* 0xffff00ff59597812 */ /* 0x000fe400078ec0ff */
[----:B------:R-:W-:Y:S02]  /*3cc0*/  LOP3.LUT R87, R48, 0xffff, R87, 0xf8, !PT ;  /* 0x0000ffff30577812 */ /* 0x000fe400078ef857 */
[----:B------:R-:W-:Y:S02]  /*3cd0*/  LOP3.LUT R92, R92, 0xffff, R36, 0xf8, !PT ;  /* 0x0000ffff5c5c7812 */ /* 0x000fe400078ef824 */
[----:B------:R-:W-:Y:S02]  /*3ce0*/  LOP3.LUT R81, R81, 0xffff, R38, 0xf8, !PT ;  /* 0x0000ffff51517812 */ /* 0x000fe400078ef826 */
[----:B------:R-:W-:-:S02]  /*3cf0*/  LOP3.LUT R85, R85, 0xffff, R42, 0xf8, !PT ;  /* 0x0000ffff55557812 */ /* 0x000fc400078ef82a */
[----:B------:R-:W-:Y:S01]  /*3d00*/  LOP3.LUT R89, R89, 0xffff, R44, 0xf8, !PT ;  /* 0x0000ffff59597812 */ /* 0x000fe200078ef82c */
[----:B------:R-:W-:Y:S06]  /*3d10*/  @P2 BRA `(.L_x_863) ;  /* 0x0000000000682947 */ /* 0x000fec0003800000 */
[----:B------:R-:W-:Y:S02]  /*3d20*/  LOP3.LUT R53, R38, 0xff, R53, 0xf8, !PT ;  /* 0x000000ff26357812 */ /* 0x000fe400078ef835 */
[----:B------:R-:W-:Y:S02]  /*3d30*/  LOP3.LUT R38, R51, 0xff, RZ, 0xc0, !PT ;  /* 0x000000ff33267812 */ /* 0x000fe400078ec0ff */
[----:B------:R-:W-:Y:S02]  /*3d40*/  LOP3.LUT R42, R42, 0xff, R63, 0xf8, !PT ;  /* 0x000000ff2a2a7812 */ /* 0x000fe400078ef83f */
[----:B------:R-:W-:Y:S02]  /*3d50*/  LOP3.LUT R45, R65, 0xff, RZ, 0xc0, !PT ;  /* 0x000000ff412d7812 */ /* 0x000fe400078ec0ff */
[----:B------:R-:W-:Y:S02]  /*3d60*/  PRMT R37, R53, 0x5410, R38 ;  /* 0x0000541035257816 */ /* 0x000fe40000000026 */
[----:B------:R-:W-:-:S02]  /*3d70*/  PRMT R38, R42, 0x5410, R45 ;  /* 0x000054102a267816 */ /* 0x000fc4000000002d */
[----:B------:R-:W-:Y:S02]  /*3d80*/  LOP3.LUT R43, R36, 0xff, R43, 0xf8, !PT ;  /* 0x000000ff242b7812 */ /* 0x000fe400078ef82b */
[----:B------:R-:W-:Y:S02]  /*3d90*/  LOP3.LUT R42, R99, 0xffff, RZ, 0xc0, !PT ;  /* 0x0000ffff632a7812 */ /* 0x000fe400078ec0ff */
[----:B------:R-:W-:Y:S02]  /*3da0*/  LOP3.LUT R36, R47, 0xff, RZ, 0xc0, !PT ;  /* 0x000000ff2f247812 */ /* 0x000fe400078ec0ff */
[----:B------:R-:W-:Y:S01]  /*3db0*/  LOP3.LUT R55, R55, 0xffff, RZ, 0xc0, !PT ;  /* 0x0000ffff37377812 */ /* 0x000fe200078ec0ff */
[----:B------:R-:W-:Y:S01]  /*3dc0*/  IMAD.SHL.U32 R45, R42, 0x1000000, RZ ;  /* 0x010000002a2d7824 */ /* 0x000fe200078e00ff */
[----:B------:R-:W-:Y:S02]  /*3dd0*/  LOP3.LUT R49, R49, 0xffff, RZ, 0xc0, !PT ;  /* 0x0000ffff31317812 */ /* 0x000fe400078ec0ff */
[----:B------:R-:W-:Y:S01]  /*3de0*/  LOP3.LUT R39, R39, 0xffff, RZ, 0xc0, !PT ;  /* 0x0000ffff27277812 */ /* 0x000fe200078ec0ff */
[----:B------:R-:W-:Y:S01]  /*3df0*/  IMAD.SHL.U32 R55, R55, 0x1000000, RZ ;  /* 0x0100000037377824 */ /* 0x000fe200078e00ff */
[----:B------:R-:W-:Y:S01]  /*3e00*/  LOP3.LUT R44, R44, 0xff, R61, 0xf8, !PT ;  /* 0x000000ff2c2c7812 */ /* 0x000fe200078ef83d */
[----:B------:R-:W-:Y:S01]  /*3e10*/  IMAD.SHL.U32 R42, R49, 0x1000000, RZ ;  /* 0x01000000312a7824 */ /* 0x000fe200078e00ff */
[----:B------:R-:W-:-:S02]  /*3e20*/  LOP3.LUT R47, R67, 0xff, RZ, 0xc0, !PT ;  /* 0x000000ff432f7812 */ /* 0x000fc400078ec0ff */
[----:B------:R-:W-:Y:S01]  /*3e30*/  PRMT R36, R43, 0x5410, R36 ;  /* 0x000054102b247816 */ /* 0x000fe20000000024 */
[----:B------:R-:W-:Y:S01]  /*3e40*/  IMAD.SHL.U32 R43, R39, 0x1000000, RZ ;  /* 0x01000000272b7824 */ /* 0x000fe200078e00ff */
[----:B------:R-:W-:Y:S02]  /*3e50*/  PRMT R44, R44, 0x5410, R47 ;  /* 0x000054102c2c7816 */ /* 0x000fe4000000002f */
[----:B------:R-:W-:Y:S02]  /*3e60*/  LOP3.LUT R38, R38, R55, RZ, 0xfc, !PT ;  /* 0x0000003726267212 */ /* 0x000fe400078efcff */
[----:B------:R-:W-:Y:S02]  /*3e70*/  LOP3.LUT R39, R44, R45, RZ, 0xfc, !PT ;  /* 0x0000002d2c277212 */ /* 0x000fe400078efcff */
[----:B------:R-:W-:Y:S02]  /*3e80*/  LOP3.LUT R37, R37, R42, RZ, 0xfc, !PT ;  /* 0x0000002a25257212 */ /* 0x000fe400078efcff */
[----:B------:R-:W-:-:S05]  /*3e90*/  LOP3.LUT R36, R36, R43, RZ, 0xfc, !PT ;  /* 0x0000002b24247212 */ /* 0x000fca00078efcff */
[----:B------:R1:W-:Y:S01]  /*3ea0*/  STG.E.128 desc[UR6][R40.64], R36 ;  /* 0x0000002428007986 */ /* 0x0003e2000c101d06 */
[----:B------:R-:W-:Y:S05]  /*3eb0*/  BRA `(.L_x_862) ;  /* 0x0000000000c07947 */ /* 0x000fea0003800000 */
.L_x_863:
        /* <DEDUP_REMOVED lines=48> */
.L_x_862:
[----:B------:R-:W-:Y:S05]  /*41c0*/  BSYNC B0 ;  /* 0x0000000000007941 */ /* 0x000fea0003800000 */
.L_x_861:
[C---:B------:R-:W-:Y:S01]  /*41d0*/  ISETP.GE.U32.AND P2, PT, R97.reuse, 0x3, PT ;  /* 0x000000036100780c */ /* 0x040fe20003f46070 */
[----:B------:R-:W-:Y:S01]  /*41e0*/  BSSY B0, `(.L_x_864) ;  /* 0x00000b1000007945 */ /* 0x000fe20003800000 */
[----:B------:R-:W-:Y:S02]  /*41f0*/  ISETP.GE.U32.AND P3, PT, R97, 0x4, PT ;  /* 0x000000046100780c */ /* 0x000fe40003f66070 */
[C---:B------:R-:W-:Y:S02]  /*4200*/  ISETP.GE.U32.AND.EX P2, PT, R96.reuse, RZ, PT, P2 ;  /* 0x000000ff6000720c */ /* 0x040fe40003f46120 */
[----:B------:R-:W-:-:S11]  /*4210*/  ISETP.GE.U32.AND.EX P3, PT, R96, RZ, PT, P3 ;  /* 0x000000ff6000720c */ /* 0x000fd60003f66130 */
[----:B------:R-:W-:Y:S05]  /*4220*/  @!P2 BRA `(.L_x_865) ;  /* 0x0000000800b0a947 */ /* 0x000fea0003800000 */
[C---:B------:R-:W-:Y:S01]  /*4230*/  FMUL R20, R78.reuse, R20 ;  /* 0x000000144e147220 */ /* 0x040fe20000400000 */
[C---:B-12---:R-:W-:Y:S01]  /*4240*/  FMUL R40, R78.reuse, R27 ;  /* 0x0000001b4e287220 */ /* 0x046fe20000400000 */
[C---:B------:R-:W-:Y:S01]  /*4250*/  FMUL R22, R78.reuse, R22 ;  /* 0x000000164e167220 */ /* 0x040fe20000400000 */
[C---:B------:R-:W-:Y:S01]  /*4260*/  FMUL R36, R78.reuse, R21 ;  /* 0x000000154e247220 */ /* 0x040fe20000400000 */
[C---:B------:R-:W-:Y:S01]  /*4270*/  FMUL R37, R78.reuse, R28 ;  /* 0x0000001c4e257220 */ /* 0x040fe20000400000 */
[----:B------:R-:W-:Y:S01]  /*4280*/  F2FP.SATFINITE.E4M3.F32.PACK_AB_MERGE_C R27, RZ, R20, RZ ;  /* 0x00000014ff1b723e */ /* 0x000fe200048070ff */
[----:B------:R-:W-:Y:S01]  /*4290*/  FMUL R28, R78, R29 ;  /* 0x0000001d4e1c7220 */ /* 0x000fe20000400000 */
[----:B------:R-:W-:Y:S01]  /*42a0*/  LOP3.LUT R21, R0, 0xff00ffff, RZ, 0xc0, !PT ;  /* 0xff00ffff00157812 */ /* 0x000fe200078ec0ff */
[----:B------:R-:W-:Y:S01]  /*42b0*/  FMUL R26, R78, R26 ;  /* 0x0000001a4e1a7220 */ /* 0x000fe20000400000 */
[----:B------:R-:W-:Y:S01]  /*42c0*/  F2FP.SATFINITE.E4M3.F32.PACK_AB_MERGE_C R29, RZ, R22, RZ ;  /* 0x00000016ff1d723e */ /* 0x000fe200048070ff */
[----:B------:R-:W-:-:S02]  /*42d0*/  IMAD.U32 R0, R27, 0x10000, RZ ;  /* 0x000100001b007824 */ /* 0x000fc400078e00ff */
[C---:B------:R-:W-:Y:S01]  /*42e0*/  FMUL R44, R78.reuse, R31 ;  /* 0x0000001f4e2c7220 */ /* 0x040fe20000400000 */
[----:B------:R-:W-:Y:S01]  /*42f0*/  F2FP.SATFINITE.E4M3.F32.PACK_AB_MERGE_C R31, RZ, R36, RZ ;  /* 0x00000024ff1f723e */ /* 0x000fe200048070ff */
[C---:B------:R-:W-:Y:S01]  /*4300*/  FMUL R46, R78.reuse, R35 ;  /* 0x000000234e2e7220 */ /* 0x040fe20000400000 */
[----:B------:R-:W-:Y:S01]  /*4310*/  LOP3.LUT R20, R93, 0xff00ffff, RZ, 0xc0, !PT ;  /* 0xff00ffff5d147812 */ /* 0x000fe200078ec0ff */
[----:B------:R-:W-:Y:S01]  /*4320*/  IMAD.U32 R93, R29, 0x10000, RZ ;  /* 0x000100001d5d7824 */ /* 0x000fe200078e00ff */
[----:B------:R-:W-:Y:S01]  /*4330*/  LOP3.LUT R0, R21, 0xff0000, R0, 0xf8, !PT ;  /* 0x00ff000015007812 */ /* 0x000fe200078ef800 */
[C---:B------:R-:W-:Y:S01]  /*4340*/  FMUL R24, R78.reuse, R24 ;  /* 0x000000184e187220 */ /* 0x040fe20000400000 */
[----:B------:R-:W-:Y:S01]  /*4350*/  F2FP.SATFINITE.E4M3.F32.PACK_AB_MERGE_C R35, RZ, R26, RZ ;  /* 0x0000001aff23723e */ /* 0x000fe200048070ff */
[C---:B------:R-:W-:Y:S01]  /*4360*/  FMUL R39, R78.reuse, R25 ;  /* 0x000000194e277220 */ /* 0x040fe20000400000 */
[----:B------:R-:W-:Y:S01]  /*4370*/  LOP3.LUT R21, R27, 0xff, RZ, 0xc0, !PT ;  /* 0x000000ff1b157812 */ /* 0x000fe200078ec0ff */
[C---:B------:R-:W-:Y:S01]  /*4380*/  FMUL R38, R78.reuse, R23 ;  /* 0x000000174e267220 */ /* 0x040fe20000400000 */
[----:B------:R-:W-:Y:S01]  /*4390*/  LOP3.LUT R26, R31, 0xffff, RZ, 0xc0, !PT ;  /* 0x0000ffff1f1a7812 */ /* 0x000fe200078ec0ff */
[----:B------:R-:W-:Y:S01]  /*43a0*/  FMUL R30, R78, R30 ;  /* 0x0000001e4e1e7220 */ /* 0x000fe20000400000 */
[----:B------:R-:W-:Y:S01]  /*43b0*/  LOP3.LUT R93, R20, 0xff0000, R93, 0xf8, !PT ;  /* 0x00ff0000145d7812 */ /* 0x000fe200078ef85d */
[----:B------:R-:W-:Y:S01]  /*43c0*/  FMUL R45, R78, R32 ;  /* 0x000000204e2d7220 */ /* 0x000fe20000400000 */
[----:B------:R-:W-:Y:S01]  /*43d0*/  PRMT R22, R26, 0x7604, R21 ;  /* 0x000076041a167816 */ /* 0x000fe20000000015 */
[C---:B------:R-:W-:Y:S01]  /*43e0*/  FMUL R32, R78.reuse, R33 ;  /* 0x000000214e207220 */ /* 0x040fe20000400000 */
[----:B------:R-:W1:Y:S01]  /*43f0*/  LDC.64 R20, c[0x0][0x238] ;  /* 0x00008e00ff147b82 */ /* 0x000e620000000a00 */
[----:B------:R-:W-:Y:S01]  /*4400*/  F2FP.SATFINITE.E4M3.F32.PACK_AB_MERGE_C R37, RZ, R37, RZ ;  /* 0x00000025ff25723e */ /* 0x000fe200048070ff */
[----:B------:R-:W-:Y:S01]  /*4410*/  FMUL R34, R78, R34 ;  /* 0x000000224e227220 */ /* 0x000fe20000400000 */
[----:B------:R-:W-:Y:S01]  /*4420*/  LOP3.LUT R43, R84, 0xff00ffff, RZ, 0xc0, !PT ;  /* 0xff00ffff542b7812 */ /* 0x000fe200078ec0ff */
[----:B------:R-:W-:Y:S01]  /*4430*/  ULDC.64 UR4, c[0x0][0x218] ;  /* 0x0000860000047ab9 */ /* 0x000fe20000000a00 */
[----:B------:R-:W-:Y:S01]  /*4440*/  LOP3.LUT R23, R29, 0xff, RZ, 0xc0, !PT ;  /* 0x000000ff1d177812 */ /* 0x000fe200078ec0ff */
[----:B------:R-:W-:Y:S01]  /*4450*/  IMAD.U32 R84, R37, 0x10000, RZ ;  /* 0x0001000025547824 */ /* 0x000fe200078e00ff */
[----:B------:R-:W-:Y:S01]  /*4460*/  F2FP.SATFINITE.E4M3.F32.PACK_AB_MERGE_C R33, RZ, R24, RZ ;  /* 0x00000018ff21723e */ /* 0x000fe200048070ff */
[----:B------:R-:W-:Y:S01]  /*4470*/  IMAD.U32 R26, R26, 0x10000, RZ ;  /* 0x000100001a1a7824 */ /* 0x000fe200078e00ff */
[----:B------:R-:W-:-:S02]  /*4480*/  F2FP.SATFINITE.E4M3.F32.PACK_AB_MERGE_C R39, RZ, R39, RZ ;  /* 0x00000027ff27723e */ /* 0x000fc400048070ff */
[----:B------:R-:W-:Y:S01]  /*4490*/  LOP3.LUT R41, R82, 0xff00ffff, RZ, 0xc0, !PT ;  /* 0xff00ffff52297812 */ /* 0x000fe200078ec0ff */
[----:B------:R-:W-:Y:S01]  /*44a0*/  IMAD.U32 R82, R35, 0x10000, RZ ;  /* 0x0001000023527824 */ /* 0x000fe200078e00ff */
[----:B------:R-:W-:Y:S02]  /*44b0*/  LOP3.LUT R84, R43, 0xff0000, R84, 0xf8, !PT ;  /* 0x00ff00002b547812 */ /* 0x000fe400078ef854 */
[----:B------:R-:W-:Y:S02]  /*44c0*/  PRMT R22, R22, 0x5410, R23 ;  /* 0x0000541016167816 */ /* 0x000fe40000000017 */
[----:B------:R-:W-:Y:S02]  /*44d0*/  F2FP.SATFINITE.E4M3.F32.PACK_AB_MERGE_C R43, RZ, R30, RZ ;  /* 0x0000001eff2b723e */ /* 0x000fe400048070ff */
[----:B------:R-:W-:Y:S02]  /*44e0*/  LOP3.LUT R23, R33, 0xff, RZ, 0xc0, !PT ;  /* 0x000000ff21177812 */ /* 0x000fe400078ec0ff */
[----:B------:R-:W-:-:S02]  /*44f0*/  LOP3.LUT R30, R39, 0xffff, RZ, 0xc0, !PT ;  /* 0x0000ffff271e7812 */ /* 0x000fc400078ec0ff */
[----:B------:R-:W-:Y:S01]  /*4500*/  LOP3.LUT R25, R80, 0xff00ffff, RZ, 0xc0, !PT ;  /* 0xff00ffff50197812 */ /* 0x000fe200078ec0ff */
[----:B------:R-:W-:Y:S01]  /*4510*/  IMAD.U32 R80, R33, 0x10000, RZ ;  /* 0x0001000021507824 */ /* 0x000fe200078e00ff */
[----:B------:R-:W-:Y:S02]  /*4520*/  LOP3.LUT R82, R41, 0xff0000, R82, 0xf8, !PT ;  /* 0x00ff000029527812 */ /* 0x000fe400078ef852 */
[----:B------:R-:W-:Y:S02]  /*4530*/  LOP3.LUT R24, R35, 0xff, RZ, 0xc0, !PT ;  /* 0x000000ff23187812 */ /* 0x000fe400078ec0ff */
[C---:B------:R-:W-:Y:S01]  /*4540*/  PRMT R23, R30.reuse, 0x7604, R23 ;  /* 0x000076041e177816 */ /* 0x040fe20000000017 */
[----:B------:R-:W-:Y:S01]  /*4550*/  IMAD.U32 R30, R30, 0x10000, RZ ;  /* 0x000100001e1e7824 */ /* 0x000fe200078e00ff */
[----:B------:R-:W-:Y:S02]  /*4560*/  F2FP.SATFINITE.E4M3.F32.PACK_AB_MERGE_C R41, RZ, R28, RZ ;  /* 0x0000001cff29723e */ /* 0x000fe400048070ff */
[----:B------:R-:W-:-:S02]  /*4570*/  F2FP.SATFINITE.E4M3.F32.PACK_AB_MERGE_C R45, RZ, R45, RZ ;  /* 0x0000002dff2d723e */ /* 0x000fc400048070ff */
[----:B0-----:R-:W-:Y:S02]  /*4580*/  F2FP.SATFINITE.E4M3.F32.PACK_AB_MERGE_C R61, RZ, R32, RZ ;  /* 0x00000020ff3d723e */ /* 0x001fe400048070ff */
[----:B------:R-:W-:Y:S02]  /*4590*/  LOP3.LUT R80, R25, 0xff0000, R80, 0xf8, !PT ;  /* 0x00ff000019507812 */ /* 0x000fe400078ef850 */
[----:B------:R-:W-:Y:S02]  /*45a0*/  PRMT R23, R23, 0x5410, R24 ;  /* 0x0000541017177816 */ /* 0x000fe40000000018 */
[----:B------:R-:W-:Y:S02]  /*45b0*/  LOP3.LUT R25, R37, 0xff, RZ, 0xc0, !PT ;  /* 0x000000ff25197812 */ /* 0x000fe400078ec0ff */
[----:B------:R-:W-:Y:S02]  /*45c0*/  LOP3.LUT R36, R41, 0xffff, RZ, 0xc0, !PT ;  /* 0x0000ffff29247812 */ /* 0x000fe400078ec0ff */
[----:B-1----:R-:W-:-:S02]  /*45d0*/  LEA R24, P5, R20, R68, 0x1 ;  /* 0x0000004414187211 */ /* 0x002fc400078a08ff */
[----:B------:R-:W-:Y:S02]  /*45e0*/  F2FP.SATFINITE.E4M3.F32.PACK_AB_MERGE_C R63, RZ, R34, RZ ;  /* 0x00000022ff3f723e */ /* 0x000fe400048070ff */
[----:B------:R-:W-:Y:S02]  /*45f0*/  LOP3.LUT R32, R45, 0xff, RZ, 0xc0, !PT ;  /* 0x000000ff2d207812 */ /* 0x000fe400078ec0ff */
[----:B------:R-:W-:Y:S02]  /*4600*/  LOP3.LUT R51, R61, 0xffff, RZ, 0xc0, !PT ;  /* 0x0000ffff3d337812 */ /* 0x000fe400078ec0ff */
[----:B------:R-:W-:Y:S02]  /*4610*/  LOP3.LUT R28, R43, 0xff, RZ, 0xc0, !PT ;  /* 0x000000ff2b1c7812 */ /* 0x000fe400078ec0ff */
[C---:B------:R-:W-:Y:S01]  /*4620*/  PRMT R25, R36.reuse, 0x7604, R25 ;  /* 0x0000760424197816 */ /* 0x040fe20000000019 */
[----:B------:R-:W-:Y:S01]  /*4630*/  IMAD.U32 R36, R36, 0x10000, RZ ;  /* 0x0001000024247824 */ /* 0x000fe200078e00ff */
[----:B------:R-:W-:-:S02]  /*4640*/  ISETP.GE.U32.AND P4, PT, R73, 0x10, PT ;  /* 0x000000104900780c */ /* 0x000fc40003f86070 */
[----:B------:R-:W-:Y:S02]  /*4650*/  LEA.HI.X R21, R20, R3, R21, 0x1, P5 ;  /* 0x0000000314157211 */ /* 0x000fe400028f0c15 */
[----:B------:R-:W-:Y:S02]  /*4660*/  LOP3.LUT R47, R63, 0xff, RZ, 0xc0, !PT ;  /* 0x000000ff3f2f7812 */ /* 0x000fe400078ec0ff */
[C---:B------:R-:W-:Y:S01]  /*4670*/  PRMT R32, R51.reuse, 0x7604, R32 ;  /* 0x0000760433207816 */ /* 0x040fe20000000020 */
[----:B------:R-:W-:Y:S01]  /*4680*/  IMAD.U32 R51, R51, 0x10000, RZ ;  /* 0x0001000033337824 */ /* 0x000fe200078e00ff */
[----:B------:R-:W-:Y:S02]  /*4690*/  IADD3 R24, P5, R24, UR4, RZ ;  /* 0x0000000418187c10 */ /* 0x000fe4000ffbe0ff */
[----:B------:R-:W-:Y:S02]  /*46a0*/  F2FP.SATFINITE.E4M3.F32.PACK_AB_MERGE_C R55, RZ, R38, RZ ;  /* 0x00000026ff37723e */ /* 0x000fe400048070ff */
[----:B------:R-:W-:-:S02]  /*46b0*/  F2FP.SATFINITE.E4M3.F32.PACK_AB_MERGE_C R57, RZ, R40, RZ ;  /* 0x00000028ff39723e */ /* 0x000fc400048070ff */
[----:B------:R-:W-:Y:S02]  /*46c0*/  PRMT R42, R25, 0x5410, R28 ;  /* 0x00005410192a7816 */ /* 0x000fe4000000001c */
[----:B------:R-:W-:Y:S02]  /*46d0*/  ISETP.GE.U32.AND.EX P6, PT, R72, RZ, PT, P4 ;  /* 0x000000ff4800720c */ /* 0x000fe40003fc6140 */
[----:B------:R-:W-:Y:S02]  /*46e0*/  PRMT R48, R32, 0x5410, R47 ;  /* 0x0000541020307816 */ /* 0x000fe4000000002f */
[----:B------:R-:W-:Y:S02]  /*46f0*/  LOP3.LUT P4, RZ, R24, 0xf, RZ, 0xc0, !PT ;  /* 0x0000000f18ff7812 */ /* 0x000fe4000788c0ff */
[----:B------:R-:W-:Y:S02]  /*4700*/  LOP3.LUT R28, R55, 0xffff, RZ, 0xc0, !PT ;  /* 0x0000ffff371c7812 */ /* 0x000fe400078ec0ff */
[----:B------:R-:W-:-:S02]  /*4710*/  LOP3.LUT R32, R57, 0xffff, RZ, 0xc0, !PT ;  /* 0x0000ffff39207812 */ /* 0x000fc400078ec0ff */
[----:B------:R-:W-:Y:S02]  /*4720*/  PLOP3.LUT P4, PT, P6, P4, PT, 0x8a, 0x0 ;  /* 0x000000000000781c */ /* 0x000fe40003789172 */
[----:B------:R-:W-:Y:S01]  /*4730*/  IADD3.X R25, R21, UR5, RZ, P5, !PT ;  /* 0x0000000515197c10 */ /* 0x000fe2000affe4ff */
[----:B------:R-:W-:Y:S01]  /*4740*/  IMAD.SHL.U32 R21, R28, 0x1000000, RZ ;  /* 0x010000001c157824 */ /* 0x000fe200078e00ff */
[----:B------:R-:W-:Y:S01]  /*4750*/  F2FP.SATFINITE.E4M3.F32.PACK_AB_MERGE_C R59, RZ, R44, RZ ;  /* 0x0000002cff3b723e */ /* 0x000fe200048070ff */
[----:B------:R-:W-:Y:S01]  /*4760*/  IMAD.SHL.U32 R34, R32, 0x1000000, RZ ;  /* 0x0100000020227824 */ /* 0x000fe200078e00ff */
[----:B------:R-:W-:Y:S01]  /*4770*/  F2FP.SATFINITE.E4M3.F32.PACK_AB_MERGE_C R65, RZ, R46, RZ ;  /* 0x0000002eff41723e */ /* 0x000fe200048070ff */
[----:B------:R-:W-:Y:S01]  /*4780*/  IMAD.U32 R28, R28, 0x10000, RZ ;  /* 0x000100001c1c7824 */ /* 0x000fe200078e00ff */
[----:B------:R-:W-:Y:S01]  /*4790*/  LOP3.LUT R20, R22, R21, RZ, 0xfc, !PT ;  /* 0x0000001516147212 */ /* 0x000fe200078efcff */
[----:B------:R-:W-:Y:S01]  /*47a0*/  IMAD.U32 R32, R32, 0x10000, RZ ;  /* 0x0001000020207824 */ /* 0x000fe200078e00ff */
[----:B------:R-:W-:-:S02]  /*47b0*/  LOP3.LUT R21, R23, R34, RZ, 0xfc, !PT ;  /* 0x0000002217157212 */ /* 0x000fc400078efcff */
[----:B------:R-:W-:Y:S02]  /*47c0*/  LOP3.LUT R38, R59, 0xffff, RZ, 0xc0, !PT ;  /* 0x0000ffff3b267812 */ /* 0x000fe400078ec0ff */
[----:B------:R-:W-:Y:S02]  /*47d0*/  LOP3.LUT R34, R65, 0xffff, RZ, 0xc0, !PT ;  /* 0x0000ffff41227812 */ /* 0x000fe400078ec0ff */
[----:B------:R-:W-:Y:S01]  /*47e0*/  LOP3.LUT R49, R88, 0xff00ffff, RZ, 0xc0, !PT ;  /* 0xff00ffff58317812 */ /* 0x000fe200078ec0ff */
[----:B------:R-:W-:Y:S01]  /*47f0*/  IMAD.SHL.U32 R47, R38, 0x1000000, RZ ;  /* 0x01000000262f7824 */ /* 0x000fe200078e00ff */
[----:B------:R-:W-:Y:S01]  /*4800*/  LOP3.LUT R53, R90, 0xff00ffff, RZ, 0xc0, !PT ;  /* 0xff00ffff5a357812 */ /* 0x000fe200078ec0ff */
[----:B------:R-:W-:Y:S01]  /*4810*/  @!P4 IMAD.SHL.U32 R23, R34, 0x1000000, RZ ;  /* 0x010000002217c824 */ /* 0x000fe200078e00ff */
[----:B------:R-:W-:Y:S01]  /*4820*/  LOP3.LUT R79, R79, 0xff00ffff, RZ, 0xc0, !PT ;  /* 0xff00ffff4f4f7812 */ /* 0x000fe200078ec0ff */
[----:B------:R-:W-:Y:S01]  /*4830*/  IMAD.U32 R88, R45, 0x10000, RZ ;  /* 0x000100002d587824 */ /* 0x000fe200078e00ff */
[----:B------:R-:W-:Y:S01]  /*4840*/  LOP3.LUT R22, R42, R47, RZ, 0xfc, !PT ;  /* 0x0000002f2a167212 */ /* 0x000fe200078efcff */
[----:B------:R-:W-:Y:S01]  /*4850*/  IMAD.U32 R90, R63, 0x10000, RZ ;  /* 0x000100003f5a7824 */ /* 0x000fe200078e00ff */
[----:B------:R-:W-:Y:S01]  /*4860*/  @!P4 LOP3.LUT R23, R48, R23, RZ, 0xfc, !PT ;  /* 0x000000173017c212 */ /* 0x000fe200078efcff */
[----:B------:R-:W-:Y:S01]  /*4870*/  IMAD.U32 R38, R38, 0x10000, RZ ;  /* 0x0001000026267824 */ /* 0x000fe200078e00ff */
[----:B------:R-:W-:Y:S01]  /*4880*/  LOP3.LUT R47, R86, 0xff00ffff, RZ, 0xc0, !PT ;  /* 0xff00ffff562f7812 */ /* 0x000fe200078ec0ff */
[----:B------:R-:W-:Y:S01]  /*4890*/  IMAD.U32 R86, R43, 0x10000, RZ ;  /* 0x000100002b567824 */ /* 0x000fe200078e00ff */
[----:B------:R-:W-:Y:S01]  /*48a0*/  LOP3.LUT R81, R81, 0xff00ffff, RZ, 0xc0, !PT ;  /* 0xff00ffff51517812 */ /* 0x000fe200078ec0ff */
[----:B------:R0:W-:Y:S01]  /*48b0*/  @!P4 STG.E.128 desc[UR6][R24.64], R20 ;  /* 0x000000141800c986 */ /* 0x0001e2000c101d06 */
[----:B------:R-:W-:-:S02]  /*48c0*/  LOP3.LUT R83, R83, 0xff00ffff, RZ, 0xc0, !PT ;  /* 0xff00ffff53537812 */ /* 0x000fc400078ec0ff */
[----:B------:R-:W-:Y:S02]  /*48d0*/  LOP3.LUT R86, R47, 0xff0000, R86, 0xf8, !PT ;  /* 0x00ff00002f567812 */ /* 0x000fe400078ef856 */
[----:B------:R-:W-:Y:S02]  /*48e0*/  LOP3.LUT R47, R92, 0xff00ffff, RZ, 0xc0, !PT ;  /* 0xff00ffff5c2f7812 */ /* 0x000fe400078ec0ff */
[----:B------:R-:W-:Y:S02]  /*48f0*/  LOP3.LUT R85, R85, 0xff00ffff, RZ, 0xc0, !PT ;  /* 0xff00ffff55557812 */ /* 0x000fe400078ec0ff */
[----:B------:R-:W-:Y:S02]  /*4900*/  LOP3.LUT R87, R87, 0xff00ffff, RZ, 0xc0, !PT ;  /* 0xff00ffff57577812 */ /* 0x000fe400078ec0ff */
[----:B------:R-:W-:Y:S02]  /*4910*/  LOP3.LUT R88, R49, 0xff0000, R88, 0xf8, !PT ;  /* 0x00ff000031587812 */ /* 0x000fe400078ef858 */
[----:B------:R-:W-:-:S02]  /*4920*/  LOP3.LUT R90, R53, 0xff0000, R90, 0xf8, !PT ;  /* 0x00ff0000355a7812 */ /* 0x000fc400078ef85a */
[----:B------:R-:W-:Y:S02]  /*4930*/  LOP3.LUT R92, R47, 0xff0000, R26, 0xf8, !PT ;  /* 0x00ff00002f5c7812 */ /* 0x000fe400078ef81a */
[----:B------:R-:W-:Y:S02]  /*4940*/  LOP3.LUT R79, R79, 0xff0000, R28, 0xf8, !PT ;  /* 0x00ff00004f4f7812 */ /* 0x000fe400078ef81c */
[----:B0-----:R-:W-:Y:S01]  /*4950*/  LOP3.LUT R22, R91, 0xff00ffff, RZ, 0xc0, !PT ;  /* 0xff00ffff5b167812 */ /* 0x001fe200078ec0ff */
[----:B------:R-:W-:Y:S01]  /*4960*/  IMAD.U32 R91, R34, 0x10000, RZ ;  /* 0x00010000225b7824 */ /* 0x000fe200078e00ff */
[----:B------:R-:W-:Y:S02]  /*4970*/  LOP3.LUT R20, R89, 0xff00ffff, RZ, 0xc0, !PT ;  /* 0xff00ffff59147812 */ /* 0x000fe400078ec0ff */
[----:B------:R-:W-:Y:S02]  /*4980*/  LOP3.LUT R81, R81, 0xff0000, R30, 0xf8, !PT ;  /* 0x00ff000051517812 */ /* 0x000fe400078ef81e */
[----:B------:R-:W-:-:S02]  /*4990*/  LOP3.LUT R83, R83, 0xff0000, R32, 0xf8, !PT ;  /* 0x00ff000053537812 */ /* 0x000fc400078ef820 */
[----:B------:R-:W-:Y:S02]  /*49a0*/  LOP3.LUT R85, R85, 0xff0000, R36, 0xf8, !PT ;  /* 0x00ff000055557812 */ /* 0x000fe400078ef824 */
[----:B------:R-:W-:Y:S02]  /*49b0*/  LOP3.LUT R87, R87, 0xff0000, R38, 0xf8, !PT ;  /* 0x00ff000057577812 */ /* 0x000fe400078ef826 */
[----:B------:R-:W-:Y:S02]  /*49c0*/  LOP3.LUT R89, R20, 0xff0000, R51, 0xf8, !PT ;  /* 0x00ff000014597812 */ /* 0x000fe400078ef833 */
[----:B------:R-:W-:Y:S01]  /*49d0*/  LOP3.LUT R91, R22, 0xff0000, R91, 0xf8, !PT ;  /* 0x00ff0000165b7812 */ /* 0x000fe200078ef85b */
[----:B------:R-:W-:Y:S06]  /*49e0*/  @!P4 BRA `(.L_x_865) ;  /* 0x0000000000c0c947 */ /* 0x000fec0003800000 */
        /* <DEDUP_REMOVED lines=48> */
.L_x_865:
[----:B------:R-:W-:Y:S05]  /*4cf0*/  BSYNC B0 ;  /* 0x0000000000007941 */ /* 0x000fea0003800000 */
.L_x_864:
[----:B------:R-:W-:Y:S04]  /*4d00*/  BSSY B0, `(.L_x_866) ;  /* 0x00000a4000007945 */ /* 0x000fe80003800000 */
[----:B------:R-:W-:Y:S05]  /*4d10*/  @!P3 BRA `(.L_x_867) ;  /* 0x000000080088b947 */ /* 0x000fea0003800000 */
[----:B---3--:R-:W3:Y:S01]  /*4d20*/  LDC.64 R32, c[0x0][0x238] ;  /* 0x00008e00ff207b82 */ /* 0x008ee20000000a00 */
[C---:B------:R-:W-:Y:S01]  /*4d30*/  FMUL R4, R78.reuse, R4 ;  /* 0x000000044e047220 */ /* 0x040fe20000400000 */
[----:B------:R-:W-:Y:S01]  /*4d40*/  IMAD.MOV.U32 R2, RZ, RZ, R68 ;  /* 0x000000ffff027224 */ /* 0x000fe200078e0044 */
[----:B------:R-:W-:Y:S01]  /*4d50*/  ISETP.GE.U32.AND P4, PT, R73, 0x10, PT ;  /* 0x000000104900780c */ /* 0x000fe20003f86070 */
[C---:B------:R-:W-:Y:S01]  /*4d60*/  FMUL R8, R78.reuse, R8 ;  /* 0x000000084e087220 */ /* 0x040fe20000400000 */
[C---:B------:R-:W-:Y:S01]  /*4d70*/  FMUL R10, R78.reuse, R10 ;  /* 0x0000000a4e0a7220 */ /* 0x040fe20000400000 */
[----:B------:R-:W-:Y:S01]  /*4d80*/  F2FP.SATFINITE.E4M3.F32.PACK_AB_MERGE_C R23, RZ, R4, RZ ;  /* 0x00000004ff17723e */ /* 0x000fe200048070ff */
[----:B------:R-:W-:Y:S01]  /*4d90*/  FMUL R20, R78, R5 ;  /* 0x000000054e147220 */ /* 0x000fe20000400000 */
[----:B------:R-:W-:Y:S01]  /*4da0*/  LOP3.LUT R5, R0, 0xffffff, RZ, 0xc0, !PT ;  /* 0x00ffffff00057812 */ /* 0x000fe200078ec0ff */
[----:B------:R-:W-:Y:S01]  /*4db0*/  ULDC.64 UR4, c[0x0][0x218] ;  /* 0x0000860000047ab9 */ /* 0x000fe20000000a00 */
[----:B------:R-:W-:Y:S01]  /*4dc0*/  LOP3.LUT R0, R23, 0xffff, RZ, 0xc0, !PT ;  /* 0x0000ffff17007812 */ /* 0x000fe200078ec0ff */
[----:B------:R-:W-:Y:S01]  /*4dd0*/  FMUL R14, R78, R14 ;  /* 0x0000000e4e0e7220 */ /* 0x000fe20000400000 */
[----:B------:R-:W-:Y:S01]  /*4de0*/  ISETP.GE.U32.AND.EX P5, PT, R72, RZ, PT, P4 ;  /* 0x000000ff4800720c */ /* 0x000fe20003fa6140 */
[C---:B------:R-:W-:Y:S01]  /*4df0*/  FMUL R16, R78.reuse, R16 ;  /* 0x000000104e107220 */ /* 0x040fe20000400000 */
[----:B------:R-:W-:Y:S01]  /*4e00*/  F2FP.SATFINITE.E4M3.F32.PACK_AB_MERGE_C R27, RZ, R8, RZ ;  /* 0x00000008ff1b723e */ /* 0x000fe200048070ff */
[C---:B------:R-:W-:Y:S01]  /*4e10*/  FMUL R21, R78.reuse, R11 ;  /* 0x0000000b4e157220 */ /* 0x040fe20000400000 */
[----:B------:R-:W-:Y:S01]  /*4e20*/  F2FP.SATFINITE.E4M3.F32.PACK_AB_MERGE_C R29, RZ, R10, RZ ;  /* 0x0000000aff1d723e */ /* 0x000fe200048070ff */
[----:B------:R-:W-:Y:S01]  /*4e30*/  FMUL R12, R78, R12 ;  /* 0x0000000c4e0c7220 */ /* 0x000fe20000400000 */
[----:B------:R-:W-:Y:S01]  /*4e40*/  PRMT R0, R0, 0x654, R5 ;  /* 0x0000065400007816 */ /* 0x000fe20000000005 */
[----:B------:R-:W-:Y:S01]  /*4e50*/  FMUL R6, R78, R6 ;  /* 0x000000064e067220 */ /* 0x000fe20000400000 */
[----:B------:R-:W-:Y:S01]  /*4e60*/  LOP3.LUT R5, R80, 0xffffff, RZ, 0xc0, !PT ;  /* 0x00ffffff50057812 */ /* 0x000fe200078ec0ff */
[----:B------:R-:W-:Y:S01]  /*4e70*/  FMUL R7, R78, R7 ;  /* 0x000000074e077220 */ /* 0x000fe20000400000 */
[----:B------:R-:W-:Y:S01]  /*4e80*/  LOP3.LUT R11, R82, 0xffffff, RZ, 0xc0, !PT ;  /* 0x00ffffff520b7812 */ /* 0x000fe200078ec0ff */
[----:B------:R-:W-:Y:S01]  /*4e90*/  FMUL R9, R78, R9 ;  /* 0x000000094e097220 */ /* 0x000fe20000400000 */
[----:B---3--:R-:W-:Y:S01]  /*4ea0*/  IMAD.WIDE.U32 R2, R32, 0x3, R2 ;  /* 0x0000000320027825 */ /* 0x008fe200078e0002 */
[----:B------:R-:W-:-:S03]  /*4eb0*/  LOP3.LUT R80, R27, 0xffff, RZ, 0xc0, !PT ;  /* 0x0000ffff1b507812 */ /* 0x000fc600078ec0ff */
[----:B------:R-:W-:Y:S01]  /*4ec0*/  FMUL R22, R78, R13 ;  /* 0x0000000d4e167220 */ /* 0x000fe20000400000 */
[----:B------:R-:W-:Y:S01]  /*4ed0*/  LOP3.LUT R82, R29, 0xffff, RZ, 0xc0, !PT ;  /* 0x0000ffff1d527812 */ /* 0x000fe200078ec0ff */
[----:B-12---:R-:W-:Y:S01]  /*4ee0*/  IMAD R39, R33, 0x3, RZ ;  /* 0x0000000321277824 */ /* 0x006fe200078e02ff */
[----:B------:R-:W-:Y:S01]  /*4ef0*/  IADD3 R2, P4, R2, UR4, RZ ;  /* 0x0000000402027c10 */ /* 0x000fe2000ff9e0ff */
[C---:B------:R-:W-:Y:S01]  /*4f00*/  FMUL R15, R78.reuse, R15 ;  /* 0x0000000f4e0f7220 */ /* 0x040fe20000400000 */
[----:B------:R-:W-:Y:S01]  /*4f10*/  F2FP.SATFINITE.E4M3.F32.PACK_AB_MERGE_C R33, RZ, R14, RZ ;  /* 0x0000000eff21723e */ /* 0x000fe200048070ff */
[C---:B------:R-:W-:Y:S01]  /*4f20*/  FMUL R17, R78.reuse, R17 ;  /* 0x000000114e117220 */ /* 0x040fe20000400000 */
[----:B------:R-:W-:Y:S01]  /*4f30*/  IADD3.X R3, R3, UR5, R39, P4, !PT ;  /* 0x0000000503037c10 */ /* 0x000fe2000a7fe427 */
[----:B------:R-:W-:Y:S01]  /*4f40*/  FMUL R18, R78, R18 ;  /* 0x000000124e127220 */ /* 0x000fe20000400000 */
[----:B------:R-:W-:Y:S01]  /*4f50*/  LOP3.LUT P4, RZ, R2, 0xf, RZ, 0xc0, !PT ;  /* 0x0000000f02ff7812 */ /* 0x000fe2000788c0ff */
[----:B------:R-:W-:Y:S01]  /*4f60*/  FMUL R19, R78, R19 ;  /* 0x000000134e137220 */ /* 0x000fe20000400000 */
[----:B------:R-:W-:-:S02]  /*4f70*/  F2FP.SATFINITE.E4M3.F32.PACK_AB_MERGE_C R35, RZ, R16, RZ ;  /* 0x00000010ff23723e */ /* 0x000fc400048070ff */
[----:B------:R-:W-:Y:S02]  /*4f80*/  PRMT R80, R80, 0x654, R5 ;  /* 0x0000065450507816 */ /* 0x000fe40000000005 */
[----:B------:R-:W-:Y:S02]  /*4f90*/  PRMT R82, R82, 0x654, R11 ;  /* 0x0000065452527816 */ /* 0x000fe4000000000b */
[----:B------:R-:W-:Y:S02]  /*4fa0*/  PLOP3.LUT P4, PT, P5, P4, PT, 0x8a, 0x0 ;  /* 0x000000000000781c */ /* 0x000fe40002f89172 */
[----:B------:R-:W-:Y:S02]  /*4fb0*/  F2FP.SATFINITE.E4M3.F32.PACK_AB_MERGE_C R31, RZ, R12, RZ ;  /* 0x0000000cff1f723e */ /* 0x000fe400048070ff */
[----:B------:R-:W-:Y:S02]  /*4fc0*/  LOP3.LUT R5, R86, 0xffffff, RZ, 0xc0, !PT ;  /* 0x00ffffff56057812 */ /* 0x000fe400078ec0ff */
[----:B------:R-:W-:-:S02]  /*4fd0*/  LOP3.LUT R11, R88, 0xffffff, RZ, 0xc0, !PT ;  /* 0x00ffffff580b7812 */ /* 0x000fc400078ec0ff */
[----:B------:R-:W-:Y:S02]  /*4fe0*/  F2FP.SATFINITE.E4M3.F32.PACK_AB_MERGE_C R25, RZ, R6, RZ ;  /* 0x00000006ff19723e */ /* 0x000fe400048070ff */
[----:B------:R-:W-:Y:S02]  /*4ff0*/  LOP3.LUT R86, R33, 0xffff, RZ, 0xc0, !PT ;  /* 0x0000ffff21567812 */ /* 0x000fe400078ec0ff */
[----:B------:R-:W-:Y:S02]  /*5000*/  LOP3.LUT R88, R35, 0xffff, RZ, 0xc0, !PT ;  /* 0x0000ffff23587812 */ /* 0x000fe400078ec0ff */
        /* <DEDUP_REMOVED lines=15> */
[----:B------:R-:W-:Y:S02]  /*5100*/  PRMT R84, R84, 0x654, R13 ;  /* 0x0000065454547816 */ /* 0x000fe4000000000d */
[----:B------:R-:W-:Y:S02]  /*5110*/  PRMT R93, R93, 0x654, R4 ;  /* 0x000006545d5d7816 */ /* 0x000fe40000000004 */
        /* <DEDUP_REMOVED lines=24> */
[----:B------:R-:W-:Y:S02]  /*52a0*/  LOP3.LUT R5, R23, 0xff, RZ, 0xc0, !PT ;  /* 0x000000ff17057812 */ /* 0x000fe400078ec0ff */
[----:B------:R-:W-:Y:S02]  /*52b0*/  LOP3.LUT R7, R27, 0xff, RZ, 0xc0, !PT ;  /* 0x000000ff1b077812 */ /* 0x000fe400078ec0ff */
[----:B------:R-:W-:Y:S02]  /*52c0*/  LOP3.LUT R11, R35, 0xff, RZ, 0xc0, !PT ;  /* 0x000000ff230b7812 */ /* 0x000fe400078ec0ff */
[----:B------:R-:W-:Y:S02]  /*52d0*/  PRMT R5, R12, 0x7604, R5 ;  /* 0x000076040c057816 */ /* 0x000fe40000000005 */
[----:B------:R-:W-:Y:S02]  /*52e0*/  LOP3.LUT R9, R31, 0xff, RZ, 0xc0, !PT ;  /* 0x000000ff1f097812 */ /* 0x000fe400078ec0ff */
[----:B------:R-:W-:-:S02]  /*52f0*/  PRMT R7, R14, 0x7604, R7 ;  /* 0x000076040e077816 */ /* 0x000fc40000000007 */
[----:B------:R-:W-:Y:S02]  /*5300*/  LOP3.LUT R12, R25, 0xff, RZ, 0xc0, !PT ;  /* 0x000000ff190c7812 */ /* 0x000fe400078ec0ff */
[----:B------:R-:W-:Y:S02]  /*5310*/  LOP3.LUT R14, R29, 0xff, RZ, 0xc0, !PT ;  /* 0x000000ff1d0e7812 */ /* 0x000fe400078ec0ff */
[----:B------:R-:W-:Y:S02]  /*5320*/  PRMT R11, R18, 0x7604, R11 ;  /* 0x00007604120b7816 */ /* 0x000fe4000000000b */
[----:B------:R-:W-:Y:S02]  /*5330*/  LOP3.LUT R18, R37, 0xff, RZ, 0xc0, !PT ;  /* 0x000000ff25127812 */ /* 0x000fe400078ec0ff */
[----:B------:R-:W-:Y:S02]  /*5340*/  PRMT R9, R16, 0x7604, R9 ;  /* 0x0000760410097816 */ /* 0x000fe40000000009 */
[----:B------:R-:W-:-:S02]  /*5350*/  PRMT R12, R5, 0x5410, R12 ;  /* 0x00005410050c7816 */ /* 0x000fc4000000000c */
[----:B------:R-:W-:Y:S02]  /*5360*/  LOP3.LUT R16, R33, 0xff, RZ, 0xc0, !PT ;  /* 0x000000ff21107812 */ /* 0x000fe400078ec0ff */
[----:B------:R-:W-:Y:S01]  /*5370*/  PRMT R5, R7, 0x5410, R14 ;  /* 0x0000541007057816 */ /* 0x000fe2000000000e */
[----:B------:R-:W-:Y:S01]  /*5380*/  IMAD.SHL.U32 R14, R10, 0x1000000, RZ ;  /* 0x010000000a0e7824 */ /* 0x000fe200078e00ff */
[----:B------:R-:W-:Y:S01]  /*5390*/  PRMT R7, R11, 0x5410, R18 ;  /* 0x000054100b077816 */ /* 0x000fe20000000012 */
[----:B------:R-:W-:Y:S01]  /*53a0*/  IMAD.SHL.U32 R10, R8, 0x1000000, RZ ;  /* 0x01000000080a7824 */ /* 0x000fe200078e00ff */
[----:B------:R-:W-:Y:S01]  /*53b0*/  PRMT R9, R9, 0x5410, R16 ;  /* 0x0000541009097816 */ /* 0x000fe20000000010 */
[----:B------:R-:W-:Y:S01]  /*53c0*/  IMAD.SHL.U32 R8, R6, 0x1000000, RZ ;  /* 0x0100000006087824 */ /* 0x000fe200078e00ff */
[----:B------:R-:W-:Y:S01]  /*53d0*/  LOP3.LUT R7, R7, R14, RZ, 0xfc, !PT ;  /* 0x0000000e07077212 */ /* 0x000fe200078efcff */
[----:B------:R-:W-:Y:S01]  /*53e0*/  IMAD.SHL.U32 R11, R4, 0x1000000, RZ ;  /* 0x01000000040b7824 */ /* 0x000fe200078e00ff */
[----:B------:R-:W-:-:S02]  /*53f0*/  LOP3.LUT R6, R9, R10, RZ, 0xfc, !PT ;  /* 0x0000000a09067212 */ /* 0x000fc400078efcff */
[----:B------:R-:W-:Y:S02]  /*5400*/  LOP3.LUT R5, R5, R8, RZ, 0xfc, !PT ;  /* 0x0000000805057212 */ /* 0x000fe400078efcff */
[----:B------:R-:W-:-:S05]  /*5410*/  LOP3.LUT R4, R12, R11, RZ, 0xfc, !PT ;  /* 0x0000000b0c047212 */ /* 0x000fca00078efcff */
[----:B------:R4:W-:Y:S01]  /*5420*/  STG.E.128 desc[UR6][R2.64], R4 ;  /* 0x0000000402007986 */ /* 0x0009e2000c101d06 */
[----:B------:R-:W-:Y:S05]  /*5430*/  BRA `(.L_x_867) ;  /* 0x0000000000c07947 */ /* 0x000fea0003800000 */
.L_x_868:
        /* <DEDUP_REMOVED lines=48> */
.L_x_867:
[----:B------:R-:W-:Y:S05]  /*5740*/  BSYNC B0 ;  /* 0x0000000000007941 */ /* 0x000fea0003800000 */
.L_x_866:
[----:B------:R-:W-:-:S04]  /*5750*/  ISETP.NE.U32.AND P4, PT, R95, RZ, PT ;  /* 0x000000ff5f00720c */ /* 0x000fc80003f85070 */
[----:B------:R-:W-:-:S13]  /*5760*/  ISETP.NE.AND.EX P4, PT, R94, RZ, PT, P4 ;  /* 0x000000ff5e00720c */ /* 0x000fda0003f85340 */
[----:B------:R-:W-:Y:S05]  /*5770*/  @!P4 EXIT ;  /* 0x000000000000c94d */ /* 0x000fea0003800000 */
[----:B----4-:R-:W4:Y:S01]  /*5780*/  S2R R4, SR_TID.X ;  /* 0x0000000000047919 */ /* 0x010f220000002100 */
[----:B-1----:R-:W-:Y:S01]  /*5790*/  IMAD.MOV.U32 R3, RZ, RZ, RZ ;  /* 0x000000ffff037224 */ /* 0x002fe200078e00ff */
[----:B------:R-:W-:Y:S01]  /*57a0*/  ULDC.64 UR8, c[0x0][0x240] ;  /* 0x0000900000087ab9 */ /* 0x000fe20000000a00 */
[----:B------:R-:W-:Y:S01]  /*57b0*/  ULDC.64 UR4, c[0x0][0x220] ;  /* 0x0000880000047ab9 */ /* 0x000fe20000000a00 */
[----:B------:R-:W-:Y:S01]  /*57c0*/  ISETP.GE.U32.AND P4, PT, R75, 0x4, PT ;  /* 0x000000044b00780c */ /* 0x000fe20003f86070 */
[----:B------:R-:W-:Y:S03]  /*57d0*/  BSSY B0, `(.L_x_869) ;  /* 0x000001a000007945 */ /* 0x000fe60003800000 */
[----:B------:R-:W-:Y:S02]  /*57e0*/  ISETP.GE.U32.AND.EX P4, PT, R74, RZ, PT, P4 ;  /* 0x000000ff4a00720c */ /* 0x000fe40003f86140 */
[----:B----4-:R-:W-:Y:S01]  /*57f0*/  SHF.R.U32.HI R2, RZ, 0x1, R4 ;  /* 0x00000001ff027819 */ /* 0x010fe20000011604 */
        /* <DEDUP_REMOVED lines=18> */
[--C-:B------:R-:W-:Y:S02]  /*5920*/  @P2 SHF.R.U32.HI R7, RZ, 0x10, R0.reuse ;  /* 0x00000010ff072819 */ /* 0x100fe40000011600 */
[----:B------:R-:W-:Y:S01]  /*5930*/  @P3 SHF.R.U32.HI R9, RZ, 0x18, R0 ;  /* 0x00000018ff093819 */ /* 0x000fe20000011600 */
[----:B------:R4:W-:Y:S04]  /*5940*/  @P1 STG.E.U8 desc[UR6][R2.64+0x1], R5 ;  /* 0x0000010502001986 */ /* 0x0009e8000c101106 */
[----:B------:R4:W-:Y:S04]  /*5950*/  @P2 STG.E.U8 desc[UR6][R2.64+0x2], R7 ;  /* 0x0000020702002986 */ /* 0x0009e8000c101106 */
[----:B------:R4:W-:Y:S02]  /*5960*/  @P3 STG.E.U8 desc[UR6][R2.64+0x3], R9 ;  /* 0x0000030902003986 */ /* 0x0009e4000c101106 */
.L_x_870:
[----:B------:R-:W-:Y:S05]  /*5970*/  BSYNC B0 ;  /* 0x0000000000007941 */ /* 0x000fea0003800000 */
.L_x_869:
[----:B------:R-:W-:Y:S05]  /*5980*/  @!P6 EXIT ;  /* 0x000000000000e94d */ /* 0x000fea0003800000 */
[----:B-1--4-:R-:W-:Y:S01]  /*5990*/  IADD3 R2, P6, R2, UR8, RZ ;  /* 0x0000000802027c10 */ /* 0x012fe2000ffde0ff */
        /* <DEDUP_REMOVED lines=15> */
.L_x_872:
[----:B------:R-:W-:Y:S05]  /*5a90*/  BSYNC B0 ;  /* 0x0000000000007941 */ /* 0x000fea0003800000 */
.L_x_871:
        /* <DEDUP_REMOVED lines=17> */
.L_x_874:
[----:B------:R-:W-:Y:S05]  /*5bb0*/  BSYNC B0 ;  /* 0x0000000000007941 */ /* 0x000fea0003800000 */
.L_x_873:
        /* <DEDUP_REMOVED lines=17> */
.L_x_876:
[----:B------:R-:W-:Y:S05]  /*5cd0*/  BSYNC B0 ;  /* 0x0000000000007941 */ /* 0x000fea0003800000 */
.L_x_875:
        /* <DEDUP_REMOVED lines=17> */
.L_x_878:
[----:B------:R-:W-:Y:S05]  /*5df0*/  BSYNC B0 ;  /* 0x0000000000007941 */ /* 0x000fea0003800000 */
.L_x_877:
        /* <DEDUP_REMOVED lines=17> */
.L_x_880:
[----:B------:R-:W-:Y:S05]  /*5f10*/  BSYNC B0 ;  /* 0x0000000000007941 */ /* 0x000fea0003800000 */
.L_x_879:
        /* <DEDUP_REMOVED lines=17> */
.L_x_882:
[----:B------:R-:W-:Y:S05]  /*6030*/  BSYNC B0 ;  /* 0x0000000000007941 */ /* 0x000fea0003800000 */
.L_x_881:
        /* <DEDUP_REMOVED lines=17> */
.L_x_884:
[----:B------:R-:W-:Y:S05]  /*6150*/  BSYNC B0 ;  /* 0x0000000000007941 */ /* 0x000fea0003800000 */
.L_x_883:
        /* <DEDUP_REMOVED lines=17> */
.L_x_886:
[----:B------:R-:W-:Y:S05]  /*6270*/  BSYNC B0 ;  /* 0x0000000000007941 */ /* 0x000fea0003800000 */
.L_x_885:
        /* <DEDUP_REMOVED lines=17> */
.L_x_888:
[----:B------:R-:W-:Y:S05]  /*6390*/  BSYNC B0 ;  /* 0x0000000000007941 */ /* 0x000fea0003800000 */
.L_x_887:
        /* <DEDUP_REMOVED lines=17> */
.L_x_890:
[----:B------:R-:W-:Y:S05]  /*64b0*/  BSYNC B0 ;  /* 0x0000000000007941 */ /* 0x000fea0003800000 */
.L_x_889:
        /* <DEDUP_REMOVED lines=17> */
.L_x_892:
[----:B------:R-:W-:Y:S05]  /*65d0*/  BSYNC B0 ;  /* 0x0000000000007941 */ /* 0x000fea0003800000 */
.L_x_891:
        /* <DEDUP_REMOVED lines=17> */
.L_x_894:
[----:B------:R-:W-:Y:S05]  /*66f0*/  BSYNC B0 ;  /* 0x0000000000007941 */ /* 0x000fea0003800000 */
.L_x_893:
        /* <DEDUP_REMOVED lines=17> */
.L_x_896:
[----:B------:R-:W-:Y:S05]  /*6810*/  BSYNC B0 ;  /* 0x0000000000007941 */ /* 0x000fea0003800000 */
.L_x_895:
        /* <DEDUP_REMOVED lines=17> */
.L_x_898:
[----:B------:R-:W-:Y:S05]  /*6930*/  BSYNC B0 ;  /* 0x0000000000007941 */ /* 0x000fea0003800000 */
.L_x_897:
[----:B------:R-:W-:Y:S05]  /*6940*/  @!P6 EXIT ;  /* 0x000000000000e94d */ /* 0x000fea0003800000 */
[----:B-1--4-:R-:W-:-:S04]  /*6950*/  IADD3 R2, P6, R2, UR8, RZ ;  /* 0x0000000802027c10 */ /* 0x012fc8000ffde0ff */
[----:B------:R-:W-:Y:S02]  /*6960*/  LOP3.LUT P5, RZ, R2, 0x3, RZ, 0xc0, !PT ;  /* 0x0000000302ff7812 */ /* 0x000fe400078ac0ff */
[----:B------:R-:W-:Y:S02]  /*6970*/  IADD3.X R3, R3, UR9, RZ, P6, !PT ;  /* 0x0000000903037c10 */ /* 0x000fe4000b7fe4ff */
[----:B------:R-:W-:-:S13]  /*6980*/  PLOP3.LUT P5, PT, P4, P5, PT, 0x8a, 0x0 ;  /* 0x000000000000781c */ /* 0x000fda00027ab172 */
[----:B------:R1:W-:Y:S01]  /*6990*/  @!P5 STG.E desc[UR6][R2.64], R91 ;  /* 0x0000005b0200d986 */ /* 0x0003e2000c101906 */
[----:B------:R-:W-:Y:S05]  /*69a0*/  @!P5 EXIT ;  /* 0x000000000000d94d */ /* 0x000fea0003800000 */
[--C-:B------:R-:W-:Y:S01]  /*69b0*/  @P1 SHF.R.U32.HI R5, RZ, 0x8, R91.reuse ;  /* 0x00000008ff051819 */ /* 0x100fe2000001165b */
[----:B------:R4:W-:Y:S01]  /*69c0*/  @P0 STG.E.U8 desc[UR6][R2.64], R91 ;  /* 0x0000005b02000986 */ /* 0x0009e2000c101106 */
[----:B------:R-:W-:-:S03]  /*69d0*/  @P2 SHF.R.U32.HI R7, RZ, 0x10, R91 ;  /* 0x00000010ff072819 */ /* 0x000fc6000001165b */
[----:B------:R4:W-:Y:S04]  /*69e0*/  @P1 STG.E.U8 desc[UR6][R2.64+0x1], R5 ;  /* 0x0000010502001986 */ /* 0x0009e8000c101106 */
[----:B------:R4:W-:Y:S01]  /*69f0*/  @P2 STG.E.U8 desc[UR6][R2.64+0x2], R7 ;  /* 0x0000020702002986 */ /* 0x0009e2000c101106 */
[----:B------:R-:W-:Y:S05]  /*6a00*/  @!P3 EXIT ;  /* 0x000000000000b94d */ /* 0x000fea0003800000 */
[----:B-1--4-:R-:W-:-:S05]  /*6a10*/  SHF.R.U32.HI R91, RZ, 0x18, R91 ;  /* 0x00000018ff5b7819 */ /* 0x012fca000001165b */
[----:B------:R-:W-:Y:S01]  /*6a20*/  STG.E.U8 desc[UR6][R2.64+0x3], R91 ;  /* 0x0000035b02007986 */ /* 0x000fe2000c101106 */
[----:B------:R-:W-:Y:S05]  /*6a30*/  EXIT ;  /* 0x000000000000794d */ /* 0x000fea0003800000 */
        .weak           $__internal_36_$__cuda_sm20_rcp_rn_f32_slowpath
        .type           $__internal_36_$__cuda_sm20_rcp_rn_f32_slowpath,@function
        .size           $__internal_36_$__cuda_sm20_rcp_rn_f32_slowpath,($__internal_37_$__cuda_sm3x_div_rn_noftz_f32_slowpath - $__internal_36_$__cuda_sm20_rcp_rn_f32_slowpath)
$__internal_36_$__cuda_sm20_rcp_rn_f32_slowpath:
        /* <DEDUP_REMOVED lines=15> */
.L_x_899:
        /* <DEDUP_REMOVED lines=33> */
.L_x_901:
[----:B------:R0:W1:Y:S02]  /*6d40*/  MUFU.RCP R81, R0 ;  /* 0x0000000000517308 */ /* 0x0000640000001000 */
.L_x_900:
[----:B------:R-:W-:Y:S02]  /*6d50*/  IMAD.MOV.U32 R82, RZ, RZ, R86 ;  /* 0x000000ffff527224 */ /* 0x000fe400078e0056 */
[----:B------:R-:W-:-:S04]  /*6d60*/  IMAD.MOV.U32 R83, RZ, RZ, 0x0 ;  /* 0x00000000ff537424 */ /* 0x000fc800078e00ff */
[----:B0123--:R-:W-:Y:S05]  /*6d70*/  RET.REL.NODEC R82 `(_ZN18transformer_engine71_GLOBAL__N__76556b6a_38_quantize_transpose_square_blockwise_cu_108e784945block_scaled_cast_transpose_kernel_notalignedILb1Eff13__nv_fp8_e4m3EEvPKT1_PT2_S7_PT0_S9_mmmmmmfbPKf) ;  /* 0xffffff9052a07950 */ /* 0x00ffea0003c3ffff */
        .weak           $__internal_37_$__cuda_sm3x_div_rn_noftz_f32_slowpath
        .type           $__internal_37_$__cuda_sm3x_div_rn_noftz_f32_slowpath,@function
        .size           $__internal_37_$__cuda_sm3x_div_rn_noftz_f32_slowpath,(.L_x_1150 - $__internal_37_$__cuda_sm3x_div_rn_noftz_f32_slowpath)
$__internal_37_$__cuda_sm3x_div_rn_noftz_f32_slowpath:
        /* <DEDUP_REMOVED lines=23> */
.L_x_902:
        /* <DEDUP_REMOVED lines=49> */
.L_x_908:
[----:B------:R-:W-:-:S04]  /*7200*/  LOP3.LUT R80, R80, 0x80000000, RZ, 0xc0, !PT ;  /* 0x8000000050507812 */ /* 0x000fc800078ec0ff */
[----:B------:R-:W-:Y:S01]  /*7210*/  LOP3.LUT R80, R80, 0x7f800000, RZ, 0xfc, !PT ;  /* 0x7f80000050507812 */ /* 0x000fe200078efcff */
[----:B------:R-:W-:Y:S06]  /*7220*/  BRA `(.L_x_909) ;  /* 0x0000000000287947 */ /* 0x000fec0003800000 */
.L_x_907:
[----:B------:R-:W-:Y:S01]  /*7230*/  IMAD R80, R78, 0x800000, R80 ;  /* 0x008000004e507824 */ /* 0x000fe200078e0250 */
[----:B------:R-:W-:Y:S06]  /*7240*/  BRA `(.L_x_909) ;  /* 0x0000000000207947 */ /* 0x000fec0003800000 */
.L_x_906:
[----:B------:R-:W-:-:S04]  /*7250*/  LOP3.LUT R80, R80, 0x80000000, R79, 0x48, !PT ;  /* 0x8000000050507812 */ /* 0x000fc800078e484f */
[----:B------:R-:W-:Y:S01]  /*7260*/  LOP3.LUT R80, R80, 0x7f800000, RZ, 0xfc, !PT ;  /* 0x7f80000050507812 */ /* 0x000fe200078efcff */
[----:B------:R-:W-:Y:S06]  /*7270*/  BRA `(.L_x_909) ;  /* 0x0000000000147947 */ /* 0x000fec0003800000 */
.L_x_905:
[----:B------:R-:W-:Y:S01]  /*7280*/  LOP3.LUT R80, R80, 0x80000000, R79, 0x48, !PT ;  /* 0x8000000050507812 */ /* 0x000fe200078e484f */
[----:B------:R-:W-:Y:S06]  /*7290*/  BRA `(.L_x_909) ;  /* 0x00000000000c7947 */ /* 0x000fec0003800000 */
.L_x_904:
[----:B------:R-:W0:Y:S01]  /*72a0*/  MUFU.RSQ R80, -QNAN ;  /* 0xffc0000000507908 */ /* 0x000e220000001400 */
[----:B------:R-:W-:Y:S05]  /*72b0*/  BRA `(.L_x_909) ;  /* 0x0000000000047947 */ /* 0x000fea0003800000 */
.L_x_903:
[----:B------:R-:W-:-:S07]  /*72c0*/  FADD.FTZ R80, R0, 448 ;  /* 0x43e0000000507421 */ /* 0x000fce0000010000 */
.L_x_909:
[----:B------:R-:W-:Y:S02]  /*72d0*/  IMAD.MOV.U32 R78, RZ, RZ, R82 ;  /* 0x000000ffff4e7224 */ /* 0x000fe400078e0052 */
[----:B------:R-:W-:-:S04]  /*72e0*/  IMAD.MOV.U32 R79, RZ, RZ, 0x0 ;  /* 0x00000000ff4f7424 */ /* 0x000fc800078e00ff */
[----:B0-----:R-:W-:Y:S05]  /*72f0*/  RET.REL.NODEC R78 `(_ZN18transformer_engine71_GLOBAL__N__76556b6a_38_quantize_transpose_square_blockwise_cu_108e784945block_scaled_cast_transpose_kernel_notalignedILb1Eff13__nv_fp8_e4m3EEvPKT1_PT2_S7_PT0_S9_mmmmmmfbPKf) ;  /* 0xffffff8c4e407950 */ /* 0x001fea0003c3ffff */
.L_x_910:
        /* <DEDUP_REMOVED lines=16> */
.L_x_1150:


//--------------------- .text._ZN18transformer_engine71_GLOBAL__N__76556b6a_38_quantize_transpose_square_blockwise_cu_108e784934block_scaled_cast_transpose_kernelILb1Eff13__nv_fp8_e4m3EEvPKT1_PT2_S7_PT0_S9_mmmmmmf14CUtensorMap_stbPKf --------------------------
	.section	.text._ZN18transformer_engine71_GLOBAL__N__76556b6a_38_quantize_transpose_square_blockwise_cu_108e784934block_scaled_cast_transpose_kernelILb1Eff13__nv_fp8_e4m3EEvPKT1_PT2_S7_PT0_S9_mmmmmmf14CUtensorMap_stbPKf,"ax",@progbits
	.align	128
.text._ZN18transformer_engine71_GLOBAL__N__76556b6a_38_quantize_transpose_square_blockwise_cu_108e784934block_scaled_cast_transpose_kernelILb1Eff13__nv_fp8_e4m3EEvPKT1_PT2_S7_PT0_S9_mmmmmmf14CUtensorMap_stbPKf:
        .type           _ZN18transformer_engine71_GLOBAL__N__76556b6a_38_quantize_transpose_square_blockwise_cu_108e784934block_scaled_cast_transpose_kernelILb1Eff13__nv_fp8_e4m3EEvPKT1_PT2_S7_PT0_S9_mmmmmmf14CUtensorMap_stbPKf,@function
        .size           _ZN18transformer_engine71_GLOBAL__N__76556b6a_38_quantize_transpose_square_blockwise_cu_108e784934block_scaled_cast_transpose_kernelILb1Eff13__nv_fp8_e4m3EEvPKT1_PT2_S7_PT0_S9_mmmmmmf14CUtensorMap_stbPKf,(.L_x_1153 - _ZN18transformer_engine71_GLOBAL__N__76556b6a_38_quantize_transpose_square_blockwise_cu_108e784934block_scaled_cast_transpose_kernelILb1Eff13__nv_fp8_e4m3EEvPKT1_PT2_S7_PT0_S9_mmmmmmf14CUtensorMap_stbPKf)
        .other          _ZN18transformer_engine71_GLOBAL__N__76556b6a_38_quantize_transpose_square_blockwise_cu_108e784934block_scaled_cast_transpose_kernelILb1Eff13__nv_fp8_e4m3EEvPKT1_PT2_S7_PT0_S9_mmmmmmf14CUtensorMap_stbPKf,@"STO_CUDA_ENTRY STV_DEFAULT"
_ZN18transformer_engine71_GLOBAL__N__76556b6a_38_quantize_transpose_square_blockwise_cu_108e784934block_scaled_cast_transpose_kernelILb1Eff13__nv_fp8_e4m3EEvPKT1_PT2_S7_PT0_S9_mmmmmmf14CUtensorMap_stbPKf:
        /* <DEDUP_REMOVED lines=10> */
.L_x_911:
        /* <DEDUP_REMOVED lines=49> */
[----:B------:R-:W1:Y:S01]  /*03b0*/  @!P0 S2R R77, SR_CgaCtaId ;  /* 0x00000000004d8919 */ /* 0x000e620000008800 */
[----:B------:R-:W-:-:S04]  /*03c0*/  @!P0 MOV R76, 0x400 ;  /* 0x00000400004c8802 */ /* 0x000fc80000000f00 */
[----:B-1----:R-:W-:Y:S02]  /*03d0*/  @!P0 LEA R76, R77, R76, 0x18 ;  /* 0x0000004c4d4c8211 */ /* 0x002fe400078ec0ff */
        /* <DEDUP_REMOVED lines=95> */
.L_x_913:
[----:B------:R-:W-:Y:S05]  /*09d0*/  BSYNC B0 ;  /* 0x0000000000007941 */ /* 0x000fea0003800000 */
.L_x_912:
        /* <DEDUP_REMOVED lines=27> */
[----:B-12---:R-:W-:Y:S05]  /*0b90*/  CALL.REL.NOINC `($__internal_39_$__cuda_sm3x_div_rn_noftz_f32_slowpath) ;  /* 0x0000002000047944 */ /* 0x006fea0003c00000 */
[----:B------:R-:W-:-:S07]  /*0ba0*/  IMAD.MOV.U32 R64, RZ, RZ, R72 ;  /* 0x000000ffff407224 */ /* 0x000fce00078e0048 */
.L_x_915:
[----:B------:R-:W-:-:S04]  /*0bb0*/  FSETP.NEU.AND P0, PT, |R64|, +INF , PT ;  /* 0x7f8000004000780b */ /* 0x000fc80003f0d200 */
[----:B------:R-:W-:-:S04]  /*0bc0*/  FSEL R64, R64, 3.40282346638528859812e+38, P0 ;  /* 0x7f7fffff40407808 */ /* 0x000fc80000000000 */
[----:B------:R-:W-:-:S07]  /*0bd0*/  @P3 LOP3.LUT R64, R64, 0xff800000, RZ, 0xc0, !PT ;  /* 0xff80000040403812 */ /* 0x000fce00078ec0ff */
.L_x_914:
[----:B------:R-:W-:Y:S04]  /*0be0*/  BSSY B0, `(.L_x_916) ;  /* 0x000002e000007945 */ /* 0x000fe80003800000 */
[----:B------:R-:W-:Y:S05]  /*0bf0*/  @P1 BRA `(.L_x_917) ;  /* 0x0000000000b01947 */ /* 0x000fea0003800000 */
[----:B------:R-:W3:Y:S01]  /*0c00*/  S2R R67, SR_CTAID.Y ;  /* 0x0000000000437919 */ /* 0x000ee20000002600 */
[----:B------:R-:W-:Y:S01]  /*0c10*/  VIADD R0, R64, 0x1800000 ;  /* 0x0180000040007836 */ /* 0x000fe20000000000 */
[----:B------:R-:W4:Y:S04]  /*0c20*/  S2R R66, SR_CTAID.X ;  /* 0x0000000000427919 */ /* 0x000f280000002500 */
[----:B------:R-:W-:-:S04]  /*0c30*/  LOP3.LUT R0, R0, 0x7f800000, RZ, 0xc0, !PT ;  /* 0x7f80000000007812 */ /* 0x000fc800078ec0ff */
[----:B------:R-:W-:Y:S02]  /*0c40*/  ISETP.GT.U32.AND P0, PT, R0, 0x1ffffff, PT ;  /* 0x01ffffff0000780c */ /* 0x000fe40003f04070 */
[----:B---3--:R-:W-:Y:S02]  /*0c50*/  SHF.R.S32.HI R73, RZ, 0x1f, R67 ;  /* 0x0000001fff497819 */ /* 0x008fe40000011443 */
[----:B----4-:R-:W-:-:S09]  /*0c60*/  SHF.R.S32.HI R72, RZ, 0x1f, R66 ;  /* 0x0000001fff487819 */ /* 0x010fd20000011442 */
[----:B------:R-:W-:Y:S05]  /*0c70*/  @P0 BRA `(.L_x_918) ;  /* 0x0000000000100947 */ /* 0x000fea0003800000 */
[----:B------:R-:W-:Y:S01]  /*0c80*/  IMAD.MOV.U32 R0, RZ, RZ, R64 ;  /* 0x000000ffff007224 */ /* 0x000fe200078e0040 */
[----:B------:R-:W-:-:S07]  /*0c90*/  MOV R80, 0xcb0 ;  /* 0x00000cb000507802 */ /* 0x000fce0000000f00 */
[----:B-12---:R-:W-:Y:S05]  /*0ca0*/  CALL.REL.NOINC `($__internal_38_$__cuda_sm20_rcp_rn_f32_slowpath) ;  /* 0x0000001800ec7944 */ /* 0x006fea0003c00000 */
[----:B------:R-:W-:Y:S05]  /*0cb0*/  BRA `(.L_x_919) ;  /* 0x0000000000107947 */ /* 0x000fea0003800000 */
.L_x_918:
[----:B------:R-:W3:Y:S02]  /*0cc0*/  MUFU.RCP R79, R64 ;  /* 0x00000040004f7308 */ /* 0x000ee40000001000 */
[----:B---3--:R-:W-:-:S04]  /*0cd0*/  FFMA R0, R79, R64, -1 ;  /* 0xbf8000004f007423 */ /* 0x008fc80000000040 */
[----:B------:R-:W-:-:S04]  /*0ce0*/  FADD.FTZ R0, -R0, -RZ ;  /* 0x800000ff00007221 */ /* 0x000fc80000010100 */
[----:B------:R-:W-:-:S07]  /*0cf0*/  FFMA R79, R79, R0, R79 ;  /* 0x000000004f4f7223 */ /* 0x000fce000000004f */
.L_x_919:
[----:B------:R-:W3:Y:S01]  /*0d00*/  LDC.64 R84, c[0x0][0x228] ;  /* 0x00008a00ff547b82 */ /* 0x000ee20000000a00 */
[----:B------:R-:W-:Y:S01]  /*0d10*/  ULDC.64 UR4, c[0x0][0x248] ;  /* 0x0000920000047ab9 */ /* 0x000fe20000000a00 */
[----:B------:R-:W-:Y:S01]  /*0d20*/  ULDC.64 UR8, c[0x0][0x258] ;  /* 0x0000960000087ab9 */ /* 0x000fe20000000a00 */
[----:B------:R-:W-:Y:S02]  /*0d30*/  IMAD R77, R72, UR4, RZ ;  /* 0x00000004484d7c24 */ /* 0x000fe4000f8e02ff */
[----:B------:R-:W-:Y:S02]  /*0d40*/  IMAD R0, R73, UR8, RZ ;  /* 0x0000000849007c24 */ /* 0x000fe4000f8e02ff */
[C---:B------:R-:W-:Y:S01]  /*0d50*/  IMAD R81, R66.reuse, UR5, R77 ;  /* 0x0000000542517c24 */ /* 0x040fe2000f8e024d */
[----:B------:R-:W4:Y:S01]  /*0d60*/  LDC.64 R86, c[0x0][0x230] ;  /* 0x00008c00ff567b82 */ /* 0x000f220000000a00 */
[----:B-1----:R-:W-:Y:S01]  /*0d70*/  IMAD.WIDE.U32 R74, R66, UR4, RZ ;  /* 0x00000004424a7c25 */ /* 0x002fe2000f8e00ff */
[----:B------:R-:W-:-:S03]  /*0d80*/  ULDC.64 UR4, c[0x0][0x250] ;  /* 0x0000940000047ab9 */ /* 0x000fc60000000a00 */
[----:B------:R-:W-:-:S04]  /*0d90*/  IMAD.WIDE.U32 R76, R67, UR8, RZ ;  /* 0x00000008434c7c25 */ /* 0x000fc8000f8e00ff */
[----:B------:R-:W-:Y:S01]  /*0da0*/  IMAD R83, R67, UR9, R0 ;  /* 0x0000000943537c24 */ /* 0x000fe2000f8e0200 */
[----:B------:R-:W-:Y:S01]  /*0db0*/  ULDC.64 UR8, c[0x0][0x260] ;  /* 0x0000980000087ab9 */ /* 0x000fe20000000a00 */
[----:B------:R-:W-:Y:S02]  /*0dc0*/  IMAD.IADD R75, R75, 0x1, R81 ;  /* 0x000000014b4b7824 */ /* 0x000fe400078e0251 */
[----:B------:R-:W-:Y:S02]  /*0dd0*/  IMAD.IADD R77, R77, 0x1, R83 ;  /* 0x000000014d4d7824 */ /* 0x000fe400078e0253 */
[----:B------:R-:W-:Y:S02]  /*0de0*/  IMAD R0, R73, UR4, RZ ;  /* 0x0000000449007c24 */ /* 0x000fe4000f8e02ff */
[----:B------:R-:W-:Y:S02]  /*0df0*/  IMAD R83, R72, UR8, RZ ;  /* 0x0000000848537c24 */ /* 0x000fe4000f8e02ff */
[----:B------:R-:W-:-:S02]  /*0e00*/  IMAD R81, R67, UR5, R0 ;  /* 0x0000000543517c24 */ /* 0x000fc4000f8e0200 */
[----:B------:R-:W-:-:S04]  /*0e10*/  IMAD.WIDE.U32 R72, R67, UR4, R74 ;  /* 0x0000000443487c25 */ /* 0x000fc8000f8e004a */
[C---:B------:R-:W-:Y:S02]  /*0e20*/  IMAD R83, R66.reuse, UR9, R83 ;  /* 0x0000000942537c24 */ /* 0x040fe4000f8e0253 */
[----:B------:R-:W-:Y:S01]  /*0e30*/  IMAD.WIDE.U32 R74, R66, UR8, R76 ;  /* 0x00000008424a7c25 */ /* 0x000fe2000f8e004c */
[----:B---3--:R-:W-:-:S03]  /*0e40*/  LEA R66, P0, R72, R84, 0x2 ;  /* 0x0000005448427211 */ /* 0x008fc600078010ff */
[----:B------:R-:W-:Y:S01]  /*0e50*/  IMAD.IADD R67, R73, 0x1, R81 ;  /* 0x0000000149437824 */ /* 0x000fe200078e0251 */
[----:B----4-:R-:W-:Y:S01]  /*0e60*/  LEA R76, P2, R74, R86, 0x2 ;  /* 0x000000564a4c7211 */ /* 0x010fe200078410ff */
[----:B------:R-:W-:-:S03]  /*0e70*/  IMAD.IADD R0, R75, 0x1, R83 ;  /* 0x000000014b007824 */ /* 0x000fc600078e0253 */
[----:B------:R-:W-:Y:S02]  /*0e80*/  LEA.HI.X R67, R72, R85, R67, 0x2, P0 ;  /* 0x0000005548437211 */ /* 0x000fe400000f1443 */
[----:B------:R-:W-:-:S03]  /*0e90*/  LEA.HI.X R77, R74, R87, R0, 0x2, P2 ;  /* 0x000000574a4d7211 */ /* 0x000fc600010f1400 */
[----:B------:R3:W-:Y:S04]  /*0ea0*/  STG.E desc[UR6][R66.64], R79 ;  /* 0x0000004f42007986 */ /* 0x0007e8000c101906 */
[----:B------:R3:W-:Y:S02]  /*0eb0*/  STG.E desc[UR6][R76.64], R79 ;  /* 0x0000004f4c007986 */ /* 0x0007e4000c101906 */
.L_x_917:
[----:B------:R-:W-:Y:S05]  /*0ec0*/  BSYNC B0 ;  /* 0x0000000000007941 */ /* 0x000fea0003800000 */
.L_x_916:
[-C--:B------:R-:W-:Y:S01]  /*0ed0*/  FMUL R3, R69, R64.reuse ;  /* 0x0000004045037220 */ /* 0x080fe20000400000 */
[-C--:B------:R-:W-:Y:S01]  /*0ee0*/  FMUL R0, R68, R64.reuse ;  /* 0x0000004044007220 */ /* 0x080fe20000400000 */
[-C--:B------:R-:W-:Y:S01]  /*0ef0*/  FMUL R48, R48, R64.reuse ;  /* 0x0000004030307220 */ /* 0x080fe20000400000 */
[-C--:B---3--:R-:W-:Y:S01]  /*0f00*/  FMUL R67, R71, R64.reuse ;  /* 0x0000004047437220 */ /* 0x088fe20000400000 */
[-C--:B------:R-:W-:Y:S01]  /*0f10*/  FMUL R49, R49, R64.reuse ;  /* 0x0000004031317220 */ /* 0x080fe20000400000 */
[----:B------:R-:W3:Y:S01]  /*0f20*/  S2R R71, SR_TID.X ;  /* 0x0000000000477919 */ /* 0x000ee20000002100 */
[----:B------:R-:W-:Y:S01]  /*0f30*/  F2FP.SATFINITE.E4M3.F32.PACK_AB_MERGE_C R3, RZ, R3, RZ ;  /* 0x00000003ff03723e */ /* 0x000fe200048070ff */
[----:B------:R-:W-:Y:S01]  /*0f40*/  FMUL R66, R70, R64 ;  /* 0x0000004046427220 */ /* 0x000fe20000400000 */
[----:B------:R-:W-:Y:S01]  /*0f50*/  F2FP.SATFINITE.E4M3.F32.PACK_AB_MERGE_C R0, RZ, R0, RZ ;  /* 0x00000000ff00723e */ /* 0x000fe200048070ff */
[----:B------:R-:W-:Y:S01]  /*0f60*/  FMUL R60, R60, R64 ;  /* 0x000000403c3c7220 */ /* 0x000fe20000400000 */
        /* <DEDUP_REMOVED lines=58> */
[----:B------:R-:W4:Y:S01]  /*1310*/  S2R R72, SR_TID.X ;  /* 0x0000000000487919 */ /* 0x000f220000002100 */
[----:B------:R-:W-:Y:S01]  /*1320*/  F2FP.SATFINITE.E4M3.F32.PACK_AB_MERGE_C R64, RZ, R49, RZ ;  /* 0x00000031ff40723e */ /* 0x000fe200048070ff */
[----:B------:R-:W5:Y:S01]  /*1330*/  S2UR UR5, SR_CgaCtaId ;  /* 0x00000000000579c3 */ /* 0x000f620000008800 */
[C---:B------:R-:W-:Y:S01]  /*1340*/  LOP3.LUT R49, R3.reuse, 0xffff, RZ, 0xc0, !PT ;  /* 0x0000ffff03317812 */ /* 0x040fe200078ec0ff */
[----:B------:R-:W-:Y:S01]  /*1350*/  UMOV UR4, 0x400 ;  /* 0x0000040000047882 */ /* 0x000fe20000000000 */
[----:B------:R-:W-:Y:S01]  /*1360*/  LOP3.LUT R68, R3, 0xff, RZ, 0xc0, !PT ;  /* 0x000000ff03447812 */ /* 0x000fe200078ec0ff */
[----:B------:R-:W-:Y:S01]  /*1370*/  UIADD3 UR4, UR4, 0x80, URZ ;  /* 0x0000008004047890 */ /* 0x000fe2000fffe03f */
[----:B------:R-:W-:Y:S01]  /*1380*/  LOP3.LUT R0, R0, 0xff, RZ, 0xc0, !PT ;  /* 0x000000ff00007812 */ /* 0x000fe200078ec0ff */
[----:B------:R-:W-:Y:S01]  /*1390*/  ULDC.64 UR8, c[0x0][0x218] ;  /* 0x0000860000087ab9 */ /* 0x000fe20000000a00 */
[----:B------:R-:W-:-:S02]  /*13a0*/  LOP3.LUT R3, R48, 0xffff, RZ, 0xc0, !PT ;  /* 0x0000ffff30037812 */ /* 0x000fc400078ec0ff */
[----:B------:R-:W-:Y:S02]  /*13b0*/  LOP3.LUT R69, R64, 0xffff, RZ, 0xc0, !PT ;  /* 0x0000ffff40457812 */ /* 0x000fe400078ec0ff */
[----:B------:R-:W-:Y:S02]  /*13c0*/  LOP3.LUT R70, R48, 0xff, RZ, 0xc0, !PT ;  /* 0x000000ff30467812 */ /* 0x000fe400078ec0ff */
[--C-:B------:R-:W-:Y:S02]  /*13d0*/  PRMT R64, R49, 0x7604, R0.reuse ;  /* 0x0000760431407816 */ /* 0x100fe40000000000 */
[----:B------:R-:W-:Y:S02]  /*13e0*/  PRMT R48, R3, 0x7604, R0 ;  /* 0x0000760403307816 */ /* 0x000fe40000000000 */
[----:B------:R-:W-:Y:S02]  /*13f0*/  F2FP.SATFINITE.E4M3.F32.PACK_AB_MERGE_C R60, RZ, R60, RZ ;  /* 0x0000003cff3c723e */ /* 0x000fe400048070ff */
[----:B------:R-:W-:-:S02]  /*1400*/  F2FP.SATFINITE.E4M3.F32.PACK_AB_MERGE_C R61, RZ, R61, RZ ;  /* 0x0000003dff3d723e */ /* 0x000fc400048070ff */
[----:B------:R-:W-:Y:S02]  /*1410*/  F2FP.SATFINITE.E4M3.F32.PACK_AB_MERGE_C R0, RZ, R45, RZ ;  /* 0x0000002dff00723e */ /* 0x000fe400048070ff */
[----:B------:R-:W-:Y:S01]  /*1420*/  F2FP.SATFINITE.E4M3.F32.PACK_AB_MERGE_C R44, RZ, R44, RZ ;  /* 0x0000002cff2c723e */ /* 0x000fe200048070ff */
[----:B-----5:R-:W-:Y:S01]  /*1430*/  ULEA UR4, UR5, UR4, 0x18 ;  /* 0x0000000405047291 */ /* 0x020fe2000f8ec03f */
[C---:B------:R-:W-:Y:S02]  /*1440*/  PRMT R3, R69.reuse, 0x7604, R68 ;  /* 0x0000760445037816 */ /* 0x040fe40000000044 */
[----:B------:R-:W-:Y:S02]  /*1450*/  PRMT R49, R69, 0x7604, R70 ;  /* 0x0000760445317816 */ /* 0x000fe40000000046 */
[----:B------:R-:W-:Y:S02]  /*1460*/  LOP3.LUT R60, R60, 0xff, RZ, 0xc0, !PT ;  /* 0x000000ff3c3c7812 */ /* 0x000fe400078ec0ff */
[----:B------:R-:W-:-:S02]  /*1470*/  LOP3.LUT R45, R61, 0xffff, RZ, 0xc0, !PT ;  /* 0x0000ffff3d2d7812 */ /* 0x000fc400078ec0ff */
[----:B------:R-:W-:Y:S02]  /*1480*/  LOP3.LUT R68, R61, 0xff, RZ, 0xc0, !PT ;  /* 0x000000ff3d447812 */ /* 0x000fe400078ec0ff */
[----:B------:R-:W-:Y:S02]  /*1490*/  LOP3.LUT R69, R0, 0xffff, RZ, 0xc0, !PT ;  /* 0x0000ffff00457812 */ /* 0x000fe400078ec0ff */
[C---:B------:R-:W-:Y:S02]  /*14a0*/  LOP3.LUT R0, R44.reuse, 0xff, RZ, 0xc0, !PT ;  /* 0x000000ff2c007812 */ /* 0x040fe400078ec0ff */
[----:B------:R-:W-:Y:S02]  /*14b0*/  PRMT R70, R45, 0x7604, R60 ;  /* 0x000076042d467816 */ /* 0x000fe4000000003c */
[----:B------:R-:W-:Y:S02]  /*14c0*/  PRMT R45, R69, 0x7604, R68 ;  /* 0x00007604452d7816 */ /* 0x000fe40000000044 */
[----:B------:R-:W-:-:S02]  /*14d0*/  LOP3.LUT R61, R44, 0xffff, RZ, 0xc0, !PT ;  /* 0x0000ffff2c3d7812 */ /* 0x000fc400078ec0ff */
[----:B------:R-:W-:Y:S02]  /*14e0*/  PRMT R68, R69, 0x7604, R0 ;  /* 0x0000760445447816 */ /* 0x000fe40000000000 */
[----:B------:R-:W-:Y:S02]  /*14f0*/  F2FP.SATFINITE.E4M3.F32.PACK_AB_MERGE_C R41, RZ, R41, RZ ;  /* 0x00000029ff29723e */ /* 0x000fe400048070ff */
[----:B------:R-:W-:Y:S02]  /*1500*/  F2FP.SATFINITE.E4M3.F32.PACK_AB_MERGE_C R36, RZ, R36, RZ ;  /* 0x00000024ff24723e */ /* 0x000fe400048070ff */
[----:B------:R-:W-:Y:S02]  /*1510*/  F2FP.SATFINITE.E4M3.F32.PACK_AB_MERGE_C R0, RZ, R37, RZ ;  /* 0x00000025ff00723e */ /* 0x000fe400048070ff */
[----:B------:R-:W-:Y:S02]  /*1520*/  PRMT R44, R61, 0x7604, R60 ;  /* 0x000076043d2c7816 */ /* 0x000fe4000000003c */
[----:B------:R-:W-:-:S02]  /*1530*/  F2FP.SATFINITE.E4M3.F32.PACK_AB_MERGE_C R40, RZ, R40, RZ ;  /* 0x00000028ff28723e */ /* 0x000fc400048070ff */
[C---:B------:R-:W-:Y:S02]  /*1540*/  LOP3.LUT R60, R41.reuse, 0xff, RZ, 0xc0, !PT ;  /* 0x000000ff293c7812 */ /* 0x040fe400078ec0ff */
[----:B------:R-:W-:Y:S02]  /*1550*/  LOP3.LUT R61, R36, 0xffff, RZ, 0xc0, !PT ;  /* 0x0000ffff243d7812 */ /* 0x000fe400078ec0ff */
[----:B------:R-:W-:Y:S02]  /*1560*/  LOP3.LUT R69, R0, 0xffff, RZ, 0xc0, !PT ;  /* 0x0000ffff00457812 */ /* 0x000fe400078ec0ff */
[----:B------:R-:W-:Y:S02]  /*1570*/  LOP3.LUT R36, R36, 0xff, RZ, 0xc0, !PT ;  /* 0x000000ff24247812 */ /* 0x000fe400078ec0ff */
[----:B------:R-:W-:Y:S02]  /*1580*/  LOP3.LUT R40, R40, 0xff, RZ, 0xc0, !PT ;  /* 0x000000ff28287812 */ /* 0x000fe400078ec0ff */
[----:B------:R-:W-:-:S02]  /*1590*/  LOP3.LUT R37, R41, 0xffff, RZ, 0xc0, !PT ;  /* 0x0000ffff29257812 */ /* 0x000fc400078ec0ff */
[C---:B------:R-:W-:Y:S02]  /*15a0*/  PRMT R60, R69.reuse, 0x7604, R60 ;  /* 0x00007604453c7816 */ /* 0x040fe4000000003c */
[----:B------:R-:W-:Y:S02]  /*15b0*/  PRMT R69, R69, 0x7604, R36 ;  /* 0x0000760445457816 */ /* 0x000fe40000000024 */
[----:B------:R-:W-:Y:S02]  /*15c0*/  F2FP.SATFINITE.E4M3.F32.PACK_AB_MERGE_C R33, RZ, R33, RZ ;  /* 0x00000021ff21723e */ /* 0x000fe400048070ff */
[----:B------:R-:W-:Y:S02]  /*15d0*/  F2FP.SATFINITE.E4M3.F32.PACK_AB_MERGE_C R52, RZ, R52, RZ ;  /* 0x00000034ff34723e */ /* 0x000fe400048070ff */
[----:B------:R-:W-:Y:S02]  /*15e0*/  F2FP.SATFINITE.E4M3.F32.PACK_AB_MERGE_C R53, RZ, R53, RZ ;  /* 0x00000035ff35723e */ /* 0x000fe400048070ff */
[----:B---3--:R-:W-:-:S02]  /*15f0*/  LOP3.LUT R36, R71, 0x1f, RZ, 0xc0, !PT ;  /* 0x0000001f47247812 */ /* 0x008fc400078ec0ff */
[----:B------:R-:W-:Y:S02]  /*1600*/  PRMT R41, R37, 0x7604, R40 ;  /* 0x0000760425297816 */ /* 0x000fe40000000028 */
[C---:B------:R-:W-:Y:S02]  /*1610*/  LOP3.LUT R37, R33.reuse, 0xffff, RZ, 0xc0, !PT ;  /* 0x0000ffff21257812 */ /* 0x040fe400078ec0ff */
[----:B----4-:R-:W-:Y:S02]  /*1620*/  SHF.R.U32.HI R73, RZ, 0x7, R72 ;  /* 0x00000007ff497819 */ /* 0x010fe40000011648 */
[----:B------:R-:W-:Y:S02]  /*1630*/  LOP3.LUT R33, R33, 0xff, RZ, 0xc0, !PT ;  /* 0x000000ff21217812 */ /* 0x000fe400078ec0ff */
[----:B------:R-:W-:Y:S02]  /*1640*/  LOP3.LUT R0, R53, 0xffff, RZ, 0xc0, !PT ;  /* 0x0000ffff35007812 */ /* 0x000fe400078ec0ff */
[----:B------:R-:W-:-:S02]  /*1650*/  LOP3.LUT R71, R52, 0xff, RZ, 0xc0, !PT ;  /* 0x000000ff34477812 */ /* 0x000fc400078ec0ff */
[----:B------:R-:W-:Y:S02]  /*1660*/  SHF.R.U32.HI R36, RZ, 0x1, R36 ;  /* 0x00000001ff247819 */ /* 0x000fe40000011624 */
[----:B------:R-:W-:Y:S02]  /*1670*/  LOP3.LUT R53, R52, 0xffff, RZ, 0xc0, !PT ;  /* 0x0000ffff34357812 */ /* 0x000fe400078ec0ff */
[C---:B------:R-:W-:Y:S02]  /*1680*/  PRMT R52, R0.reuse, 0x7604, R33 ;  /* 0x0000760400347816 */ /* 0x040fe40000000021 */
[----:B-1----:R-:W-:Y:S01]  /*1690*/  PRMT R75, R0, 0x7604, R71 ;  /* 0x00007604004b7816 */ /* 0x002fe20000000047 */
[----:B------:R-:W-:Y:S01]  /*16a0*/  IMAD R0, R73, 0x10, R36 ;  /* 0x0000001049007824 */ /* 0x000fe200078e0224 */
[----:B------:R-:W-:Y:S01]  /*16b0*/  F2FP.SATFINITE.E4M3.F32.PACK_AB_MERGE_C R32, RZ, R32, RZ ;  /* 0x00000020ff20723e */ /* 0x000fe200048070ff */
[----:B------:R-:W-:Y:S01]  /*16c0*/  IMAD.SHL.U32 R36, R72, 0x10, RZ ;  /* 0x0000001048247824 */ /* 0x000fe200078e00ff */
[----:B------:R-:W-:-:S02]  /*16d0*/  F2FP.SATFINITE.E4M3.F32.PACK_AB_MERGE_C R66, RZ, R66, RZ ;  /* 0x00000042ff42723e */ /* 0x000fc400048070ff */
[----:B------:R-:W-:Y:S02]  /*16e0*/  F2FP.SATFINITE.E4M3.F32.PACK_AB_MERGE_C R50, RZ, R50, RZ ;  /* 0x00000032ff32723e */ /* 0x000fe400048070ff */
[----:B------:R-:W-:Y:S02]  /*16f0*/  LOP3.LUT R32, R32, 0xff, RZ, 0xc0, !PT ;  /* 0x000000ff20207812 */ /* 0x000fe400078ec0ff */
[----:B------:R-:W-:Y:S02]  /*1700*/  F2FP.SATFINITE.E4M3.F32.PACK_AB_MERGE_C R62, RZ, R62, RZ ;  /* 0x0000003eff3e723e */ /* 0x000fe400048070ff */
[----:B------:R-:W-:Y:S02]  /*1710*/  F2FP.SATFINITE.E4M3.F32.PACK_AB_MERGE_C R46, RZ, R46, RZ ;  /* 0x0000002eff2e723e */ /* 0x000fe400048070ff */
[----:B------:R-:W-:Y:S02]  /*1720*/  LOP3.LUT R71, R36, 0x10, RZ, 0xc0, !PT ;  /* 0x0000001024477812 */ /* 0x000fe400078ec0ff */
[----:B------:R-:W-:-:S02]  /*1730*/  PRMT R61, R61, 0x7604, R40 ;  /* 0x000076043d3d7816 */ /* 0x000fc40000000028 */
[----:B------:R-:W-:Y:S02]  /*1740*/  LOP3.LUT R33, R66, 0xff, RZ, 0xc0, !PT ;  /* 0x000000ff42217812 */ /* 0x000fe400078ec0ff */
[----:B------:R-:W-:Y:S02]  /*1750*/  LOP3.LUT R36, R50, 0xffff, RZ, 0xc0, !PT ;  /* 0x0000ffff32247812 */ /* 0x000fe400078ec0ff */
[----:B------:R-:W-:Y:S02]  /*1760*/  PRMT R40, R37, 0x7604, R32 ;  /* 0x0000760425287816 */ /* 0x000fe40000000020 */
[----:B------:R-:W-:Y:S02]  /*1770*/  LOP3.LUT R37, R62, 0xff, RZ, 0xc0, !PT ;  /* 0x000000ff3e257812 */ /* 0x000fe400078ec0ff */
[----:B------:R-:W-:Y:S02]  /*1780*/  LOP3.LUT R66, R46, 0xffff, RZ, 0xc0, !PT ;  /* 0x0000ffff2e427812 */ /* 0x000fe400078ec0ff */
[----:B------:R-:W-:-:S02]  /*1790*/  F2FP.SATFINITE.E4M3.F32.PACK_AB_MERGE_C R34, RZ, R34, RZ ;  /* 0x00000022ff22723e */ /* 0x000fc400048070ff */
[--C-:B------:R-:W-:Y:S02]  /*17a0*/  PRMT R62, R36, 0x7604, R33.reuse ;  /* 0x00007604243e7816 */ /* 0x100fe40000000021 */
[----:B------:R-:W-:Y:S02]  /*17b0*/  PRMT R36, R64, 0x5410, R33 ;  /* 0x0000541040247816 */ /* 0x000fe40000000021 */
[--C-:B------:R-:W-:Y:S02]  /*17c0*/  PRMT R66, R66, 0x7604, R37.reuse ;  /* 0x0000760442427816 */ /* 0x100fe40000000025 */
[----:B------:R-:W-:Y:S02]  /*17d0*/  PRMT R33, R70, 0x5410, R37 ;  /* 0x0000541046217816 */ /* 0x000fe40000000025 */
[----:B------:R-:W-:Y:S02]  /*17e0*/  F2FP.SATFINITE.E4M3.F32.PACK_AB_MERGE_C R42, RZ, R42, RZ ;  /* 0x0000002aff2a723e */ /* 0x000fe400048070ff */
[----:B------:R-:W-:-:S02]  /*17f0*/  F2FP.SATFINITE.E4M3.F32.PACK_AB_MERGE_C R38, RZ, R38, RZ ;  /* 0x00000026ff26723e */ /* 0x000fc400048070ff */
[----:B------:R-:W-:Y:S02]  /*1800*/  LOP3.LUT R37, R34, 0xff, RZ, 0xc0, !PT ;  /* 0x000000ff22257812 */ /* 0x000fe400078ec0ff */
[----:B------:R-:W-:Y:S02]  /*1810*/  LOP3.LUT R34, R50, 0xff, RZ, 0xc0, !PT ;  /* 0x000000ff32227812 */ /* 0x000fe400078ec0ff */
[----:B------:R-:W-:Y:S02]  /*1820*/  LOP3.LUT R42, R42, 0xff, RZ, 0xc0, !PT ;  /* 0x000000ff2a2a7812 */ /* 0x000fe400078ec0ff */
[----:B------:R-:W-:Y:S02]  /*1830*/  LOP3.LUT R73, R38, 0xffff, RZ, 0xc0, !PT ;  /* 0x0000ffff26497812 */ /* 0x000fe400078ec0ff */
[----:B------:R-:W-:Y:S02]  /*1840*/  PRMT R34, R49, 0x5410, R34 ;  /* 0x0000541031227816 */ /* 0x000fe40000000022 */
[----:B------:R-:W-:-:S02]  /*1850*/  PRMT R53, R53, 0x7604, R32 ;  /* 0x0000760435357816 */ /* 0x000fc40000000020 */
[----:B------:R-:W-:Y:S02]  /*1860*/  F2FP.SATFINITE.E4M3.F32.PACK_AB_MERGE_C R4, RZ, R4, RZ ;  /* 0x00000004ff04723e */ /* 0x000fe400048070ff */
[----:B------:R-:W-:Y:S02]  /*1870*/  F2FP.SATFINITE.E4M3.F32.PACK_AB_MERGE_C R49, RZ, R5, RZ ;  /* 0x00000005ff31723e */ /* 0x000fe400048070ff */
[----:B------:R-:W-:Y:S02]  /*1880*/  LOP3.LUT R32, R72, 0x60, RZ, 0xc0, !PT ;  /* 0x0000006048207812 */ /* 0x000fe400078ec0ff */
[----:B------:R-:W-:Y:S02]  /*1890*/  F2FP.SATFINITE.E4M3.F32.PACK_AB_MERGE_C R54, RZ, R54, RZ ;  /* 0x00000036ff36723e */ /* 0x000fe400048070ff */
[--C-:B------:R-:W-:Y:S01]  /*18a0*/  PRMT R73, R73, 0x7604, R42.reuse ;  /* 0x0000760449497816 */ /* 0x100fe2000000002a */
[----:B------:R-:W-:Y:S01]  /*18b0*/  IMAD.IADD R32, R32, 0x1, R71 ;  /* 0x0000000120207824 */ /* 0x000fe200078e0247 */
[----:B------:R-:W-:-:S02]  /*18c0*/  PRMT R41, R41, 0x5410, R42 ;  /* 0x0000541029297816 */ /* 0x000fc4000000002a */
[----:B------:R-:W-:Y:S02]  /*18d0*/  LOP3.LUT R42, R38, 0xff, RZ, 0xc0, !PT ;  /* 0x000000ff262a7812 */ /* 0x000fe400078ec0ff */
[----:B------:R-:W-:Y:S02]  /*18e0*/  LOP3.LUT R5, R4, 0xff, RZ, 0xc0, !PT ;  /* 0x000000ff04057812 */ /* 0x000fe400078ec0ff */
[----:B------:R-:W-:Y:S02]  /*18f0*/  LOP3.LUT R38, R49, 0xffff, RZ, 0xc0, !PT ;  /* 0x0000ffff31267812 */ /* 0x000fe400078ec0ff */
[----:B------:R-:W-:Y:S02]  /*1900*/  F2FP.SATFINITE.E4M3.F32.PACK_AB_MERGE_C R20, RZ, R20, RZ ;  /* 0x00000014ff14723e */ /* 0x000fe400048070ff */
[----:B------:R-:W-:Y:S02]  /*1910*/  LOP3.LUT R50, R54, 0xffff, RZ, 0xc0, !PT ;  /* 0x0000ffff36327812 */ /* 0x000fe400078ec0ff */
[----:B------:R-:W-:-:S02]  /*1920*/  F2FP.SATFINITE.E4M3.F32.PACK_AB_MERGE_C R21, RZ, R21, RZ ;  /* 0x00000015ff15723e */ /* 0x000fc400048070ff */
[----:B------:R-:W-:Y:S02]  /*1930*/  LOP3.LUT R71, R46, 0xff, RZ, 0xc0, !PT ;  /* 0x000000ff2e477812 */ /* 0x000fe400078ec0ff */
[----:B------:R-:W-:Y:S02]  /*1940*/  F2FP.SATFINITE.E4M3.F32.PACK_AB_MERGE_C R6, RZ, R6, RZ ;  /* 0x00000006ff06723e */ /* 0x000fe400048070ff */
[--C-:B------:R-:W-:Y:S02]  /*1950*/  PRMT R38, R38, 0x7604, R5.reuse ;  /* 0x0000760426267816 */ /* 0x100fe40000000005 */
[----:B------:R-:W-:Y:S02]  /*1960*/  PRMT R48, R48, 0x5410, R5 ;  /* 0x0000541030307816 */ /* 0x000fe40000000005 */
[----:B------:R-:W-:Y:S02]  /*1970*/  LOP3.LUT R5, R20, 0xff, RZ, 0xc0, !PT ;  /* 0x000000ff14057812 */ /* 0x000fe400078ec0ff */
[----:B------:R-:W-:-:S02]  /*1980*/  PRMT R50, R50, 0x7604, R37 ;  /* 0x0000760432327816 */ /* 0x000fc40000000025 */
[----:B------:R-:W-:Y:S02]  /*1990*/  PRMT R40, R40, 0x5410, R37 ;  /* 0x0000541028287816 */ /* 0x000fe40000000025 */
[----:B------:R-:W-:Y:S02]  /*19a0*/  F2FP.SATFINITE.E4M3.F32.PACK_AB_MERGE_C R22, RZ, R22, RZ ;  /* 0x00000016ff16723e */ /* 0x000fe400048070ff */
[----:B------:R-:W-:Y:S02]  /*19b0*/  LOP3.LUT R20, R21, 0xffff, RZ, 0xc0, !PT ;  /* 0x0000ffff15147812 */ /* 0x000fe400078ec0ff */
        /* <DEDUP_REMOVED lines=8> */
[----:B------:R-:W-:-:S02]  /*1a40*/  LOP3.LUT R24, R24, 0xff, RZ, 0xc0, !PT ;  /* 0x000000ff18187812 */ /* 0x000fc400078ec0ff */
[C---:B------:R-:W-:Y:S02]  /*1a50*/  LOP3.LUT R49, R25.reuse, 0xffff, RZ, 0xc0, !PT ;  /* 0x0000ffff19317812 */ /* 0x040fe400078ec0ff */
[----:B------:R-:W-:Y:S02]  /*1a60*/  F2FP.SATFINITE.E4M3.F32.PACK_AB_MERGE_C R26, RZ, R26, RZ ;  /* 0x0000001aff1a723e */ /* 0x000fe400048070ff */
[----:B------:R-:W-:Y:S02]  /*1a70*/  LOP3.LUT R25, R25, 0xff, RZ, 0xc0, !PT ;  /* 0x000000ff19197812 */ /* 0x000fe400078ec0ff */
[----:B------:R-:W-:Y:S02]  /*1a80*/  PRMT R44, R44, 0x5410, R5 ;  /* 0x000054102c2c7816 */ /* 0x000fe40000000005 */
[----:B------:R-:W-:Y:S02]  /*1a90*/  F2FP.SATFINITE.E4M3.F32.PACK_AB_MERGE_C R28, RZ, R28, RZ ;  /* 0x0000001cff1c723e */ /* 0x000fe400048070ff */
[----:B------:R-:W-:-:S02]  /*1aa0*/  F2FP.SATFINITE.E4M3.F32.PACK_AB_MERGE_C R29, RZ, R29, RZ ;  /* 0x0000001dff1d723e */ /* 0x000fc400048070ff */
[--C-:B------:R-:W-:Y:S02]  /*1ab0*/  PRMT R20, R20, 0x5410, R21.reuse ;  /* 0x0000541014147816 */ /* 0x100fe40000000015 */
[----:B------:R-:W-:Y:S02]  /*1ac0*/  PRMT R5, R66, 0x5410, R21 ;  /* 0x0000541042057816 */ /* 0x000fe40000000015 */
[----:B------:R-:W-:Y:S02]  /*1ad0*/  PRMT R21, R49, 0x7604, R24 ;  /* 0x0000760431157816 */ /* 0x000fe40000000018 */
[----:B------:R-:W-:Y:S02]  /*1ae0*/  LOP3.LUT R26, R26, 0xff, RZ, 0xc0, !PT ;  /* 0x000000ff1a1a7812 */ /* 0x000fe400078ec0ff */
[----:B------:R-:W-:Y:S02]  /*1af0*/  PRMT R60, R60, 0x5410, R25 ;  /* 0x000054103c3c7816 */ /* 0x000fe40000000019 */
[----:B------:R-:W-:-:S02]  /*1b00*/  LOP3.LUT R28, R28, 0xff, RZ, 0xc0, !PT ;  /* 0x000000ff1c1c7812 */ /* 0x000fc400078ec0ff */
[----:B------:R-:W-:Y:S02]  /*1b10*/  LOP3.LUT R25, R29, 0xffff, RZ, 0xc0, !PT ;  /* 0x0000ffff1d197812 */ /* 0x000fe400078ec0ff */
[----:B------:R-:W-:Y:S02]  /*1b20*/  PRMT R45, R45, 0x5410, R6 ;  /* 0x000054102d2d7816 */ /* 0x000fe40000000006 */
[----:B------:R-:W-:Y:S02]  /*1b30*/  F2FP.SATFINITE.E4M3.F32.PACK_AB_MERGE_C R22, RZ, R7, RZ ;  /* 0x00000007ff16723e */ /* 0x000fe400048070ff */
[--C-:B------:R-:W-:Y:S02]  /*1b40*/  PRMT R21, R21, 0x5410, R26.reuse ;  /* 0x0000541015157816 */ /* 0x100fe4000000001a */
[----:B------:R-:W-:Y:S02]  /*1b50*/  PRMT R6, R73, 0x5410, R26 ;  /* 0x0000541049067816 */ /* 0x000fe4000000001a */
[----:B------:R-:W-:-:S02]  /*1b60*/  F2FP.SATFINITE.E4M3.F32.PACK_AB_MERGE_C R35, RZ, R35, RZ ;  /* 0x00000023ff23723e */ /* 0x000fc400048070ff */
[----:B------:R-:W-:Y:S02]  /*1b70*/  F2FP.SATFINITE.E4M3.F32.PACK_AB_MERGE_C R55, RZ, R55, RZ ;  /* 0x00000037ff37723e */ /* 0x000fe400048070ff */
[----:B------:R-:W-:Y:S02]  /*1b80*/  F2FP.SATFINITE.E4M3.F32.PACK_AB_MERGE_C R7, RZ, R30, RZ ;  /* 0x0000001eff07723e */ /* 0x000fe400048070ff */
[----:B------:R-:W-:Y:S02]  /*1b90*/  F2FP.SATFINITE.E4M3.F32.PACK_AB_MERGE_C R63, RZ, R63, RZ ;  /* 0x0000003fff3f723e */ /* 0x000fe400048070ff */
[----:B------:R-:W-:Y:S02]  /*1ba0*/  F2FP.SATFINITE.E4M3.F32.PACK_AB_MERGE_C R26, RZ, R47, RZ ;  /* 0x0000002fff1a723e */ /* 0x000fe400048070ff */
[----:B------:R-:W-:Y:S02]  /*1bb0*/  LOP3.LUT R29, R29, 0xff, RZ, 0xc0, !PT ;  /* 0x000000ff1d1d7812 */ /* 0x000fe400078ec0ff */
[----:B------:R-:W-:-:S02]  /*1bc0*/  PRMT R66, R25, 0x7604, R28 ;  /* 0x0000760419427816 */ /* 0x000fc4000000001c */
[----:B------:R-:W-:Y:S02]  /*1bd0*/  PRMT R53, R53, 0x5410, R28 ;  /* 0x0000541035357816 */ /* 0x000fe4000000001c */
[----:B------:R-:W-:Y:S02]  /*1be0*/  F2FP.SATFINITE.E4M3.F32.PACK_AB_MERGE_C R67, RZ, R67, RZ ;  /* 0x00000043ff43723e */ /* 0x000fe400048070ff */
[----:B------:R-:W-:Y:S02]  /*1bf0*/  F2FP.SATFINITE.E4M3.F32.PACK_AB_MERGE_C R43, RZ, R43, RZ ;  /* 0x0000002bff2b723e */ /* 0x000fe400048070ff */
[----:B------:R-:W-:Y:S02]  /*1c00*/  F2FP.SATFINITE.E4M3.F32.PACK_AB_MERGE_C R25, RZ, R51, RZ ;  /* 0x00000033ff19723e */ /* 0x000fe400048070ff */
[----:B------:R-:W-:Y:S02]  /*1c10*/  F2FP.SATFINITE.E4M3.F32.PACK_AB_MERGE_C R28, RZ, R39, RZ ;  /* 0x00000027ff1c723e */ /* 0x000fe400048070ff */
[----:B------:R-:W-:-:S02]  /*1c20*/  F2FP.SATFINITE.E4M3.F32.PACK_AB_MERGE_C R31, RZ, R31, RZ ;  /* 0x0000001fff1f723e */ /* 0x000fc400048070ff */
[----:B------:R-:W-:Y:S02]  /*1c30*/  LOP3.LUT R30, R55, 0xffff, RZ, 0xc0, !PT ;  /* 0x0000ffff371e7812 */ /* 0x000fe400078ec0ff */
[----:B------:R-:W-:Y:S02]  /*1c40*/  LOP3.LUT R51, R7, 0xff, RZ, 0xc0, !PT ;  /* 0x000000ff07337812 */ /* 0x000fe400078ec0ff */
[----:B------:R-:W-:Y:S02]  /*1c50*/  LOP3.LUT R39, R35, 0xff, RZ, 0xc0, !PT ;  /* 0x000000ff23277812 */ /* 0x000fe400078ec0ff */
[----:B------:R-:W-:Y:S02]  /*1c60*/  F2FP.SATFINITE.E4M3.F32.PACK_AB_MERGE_C R23, RZ, R23, RZ ;  /* 0x00000017ff17723e */ /* 0x000fe400048070ff */
[----:B------:R-:W-:Y:S02]  /*1c70*/  LOP3.LUT R26, R26, 0xffff, RZ, 0xc0, !PT ;  /* 0x0000ffff1a1a7812 */ /* 0x000fe400078ec0ff */
[----:B------:R-:W-:-:S02]  /*1c80*/  LOP3.LUT R7, R63, 0xff, RZ, 0xc0, !PT ;  /* 0x000000ff3f077812 */ /* 0x000fc400078ec0ff */
[----:B------:R-:W-:Y:S02]  /*1c90*/  PRMT R61, R61, 0x5410, R24 ;  /* 0x000054103d3d7816 */ /* 0x000fe40000000018 */
[----:B------:R-:W-:Y:S02]  /*1ca0*/  PRMT R52, R52, 0x5410, R29 ;  /* 0x0000541034347816 */ /* 0x000fe4000000001d */
[----:B------:R-:W-:Y:S02]  /*1cb0*/  PRMT R3, R3, 0x5410, R4 ;  /* 0x0000541003037816 */ /* 0x000fe40000000004 */
[----:B------:R-:W-:Y:S02]  /*1cc0*/  LOP3.LUT R25, R25, 0xffff, RZ, 0xc0, !PT ;  /* 0x0000ffff19197812 */ /* 0x000fe400078ec0ff */
[----:B------:R-:W-:Y:S02]  /*1cd0*/  LOP3.LUT R28, R28, 0xffff, RZ, 0xc0, !PT ;  /* 0x0000ffff1c1c7812 */ /* 0x000fe400078ec0ff */
[----:B------:R-:W-:-:S02]  /*1ce0*/  LOP3.LUT R24, R67, 0xff, RZ, 0xc0, !PT ;  /* 0x000000ff43187812 */ /* 0x000fc400078ec0ff */
[----:B------:R-:W-:Y:S02]  /*1cf0*/  LOP3.LUT R29, R43, 0xff, RZ, 0xc0, !PT ;  /* 0x000000ff2b1d7812 */ /* 0x000fe400078ec0ff */
[----:B------:R-:W-:Y:S02]  /*1d00*/  PRMT R4, R62, 0x5410, R71 ;  /* 0x000054103e047816 */ /* 0x000fe40000000047 */
[----:B------:R-:W-:Y:S02]  /*1d10*/  LOP3.LUT R68, R31, 0xff, RZ, 0xc0, !PT ;  /* 0x000000ff1f447812 */ /* 0x000fe400078ec0ff */
[----:B------:R-:W-:Y:S02]  /*1d20*/  PRMT R47, R30, 0x7604, R39 ;  /* 0x000076041e2f7816 */ /* 0x000fe40000000027 */
[----:B------:R-:W-:Y:S02]  /*1d30*/  F2FP.SATFINITE.E4M3.F32.PACK_AB_MERGE_C R27, RZ, R27, RZ ;  /* 0x0000001bff1b723e */ /* 0x000fe400048070ff */
[----:B------:R-:W-:-:S02]  /*1d40*/  LOP3.LUT R62, R23, 0xff, RZ, 0xc0, !PT ;  /* 0x000000ff173e7812 */ /* 0x000fc400078ec0ff */
[C---:B------:R-:W-:Y:S01]  /*1d50*/  PRMT R7, R26.reuse, 0x7604, R7 ;  /* 0x000076041a077816 */ /* 0x040fe20000000007 */
[----:B------:R-:W-:Y:S01]  /*1d60*/  IMAD.SHL.U32 R26, R26, 0x1000000, RZ ;  /* 0x010000001a1a7824 */ /* 0x000fe200078e00ff */
[----:B------:R-:W-:Y:S02]  /*1d70*/  LOP3.LUT R46, R54, 0xff, RZ, 0xc0, !PT ;  /* 0x000000ff362e7812 */ /* 0x000fe400078ec0ff */
[----:B------:R-:W-:Y:S02]  /*1d80*/  PRMT R39, R28, 0x7604, R29 ;  /* 0x000076041c277816 */ /* 0x000fe4000000001d */
[C---:B------:R-:W-:Y:S01]  /*1d90*/  PRMT R49, R25.reuse, 0x7604, R24 ;  /* 0x0000760419317816 */ /* 0x040fe20000000018 */
[----:B------:R-:W-:Y:S01]  /*1da0*/  IMAD.SHL.U32 R25, R25, 0x1000000, RZ ;  /* 0x0100000019197824 */ /* 0x000fe200078e00ff */
[----:B------:R-:W-:Y:S02]  /*1db0*/  LOP3.LUT R54, R22, 0xff, RZ, 0xc0, !PT ;  /* 0x000000ff16367812 */ /* 0x000fe400078ec0ff */
[----:B------:R-:W-:-:S02]  /*1dc0*/  PRMT R24, R66, 0x5410, R51 ;  /* 0x0000541042187816 */ /* 0x000fc40000000033 */
[----:B------:R-:W-:Y:S02]  /*1dd0*/  PRMT R50, R50, 0x5410, R51 ;  /* 0x0000541032327816 */ /* 0x000fe40000000033 */
[----:B------:R-:W-:Y:S02]  /*1de0*/  PRMT R29, R47, 0x5410, R68 ;  /* 0x000054102f1d7816 */ /* 0x000fe40000000044 */
[----:B------:R-:W-:Y:S02]  /*1df0*/  F2FP.SATFINITE.E4M3.F32.PACK_AB_MERGE_C R16, RZ, R16, RZ ;  /* 0x00000010ff10723e */ /* 0x000fe400048070ff */
[----:B------:R-:W-:Y:S02]  /*1e00*/  F2FP.SATFINITE.E4M3.F32.PACK_AB_MERGE_C R17, RZ, R17, RZ ;  /* 0x00000011ff11723e */ /* 0x000fe400048070ff */
[----:B------:R-:W-:Y:S02]  /*1e10*/  F2FP.SATFINITE.E4M3.F32.PACK_AB_MERGE_C R13, RZ, R13, RZ ;  /* 0x0000000dff0d723e */ /* 0x000fe400048070ff */
[----:B------:R-:W-:-:S02]  /*1e20*/  LOP3.LUT R64, R27, 0xff, RZ, 0xc0, !PT ;  /* 0x000000ff1b407812 */ /* 0x000fc400078ec0ff */
[----:B------:R-:W-:Y:S02]  /*1e30*/  PRMT R47, R7, 0x5410, R62 ;  /* 0x00005410072f7816 */ /* 0x000fe4000000003e */
[----:B------:R-:W-:Y:S02]  /*1e40*/  F2FP.SATFINITE.E4M3.F32.PACK_AB_MERGE_C R51, RZ, R8, RZ ;  /* 0x00000008ff33723e */ /* 0x000fe400048070ff */
[----:B------:R-:W-:Y:S02]  /*1e50*/  F2FP.SATFINITE.E4M3.F32.PACK_AB_MERGE_C R9, RZ, R9, RZ ;  /* 0x00000009ff09723e */ /* 0x000fe400048070ff */
[----:B------:R-:W-:Y:S02]  /*1e60*/  F2FP.SATFINITE.E4M3.F32.PACK_AB_MERGE_C R57, RZ, R57, RZ ;  /* 0x00000039ff39723e */ /* 0x000fe400048070ff */
[----:B------:R-:W-:Y:S02]  /*1e70*/  F2FP.SATFINITE.E4M3.F32.PACK_AB_MERGE_C R62, RZ, R12, RZ ;  /* 0x0000000cff3e723e */ /* 0x000fe400048070ff */
[----:B------:R-:W-:-:S02]  /*1e80*/  F2FP.SATFINITE.E4M3.F32.PACK_AB_MERGE_C R55, RZ, R10, RZ ;  /* 0x0000000aff37723e */ /* 0x000fc400048070ff */
[----:B------:R-:W-:Y:S02]  /*1e90*/  F2FP.SATFINITE.E4M3.F32.PACK_AB_MERGE_C R66, RZ, R56, RZ ;  /* 0x00000038ff42723e */ /* 0x000fe400048070ff */
[----:B------:R-:W-:Y:S02]  /*1ea0*/  PRMT R49, R49, 0x5410, R54 ;  /* 0x0000541031317816 */ /* 0x000fe40000000036 */
[----:B------:R-:W-:Y:S02]  /*1eb0*/  F2FP.SATFINITE.E4M3.F32.PACK_AB_MERGE_C R68, RZ, R58, RZ ;  /* 0x0000003aff44723e */ /* 0x000fe400048070ff */
[----:B------:R-:W-:Y:S02]  /*1ec0*/  LOP3.LUT R17, R17, 0xffff, RZ, 0xc0, !PT ;  /* 0x0000ffff11117812 */ /* 0x000fe400078ec0ff */
[----:B------:R-:W-:Y:S02]  /*1ed0*/  LOP3.LUT R56, R13, 0xffff, RZ, 0xc0, !PT ;  /* 0x0000ffff0d387812 */ /* 0x000fe400078ec0ff */
[----:B------:R-:W-:-:S02]  /*1ee0*/  LOP3.LUT R10, R16, 0xff, RZ, 0xc0, !PT ;  /* 0x000000ff100a7812 */ /* 0x000fc400078ec0ff */
[----:B------:R-:W-:Y:S02]  /*1ef0*/  PRMT R39, R39, 0x5410, R64 ;  /* 0x0000541027277816 */ /* 0x000fe40000000040 */
[----:B------:R-:W-:Y:S02]  /*1f00*/  LOP3.LUT R54, R9, 0xffff, RZ, 0xc0, !PT ;  /* 0x0000ffff09367812 */ /* 0x000fe400078ec0ff */
[----:B------:R-:W-:Y:S02]  /*1f10*/  LOP3.LUT R58, R57, 0xffff, RZ, 0xc0, !PT ;  /* 0x0000ffff393a7812 */ /* 0x000fe400078ec0ff */
[----:B------:R-:W-:Y:S02]  /*1f20*/  LOP3.LUT R13, R51, 0xff, RZ, 0xc0, !PT ;  /* 0x000000ff330d7812 */ /* 0x000fe400078ec0ff */
[----:B------:R-:W-:Y:S02]  /*1f30*/  PRMT R42, R69, 0x5410, R42 ;  /* 0x00005410452a7816 */ /* 0x000fe4000000002a */
[----:B------:R-:W-:-:S02]  /*1f40*/  F2FP.SATFINITE.E4M3.F32.PACK_AB_MERGE_C R64, RZ, R14, RZ ;  /* 0x0000000eff40723e */ /* 0x000fc400048070ff */
[----:B------:R-:W-:Y:S02]  /*1f50*/  LOP3.LUT R57, R62, 0xff, RZ, 0xc0, !PT ;  /* 0x000000ff3e397812 */ /* 0x000fe400078ec0ff */
[----:B------:R-:W-:Y:S02]  /*1f60*/  LOP3.LUT R69, R66, 0xff, RZ, 0xc0, !PT ;  /* 0x000000ff42457812 */ /* 0x000fe400078ec0ff */
[----:B------:R-:W-:Y:S02]  /*1f70*/  PRMT R7, R17, 0x7604, R10 ;  /* 0x0000760411077816 */ /* 0x000fe4000000000a */
[----:B------:R-:W-:Y:S02]  /*1f80*/  LOP3.LUT R9, R55, 0xff, RZ, 0xc0, !PT ;  /* 0x000000ff37097812 */ /* 0x000fe400078ec0ff */
[C---:B------:R-:W-:Y:S01]  /*1f90*/  PRMT R10, R54.reuse, 0x7604, R13 ;  /* 0x00007604360a7816 */ /* 0x040fe2000000000d */
[----:B------:R-:W-:Y:S01]  /*1fa0*/  IMAD.SHL.U32 R54, R54, 0x1000000, RZ ;  /* 0x0100000036367824 */ /* 0x000fe200078e00ff */
[----:B------:R-:W-:-:S02]  /*1fb0*/  LOP3.LUT R12, R64, 0xff, RZ, 0xc0, !PT ;  /* 0x000000ff400c7812 */ /* 0x000fc400078ec0ff */
[----:B------:R-:W-:Y:S02]  /*1fc0*/  PRMT R57, R56, 0x7604, R57 ;  /* 0x0000760438397816 */ /* 0x000fe40000000039 */
[----:B------:R-:W-:Y:S02]  /*1fd0*/  F2FP.SATFINITE.E4M3.F32.PACK_AB_MERGE_C R18, RZ, R18, RZ ;  /* 0x00000012ff12723e */ /* 0x000fe400048070ff */
[----:B------:R-:W-:Y:S02]  /*1fe0*/  LOP3.LUT R13, R68, 0xff, RZ, 0xc0, !PT ;  /* 0x000000ff440d7812 */ /* 0x000fe400078ec0ff */
[----:B------:R-:W-:Y:S02]  /*1ff0*/  PRMT R14, R58, 0x7604, R69 ;  /* 0x000076043a0e7816 */ /* 0x000fe40000000045 */
[----:B------:R-:W-:Y:S02]  /*2000*/  PRMT R9, R10, 0x5410, R9 ;  /* 0x000054100a097816 */ /* 0x000fe40000000009 */
[----:B------:R-:W-:-:S02]  /*2010*/  PRMT R10, R57, 0x5410, R12 ;  /* 0x00005410390a7816 */ /* 0x000fc4000000000c */
[----:B------:R-:W-:Y:S02]  /*2020*/  LOP3.LUT R8, R18, 0xff, RZ, 0xc0, !PT ;  /* 0x000000ff12087812 */ /* 0x000fe400078ec0ff */
[----:B------:R-:W-:Y:S01]  /*2030*/  PRMT R12, R14, 0x5410, R13 ;  /* 0x000054100e0c7816 */ /* 0x000fe2000000000d */
[----:B------:R-:W-:Y:S01]  /*2040*/  IMAD.SHL.U32 R14, R17, 0x1000000, RZ ;  /* 0x01000000110e7824 */ /* 0x000fe200078e00ff */
[----:B------:R-:W-:Y:S02]  /*2050*/  LOP3.LUT R18, R18, 0xffff, RZ, 0xc0, !PT ;  /* 0x0000ffff12127812 */ /* 0x000fe400078ec0ff */
[----:B------:R-:W-:Y:S02]  /*2060*/  LOP3.LUT R55, R55, 0xffff, RZ, 0xc0, !PT ;  /* 0x0000ffff37377812 */ /* 0x000fe400078ec0ff */
[----:B------:R-:W-:Y:S01]  /*2070*/  LOP3.LUT R13, R3, R14, RZ, 0xfc, !PT ;  /* 0x0000000e030d7212 */ /* 0x000fe200078efcff */
[----:B------:R-:W-:Y:S01]  /*2080*/  IMAD.SHL.U32 R17, R18, 0x1000000, RZ ;  /* 0x0100000012117824 */ /* 0x000fe200078e00ff */
[----:B------:R-:W-:Y:S01]  /*2090*/  LOP3.LUT R64, R64, 0xffff, RZ, 0xc0, !PT ;  /* 0x0000ffff40407812 */ /* 0x000fe200078ec0ff */
[----:B------:R-:W-:Y:S01]  /*20a0*/  IMAD.SHL.U32 R3, R56, 0x1000000, RZ ;  /* 0x0100000038037824 */ /* 0x000fe200078e00ff */
[----:B------:R-:W-:-:S02]  /*20b0*/  LOP3.LUT R16, R16, 0xffff, RZ, 0xc0, !PT ;  /* 0x0000ffff10107812 */ /* 0x000fc400078ec0ff */
[----:B------:R-:W-:Y:S01]  /*20c0*/  LOP3.LUT R17, R4, R17, RZ, 0xfc, !PT ;  /* 0x0000001104117212 */ /* 0x000fe200078efcff */
[----:B------:R-:W-:Y:S01]  /*20d0*/  IMAD.SHL.U32 R4, R55, 0x1000000, RZ ;  /* 0x0100000037047824 */ /* 0x000fe200078e00ff */
[----:B------:R-:W-:Y:S01]  /*20e0*/  LOP3.LUT R60, R60, R3, RZ, 0xfc, !PT ;  /* 0x000000033c3c7212 */ /* 0x000fe200078efcff */
[----:B------:R-:W-:Y:S01]  /*20f0*/  IMAD.SHL.U32 R3, R64, 0x1000000, RZ ;  /* 0x0100000040037824 */ /* 0x000fe200078e00ff */
[----:B------:R-:W-:Y:S02]  /*2100*/  LOP3.LUT R63, R63, 0xffff, RZ, 0xc0, !PT ;  /* 0x0000ffff3f3f7812 */ /* 0x000fe400078ec0ff */
[----:B------:R-:W-:Y:S01]  /*2110*/  PRMT R8, R7, 0x5410, R8 ;  /* 0x0000541007087816 */ /* 0x000fe20000000008 */
[----:B------:R-:W-:Y:S01]  /*2120*/  IMAD.SHL.U32 R7, R16, 0x1000000, RZ ;  /* 0x0100000010077824 */ /* 0x000fe200078e00ff */
[----:B------:R-:W-:Y:S02]  /*2130*/  LOP3.LUT R43, R43, 0xffff, RZ, 0xc0, !PT ;  /* 0x0000ffff2b2b7812 */ /* 0x000fe400078ec0ff */
[----:B------:R-:W-:Y:S01]  /*2140*/  LOP3.LUT R16, R5, R4, RZ, 0xfc, !PT ;  /* 0x0000000405107212 */ /* 0x000fe200078efcff */
[----:B------:R-:W-:Y:S01]  /*2150*/  IMAD.SHL.U32 R5, R58, 0x1000000, RZ ;  /* 0x010000003a057824 */ /* 0x000fe200078e00ff */
[----:B------:R-:W-:Y:S01]  /*2160*/  F2FP.SATFINITE.E4M3.F32.PACK_AB_MERGE_C R19, RZ, R19, RZ ;  /* 0x00000013ff13723e */ /* 0x000fe200048070ff */
[----:B------:R-:W-:Y:S01]  /*2170*/  IMAD.SHL.U32 R14, R43, 0x1000000, RZ ;  /* 0x010000002b0e7824 */ /* 0x000fe200078e00ff */
[----:B------:R-:W-:Y:S01]  /*2180*/  F2FP.SATFINITE.E4M3.F32.PACK_AB_MERGE_C R11, RZ, R11, RZ ;  /* 0x0000000bff0b723e */ /* 0x000fe200048070ff */
[----:B------:R-:W-:Y:S01]  /*2190*/  IMAD.SHL.U32 R43, R30, 0x1000000, RZ ;  /* 0x010000001e2b7824 */ /* 0x000fe200078e00ff */
[----:B------:R-:W-:-:S02]  /*21a0*/  F2FP.SATFINITE.E4M3.F32.PACK_AB_MERGE_C R15, RZ, R15, RZ ;  /* 0x0000000fff0f723e */ /* 0x000fc400048070ff */
[----:B------:R-:W-:Y:S02]  /*21b0*/  F2FP.SATFINITE.E4M3.F32.PACK_AB_MERGE_C R59, RZ, R59, RZ ;  /* 0x0000003bff3b723e */ /* 0x000fe400048070ff */
[----:B------:R-:W-:Y:S01]  /*21c0*/  LOP3.LUT R18, R6, R3, RZ, 0xfc, !PT ;  /* 0x0000000306127212 */ /* 0x000fe200078efcff */
[----:B------:R-:W-:Y:S01]  /*21d0*/  IMAD.SHL.U32 R6, R63, 0x1000000, RZ ;  /* 0x010000003f067824 */ /* 0x000fe200078e00ff */
        /* <DEDUP_REMOVED lines=11> */
[----:B------:R-:W-:Y:S01]  /*2290*/  IMAD.SHL.U32 R19, R19, 0x1000000, RZ ;  /* 0x0100000013137824 */ /* 0x000fe200078e00ff */
[----:B------:R-:W-:Y:S02]  /*22a0*/  LOP3.LUT R59, R59, 0xffff, RZ, 0xc0, !PT ;  /* 0x0000ffff3b3b7812 */ /* 0x000fe400078ec0ff */
[----:B------:R-:W-:Y:S01]  /*22b0*/  LOP3.LUT R52, R52, R5, RZ, 0xfc, !PT ;  /* 0x0000000534347212 */ /* 0x000fe200078efcff */
[----:B------:R-:W-:Y:S01]  /*22c0*/  IMAD.SHL.U32 R15, R15, 0x1000000, RZ ;  /* 0x010000000f0f7824 */ /* 0x000fe200078e00ff */
[----:B------:R-:W-:Y:S01]  /*22d0*/  LOP3.LUT R48, R48, R7, RZ, 0xfc, !PT ;  /* 0x0000000730307212 */ /* 0x000fe200078efcff */
[----:B------:R-:W-:Y:S01]  /*22e0*/  IMAD.SHL.U32 R7, R35, 0x1000000, RZ ;  /* 0x0100000023077824 */ /* 0x000fe200078e00ff */
[----:B------:R-:W-:Y:S01]  /*22f0*/  LOP3.LUT R5, R33, R6, RZ, 0xfc, !PT ;  /* 0x0000000621057212 */ /* 0x000fe200078efcff */
[----:B------:R-:W-:Y:S01]  /*2300*/  IMAD.SHL.U32 R33, R68, 0x1000000, RZ ;  /* 0x0100000044217824 */ /* 0x000fe200078e00ff */
[----:B------:R-:W-:Y:S01]  /*2310*/  LOP3.LUT R67, R67, 0xffff, RZ, 0xc0, !PT ;  /* 0x0000ffff43437812 */ /* 0x000fe200078ec0ff */
[----:B------:R-:W-:Y:S01]  /*2320*/  IMAD.SHL.U32 R59, R59, 0x1000000, RZ ;  /* 0x010000003b3b7824 */ /* 0x000fe200078e00ff */
[----:B------:R-:W-:Y:S01]  /*2330*/  LOP3.LUT R6, R41, R14, RZ, 0xfc, !PT ;  /* 0x0000000e29067212 */ /* 0x000fe200078efcff */
[----:B------:R-:W-:Y:S01]  /*2340*/  IMAD.SHL.U32 R14, R11, 0x1000000, RZ ;  /* 0x010000000b0e7824 */ /* 0x000fe200078e00ff */
[----:B------:R-:W-:Y:S01]  /*2350*/  LEA R35, R32, UR4, 0x7 ;  /* 0x0000000420237c11 */ /* 0x000fe2000f8e38ff */
[----:B------:R-:W-:Y:S01]  /*2360*/  IMAD.SHL.U32 R67, R67, 0x1000000, RZ ;  /* 0x0100000043437824 */ /* 0x000fe200078e00ff */
[----:B------:R-:W-:-:S02]  /*2370*/  IADD3 R2, P0, R2, UR8, RZ ;  /* 0x0000000802027c10 */ /* 0x000fc4000ff1e0ff */
[----:B------:R-:W-:Y:S01]  /*2380*/  LOP3.LUT R44, R44, R51, RZ, 0xfc, !PT ;  /* 0x000000332c2c7212 */ /* 0x000fe200078efcff */
[----:B------:R-:W-:Y:S01]  /*2390*/  IMAD R32, R0, 0x4, R35 ;  /* 0x0000000400207824 */ /* 0x000fe200078e0223 */
[----:B------:R-:W-:Y:S02]  /*23a0*/  LOP3.LUT R45, R45, R54, RZ, 0xfc, !PT ;  /* 0x000000362d2d7212 */ /* 0x000fe400078efcff */
[----:B------:R-:W-:Y:S02]  /*23b0*/  LOP3.LUT R61, R61, R62, RZ, 0xfc, !PT ;  /* 0x0000003e3d3d7212 */ /* 0x000fe400078efcff */
[----:B------:R-:W-:Y:S01]  /*23c0*/  LOP3.LUT R53, R53, R66, RZ, 0xfc, !PT ;  /* 0x0000004235357212 */ /* 0x000fe200078efcff */
[----:B------:R-:W-:Y:S01]  /*23d0*/  STS [R32], R48 ;  /* 0x0000003020007388 */ /* 0x000fe20000000800 */
[----:B------:R-:W-:Y:S02]  /*23e0*/  LOP3.LUT R33, R50, R33, RZ, 0xfc, !PT ;  /* 0x0000002132217212 */ /* 0x000fe400078efcff */
[----:B------:R-:W-:Y:S01]  /*23f0*/  LOP3.LUT R49, R49, R19, RZ, 0xfc, !PT ;  /* 0x0000001331317212 */ /* 0x000fe200078efcff */
[----:B------:R-:W-:Y:S01]  /*2400*/  STS [R32+0x80], R13 ;  /* 0x0000800d20007388 */ /* 0x000fe20000000800 */
[----:B------:R-:W-:-:S02]  /*2410*/  LOP3.LUT R47, R47, R14, RZ, 0xfc, !PT ;  /* 0x0000000e2f2f7212 */ /* 0x000fc400078efcff */
[----:B------:R-:W-:Y:S01]  /*2420*/  LOP3.LUT R39, R39, R15, RZ, 0xfc, !PT ;  /* 0x0000000f27277212 */ /* 0x000fe200078efcff */
[----:B------:R-:W-:Y:S01]  /*2430*/  STS [R32+0x100], R17 ;  /* 0x0001001120007388 */ /* 0x000fe20000000800 */
[----:B------:R-:W-:Y:S02]  /*2440*/  LOP3.LUT R29, R29, R59, RZ, 0xfc, !PT ;  /* 0x0000003b1d1d7212 */ /* 0x000fe400078efcff */
[----:B------:R-:W-:Y:S01]  /*2450*/  IADD3.X R3, R65, UR9, RZ, P0, !PT ;  /* 0x0000000941037c10 */ /* 0x000fe200087fe4ff */
[----:B------:R-:W-:Y:S01]  /*2460*/  STS [R32+0x180], R49 ;  /* 0x0001803120007388 */ /* 0x000fe20000000800 */
[----:B------:R-:W-:Y:S01]  /*2470*/  LOP3.LUT R4, R36, R67, RZ, 0xfc, !PT ;  /* 0x0000004324047212 */ /* 0x000fe200078efcff */
[----:B------:R-:W-:Y:S01]  /*2480*/  ULDC.64 UR8, c[0x0][0x238] ;  /* 0x00008e0000087ab9 */ /* 0x000fe20000000a00 */
[----:B------:R-:W-:Y:S01]  /*2490*/  LOP3.LUT R7, R40, R7, RZ, 0xfc, !PT ;  /* 0x0000000728077212 */ /* 0x000fe200078efcff */
[----:B------:R-:W-:Y:S01]  /*24a0*/  STS [R32+0x200], R44 ;  /* 0x0002002c20007388 */ /* 0x000fe20000000800 */
[----:B------:R-:W-:-:S02]  /*24b0*/  LOP3.LUT R31, R31, 0xffff, RZ, 0xc0, !PT ;  /* 0x0000ffff1f1f7812 */ /* 0x000fc400078ec0ff */
[----:B------:R-:W-:Y:S01]  /*24c0*/  LOP3.LUT R27, R27, 0xffff, RZ, 0xc0, !PT ;  /* 0x0000ffff1b1b7812 */ /* 0x000fe200078ec0ff */
[----:B------:R-:W-:Y:S01]  /*24d0*/  STS [R32+0x280], R45 ;  /* 0x0002802d20007388 */ /* 0x000fe20000000800 */
[----:B------:R-:W-:Y:S01]  /*24e0*/  LOP3.LUT R23, R23, 0xffff, RZ, 0xc0, !PT ;  /* 0x0000ffff17177812 */ /* 0x000fe200078ec0ff */
[----:B------:R-:W-:Y:S01]  /*24f0*/  IMAD.SHL.U32 R31, R31, 0x1000000, RZ ;  /* 0x010000001f1f7824 */ /* 0x000fe200078e00ff */
[----:B------:R-:W-:Y:S01]  /*2500*/  LOP3.LUT R22, R22, 0xffff, RZ, 0xc0, !PT ;  /* 0x0000ffff16167812 */ /* 0x000fe200078ec0ff */
[----:B------:R-:W-:Y:S01]  /*2510*/  STS [R32+0x300], R16 ;  /* 0x0003001020007388 */ /* 0x000fe20000000800 */
[----:B------:R-:W-:Y:S01]  /*2520*/  PRMT R46, R75, 0x5410, R46 ;  /* 0x000054104b2e7816 */ /* 0x000fe2000000002e */
[----:B------:R-:W-:Y:S01]  /*2530*/  IMAD.SHL.U32 R0, R27, 0x1000000, RZ ;  /* 0x010000001b007824 */ /* 0x000fe200078e00ff */
[----:B------:R-:W-:Y:S01]  /*2540*/  PRMT R38, R38, 0x5410, R71 ;  /* 0x0000541026267816 */ /* 0x000fe20000000047 */
[----:B------:R-:W-:Y:S01]  /*2550*/  STS [R32+0x380], R47 ;  /* 0x0003802f20007388 */ /* 0x000fe20000000800 */
[----:B------:R-:W-:Y:S01]  /*2560*/  IMAD.SHL.U32 R23, R23, 0x1000000, RZ ;  /* 0x0100000017177824 */ /* 0x000fe200078e00ff */
[----:B------:R-:W-:Y:S01]  /*2570*/  LOP3.LUT R43, R46, R43, RZ, 0xfc, !PT ;  /* 0x0000002b2e2b7212 */ /* 0x000fe200078efcff */
[----:B------:R-:W-:Y:S01]  /*2580*/  IMAD.SHL.U32 R11, R22, 0x1000000, RZ ;  /* 0x01000000160b7824 */ /* 0x000fe200078e00ff */
[----:B------:R-:W-:Y:S01]  /*2590*/  STS [R32+0x400], R61 ;  /* 0x0004003d20007388 */ /* 0x000fe20000000800 */
[----:B------:R-:W-:-:S02]  /*25a0*/  LOP3.LUT R41, R37, R26, RZ, 0xfc, !PT ;  /* 0x0000001a25297212 */ /* 0x000fc400078efcff */
[----:B------:R-:W-:Y:S01]  /*25b0*/  LOP3.LUT R40, R34, R25, RZ, 0xfc, !PT ;  /* 0x0000001922287212 */ /* 0x000fe200078efcff */
[----:B------:R-:W-:Y:S01]  /*25c0*/  STS [R32+0x480], R60 ;  /* 0x0004803c20007388 */ /* 0x000fe20000000800 */
[----:B------:R-:W-:Y:S02]  /*25d0*/  LOP3.LUT R31, R24, R31, RZ, 0xfc, !PT ;  /* 0x0000001f181f7212 */ /* 0x000fe400078efcff */
[----:B------:R-:W-:Y:S01]  /*25e0*/  LOP3.LUT R30, R21, R0, RZ, 0xfc, !PT ;  /* 0x00000000151e7212 */ /* 0x000fe200078efcff */
[----:B------:R-:W-:Y:S01]  /*25f0*/  STS [R32+0x500], R18 ;  /* 0x0005001220007388 */ /* 0x000fe20000000800 */
[----:B------:R-:W-:Y:S02]  /*2600*/  LOP3.LUT R10, R10, R15, RZ, 0xfc, !PT ;  /* 0x0000000f0a0a7212 */ /* 0x000fe400078efcff */
[----:B------:R-:W-:Y:S01]  /*2610*/  LOP3.LUT R9, R9, R14, RZ, 0xfc, !PT ;  /* 0x0000000e09097212 */ /* 0x000fe200078efcff */
[----:B------:R-:W-:Y:S01]  /*2620*/  STS [R32+0x580], R39 ;  /* 0x0005802720007388 */ /* 0x000fe20000000800 */
[----:B------:R-:W-:-:S03]  /*2630*/  LOP3.LUT R8, R8, R19, RZ, 0xfc, !PT ;  /* 0x0000001308087212 */ /* 0x000fc600078efcff */
[----:B------:R-:W-:Y:S04]  /*2640*/  STS [R32+0x600], R53 ;  /* 0x0006003520007388 */ /* 0x000fe80000000800 */
[----:B------:R-:W-:Y:S04]  /*2650*/  STS [R32+0x680], R52 ;  /* 0x0006803420007388 */ /* 0x000fe80000000800 */
[----:B------:R-:W-:Y:S04]  /*2660*/  STS [R32+0x700], R33 ;  /* 0x0007002120007388 */ /* 0x000fe80000000800 */
[----:B------:R1:W-:Y:S01]  /*2670*/  STS [R32+0x780], R29 ;  /* 0x0007801d20007388 */ /* 0x0003e20000000800 */
[----:B------:R3:W-:Y:S06]  /*2680*/  MEMBAR.ALL.CTA ;  /* 0x0000000000007992 */ /* 0x0007ec0000008000 */
[----:B---3--:R-:W3:Y:S04]  /*2690*/  FENCE.VIEW.ASYNC.S ;  /* 0x00000000000073c6 */ /* 0x008ee80000000000 */
[----:B------:R4:W-:Y:S01]  /*26a0*/  STG.E.128 desc[UR6][R2.64], R4 ;  /* 0x0000000402007986 */ /* 0x0009e2000c101d06 */
[----:B-1----:R-:W-:-:S02]  /*26b0*/  LOP3.LUT R29, R20, R23, RZ, 0xfc, !PT ;  /* 0x00000017141d7212 */ /* 0x002fc400078efcff */
[----:B----4-:R-:W-:Y:S01]  /*26c0*/  IADD3 R2, P0, R2, UR8, RZ ;  /* 0x0000000802027c10 */ /* 0x010fe2000ff1e0ff */
[----:B------:R-:W-:Y:S01]  /*26d0*/  IMAD.SHL.U32 R5, R28, 0x1000000, RZ ;  /* 0x010000001c057824 */ /* 0x000fe200078e00ff */
[----:B------:R-:W-:Y:S02]  /*26e0*/  LOP3.LUT R28, R38, R11, RZ, 0xfc, !PT ;  /* 0x0000000b261c7212 */ /* 0x000fe400078efcff */
[----:B------:R-:W-:Y:S02]  /*26f0*/  IADD3.X R3, R3, UR9, RZ, P0, !PT ;  /* 0x0000000903037c10 */ /* 0x000fe400087fe4ff */
[----:B------:R-:W-:Y:S02]  /*2700*/  IADD3 R4, P0, R2, UR8, RZ ;  /* 0x0000000802047c10 */ /* 0x000fe4000ff1e0ff */
[----:B------:R-:W-:Y:S02]  /*2710*/  LOP3.LUT R42, R42, R5, RZ, 0xfc, !PT ;  /* 0x000000052a2a7212 */ /* 0x000fe400078efcff */
[----:B------:R-:W-:-:S02]  /*2720*/  IADD3.X R5, R3, UR9, RZ, P0, !PT ;  /* 0x0000000903057c10 */ /* 0x000fc400087fe4ff */
[----:B------:R-:W-:Y:S01]  /*2730*/  IADD3 R6, P0, R4, UR8, RZ ;  /* 0x0000000804067c10 */ /* 0x000fe2000ff1e0ff */
[----:B------:R1:W-:Y:S01]  /*2740*/  STG.E.128 desc[UR6][R2.64], R40 ;  /* 0x0000002802007986 */ /* 0x0003e2000c101d06 */
[----:B------:R-:W-:Y:S02]  /*2750*/  LOP3.LUT R11, R12, R59, RZ, 0xfc, !PT ;  /* 0x0000003b0c0b7212 */ /* 0x000fe400078efcff */
[----:B------:R-:W-:Y:S01]  /*2760*/  IADD3.X R7, R5, UR9, RZ, P0, !PT ;  /* 0x0000000905077c10 */ /* 0x000fe200087fe4ff */
[----:B------:R1:W-:Y:S04]  /*2770*/  STG.E.128 desc[UR6][R4.64], R28 ;  /* 0x0000001c04007986 */ /* 0x0003e8000c101d06 */
[----:B------:R1:W-:Y:S01]  /*2780*/  STG.E.128 desc[UR6][R6.64], R8 ;  /* 0x0000000806007986 */ /* 0x0003e2000c101d06 */
[----:B---3--:R-:W-:Y:S06]  /*2790*/  BAR.SYNC.DEFER_BLOCKING 0x0 ;  /* 0x0000000000007b1d */ /* 0x008fec0000010000 */
[----:B------:R-:W-:Y:S05]  /*27a0*/  @P1 EXIT ;  /* 0x000000000000194d */ /* 0x000fea0003800000 */
[----:B------:R-:W3:Y:S01]  /*27b0*/  S2UR UR5, SR_CTAID.Y ;  /* 0x00000000000579c3 */ /* 0x000ee20000002600 */
[----:B------:R-:W-:Y:S02]  /*27c0*/  ULDC.64 UR8, c[0x0][0x198] ;  /* 0x0000660000087ab9 */ /* 0x000fe40000000a00 */
[----:B------:R-:W-:-:S04]  /*27d0*/  UIADD3 UR8, UP0, UR8, 0x70, URZ ;  /* 0x0000007008087890 */ /* 0x000fc8000ff1e03f */
[----:B------:R-:W-:Y:S01]  /*27e0*/  UIADD3.X UR9, URZ, UR9, URZ, UP0, !UPT ;  /* 0x000000093f097290 */ /* 0x000fe200087fe43f */
[----:B------:R-:W4:Y:S01]  /*27f0*/  S2UR UR6, SR_CTAID.X ;  /* 0x00000000000679c3 */ /* 0x000f220000002500 */
[----:B---3--:R-:W-:Y:S02]  /*2800*/  USHF.L.U32 UR5, UR5, 0x7, URZ ;  /* 0x0000000705057899 */ /* 0x008fe4000800063f */
[----:B----4-:R-:W-:-:S09]  /*2810*/  USHF.L.U32 UR6, UR6, 0x7, URZ ;  /* 0x0000000706067899 */ /* 0x010fd2000800063f */
[----:B------:R3:W-:Y:S01]  /*2820*/  UTMASTG.2D [UR4], [UR8] ;  /* 0x00000004080073b5 */ /* 0x0007e20008008000 */
[----:B------:R0:W-:Y:S01]  /*2830*/  UTMACMDFLUSH ;  /* 0x00000000000079b7 */ /* 0x0001e20000000000 */
[----:B------:R-:W-:-:S04]  /*2840*/  DEPBAR.LE SB0, 0x0 ;  /* 0x000080000000791a */ /* 0x000fc80000000000 */
[----:B---3--:R-:W-:Y:S05]  /*2850*/  EXIT ;  /* 0x000000000000794d */ /* 0x008fea0003800000 */
        .weak           $__internal_38_$__cuda_sm20_rcp_rn_f32_slowpath
        .type           $__internal_38_$__cuda_sm20_rcp_rn_f32_slowpath,@function
        .size           $__internal_38_$__cuda_sm20_rcp_rn_f32_slowpath,($__internal_39_$__cuda_sm3x_div_rn_noftz_f32_slowpath - $__internal_38_$__cuda_sm20_rcp_rn_f32_slowpath)
$__internal_38_$__cuda_sm20_rcp_rn_f32_slowpath:
        /* <DEDUP_REMOVED lines=9> */
[----:B---3--:R-:W4:Y:S02]  /*28f0*/  MUFU.RCP R0, R75 ;  /* 0x0000004b00007308 */ /* 0x008f240000001000 */
[----:B----4-:R-:W-:-:S04]  /*2900*/  FFMA R74, R75, R0, -1 ;  /* 0xbf8000004b4a7423 */ /* 0x010fc80000000000 */
[----:B------:R-:W-:-:S04]  /*2910*/  FADD.FTZ R77, -R74, -RZ ;  /* 0x800000ff4a4d7221 */ /* 0x000fc80000010100 */
[----:B------:R-:W-:-:S04]  /*2920*/  FFMA R0, R0, R77, R0 ;  /* 0x0000004d00007223 */ /* 0x000fc80000000000 */
[----:B------:R-:W-:Y:S01]  /*2930*/  FFMA R74, R0, 1.84467440737095516160e+19, RZ ;  /* 0x5f800000004a7823 */ /* 0x000fe200000000ff */
[----:B------:R-:W-:Y:S06]  /*2940*/  BRA `(.L_x_921) ;  /* 0x0000000000887947 */ /* 0x000fec0003800000 */
.L_x_920:
        /* <DEDUP_REMOVED lines=33> */
.L_x_922:
[----:B------:R1:W2:Y:S02]  /*2b60*/  MUFU.RCP R74, R0 ;  /* 0x00000000004a7308 */ /* 0x0002a40000001000 */
.L_x_921:
[----:B--2-4-:R-:W-:Y:S02]  /*2b70*/  IMAD.MOV.U32 R79, RZ, RZ, R74 ;  /* 0x000000ffff4f7224 */ /* 0x014fe400078e004a */
[----:B------:R-:W-:Y:S02]  /*2b80*/  IMAD.MOV.U32 R74, RZ, RZ, R80 ;  /* 0x000000ffff4a7224 */ /* 0x000fe400078e0050 */
[----:B------:R-:W-:-:S04]  /*2b90*/  IMAD.MOV.U32 R75, RZ, RZ, 0x0 ;  /* 0x00000000ff4b7424 */ /* 0x000fc800078e00ff */
[----:B-1-3--:R-:W-:Y:S05]  /*2ba0*/  RET.REL.NODEC R74 `(_ZN18transformer_engine71_GLOBAL__N__76556b6a_38_quantize_transpose_square_blockwise_cu_108e784934block_scaled_cast_transpose_kernelILb1Eff13__nv_fp8_e4m3EEvPKT1_PT2_S7_PT0_S9_mmmmmmf14CUtensorMap_stbPKf) ;  /* 0xffffffd44a147950 */ /* 0x00afea0003c3ffff */
        .weak           $__internal_39_$__cuda_sm3x_div_rn_noftz_f32_slowpath
        .type           $__internal_39_$__cuda_sm3x_div_rn_noftz_f32_slowpath,@function
        .size           $__internal_39_$__cuda_sm3x_div_rn_noftz_f32_slowpath,(.L_x_1153 - $__internal_39_$__cuda_sm3x_div_rn_noftz_f32_slowpath)
$__internal_39_$__cuda_sm3x_div_rn_noftz_f32_slowpath:
        /* <DEDUP_REMOVED lines=23> */
.L_x_923:
        /* <DEDUP_REMOVED lines=49> */
.L_x_929:
[----:B------:R-:W-:-:S04]  /*3030*/  LOP3.LUT R72, R72, 0x80000000, RZ, 0xc0, !PT ;  /* 0x8000000048487812 */ /* 0x000fc800078ec0ff */
[----:B------:R-:W-:Y:S01]  /*3040*/  LOP3.LUT R72, R72, 0x7f800000, RZ, 0xfc, !PT ;  /* 0x7f80000048487812 */ /* 0x000fe200078efcff */
[----:B------:R-:W-:Y:S06]  /*3050*/  BRA `(.L_x_930) ;  /* 0x0000000000287947 */ /* 0x000fec0003800000 */
.L_x_928:
[----:B------:R-:W-:Y:S01]  /*3060*/  IMAD R72, R73, 0x800000, R72 ;  /* 0x0080000049487824 */ /* 0x000fe200078e0248 */
[----:B------:R-:W-:Y:S06]  /*3070*/  BRA `(.L_x_930) ;  /* 0x0000000000207947 */ /* 0x000fec0003800000 */
.L_x_927:
[----:B------:R-:W-:-:S04]  /*3080*/  LOP3.LUT R66, R67, 0x80000000, R66, 0x48, !PT ;  /* 0x8000000043427812 */ /* 0x000fc800078e4842 */
[----:B------:R-:W-:Y:S01]  /*3090*/  LOP3.LUT R72, R66, 0x7f800000, RZ, 0xfc, !PT ;  /* 0x7f80000042487812 */ /* 0x000fe200078efcff */
[----:B------:R-:W-:Y:S06]  /*30a0*/  BRA `(.L_x_930) ;  /* 0x0000000000147947 */ /* 0x000fec0003800000 */
.L_x_926:
[----:B------:R-:W-:Y:S01]  /*30b0*/  LOP3.LUT R72, R67, 0x80000000, R66, 0x48, !PT ;  /* 0x8000000043487812 */ /* 0x000fe200078e4842 */
[----:B------:R-:W-:Y:S06]  /*30c0*/  BRA `(.L_x_930) ;  /* 0x00000000000c7947 */ /* 0x000fec0003800000 */
.L_x_925:
[----:B------:R-:W1:Y:S01]  /*30d0*/  MUFU.RSQ R72, -QNAN ;  /* 0xffc0000000487908 */ /* 0x000e620000001400 */
[----:B------:R-:W-:Y:S05]  /*30e0*/  BRA `(.L_x_930) ;  /* 0x0000000000047947 */ /* 0x000fea0003800000 */
.L_x_924:
[----:B------:R-:W-:-:S07]  /*30f0*/  FADD.FTZ R72, R0, 448 ;  /* 0x43e0000000487421 */ /* 0x000fce0000010000 */
.L_x_930:
[----:B------:R-:W-:Y:S02]  /*3100*/  IMAD.MOV.U32 R66, RZ, RZ, R74 ;  /* 0x000000ffff427224 */ /* 0x000fe400078e004a */
[----:B------:R-:W-:-:S04]  /*3110*/  IMAD.MOV.U32 R67, RZ, RZ, 0x0 ;  /* 0x00000000ff437424 */ /* 0x000fc800078e00ff */
[----:B-1----:R-:W-:Y:S05]  /*3120*/  RET.REL.NODEC R66 `(_ZN18transformer_engine71_GLOBAL__N__76556b6a_38_quantize_transpose_square_blockwise_cu_108e784934block_scaled_cast_transpose_kernelILb1Eff13__nv_fp8_e4m3EEvPKT1_PT2_S7_PT0_S9_mmmmmmf14CUtensorMap_stbPKf) ;  /* 0xffffffcc42b47950 */ /* 0x002fea0003c3ffff */
.L_x_931:
        /* <DEDUP_REMOVED lines=13> */
.L_x_1153:


//--------------------- .text._ZN18transformer_engine71_GLOBAL__N__76556b6a_38_quantize_transpose_square_blockwise_cu_108e784945block_scaled_cast_transpose_kernel_notalignedILb0Eff13__nv_fp8_e5m2EEvPKT1_PT2_S7_PT0_S9_mmmmmmfbPKf --------------------------
	.section	.text._ZN18transformer_engine71_GLOBAL__N__76556b6a_38_quantize_transpose_square_blockwise_cu_108e784945block_scaled_cast_transpose_kernel_notalignedILb0Eff13__nv_fp8_e5m2EEvPKT1_PT2_S7_PT0_S9_mmmmmmfbPKf,"ax",@progbits
	.align	128
.text._ZN18transformer_engine71_GLOBAL__N__76556b6a_38_quantize_transpose_square_blockwise_cu_108e784945block_scaled_cast_transpose_kernel_notalignedILb0Eff13__nv_fp8_e5m2EEvPKT1_PT2_S7_PT0_S9_mmmmmmfbPKf:
        .type           _ZN18transformer_engine71_GLOBAL__N__76556b6a_38_quantize_transpose_square_blockwise_cu_108e784945block_scaled_cast_transpose_kernel_notalignedILb0Eff13__nv_fp8_e5m2EEvPKT1_PT2_S7_PT0_S9_mmmmmmfbPKf,@function
        .size           _ZN18transformer_engine71_GLOBAL__N__76556b6a_38_quantize_transpose_square_blockwise_cu_108e784945block_scaled_cast_transpose_kernel_notalignedILb0Eff13__nv_fp8_e5m2EEvPKT1_PT2_S7_PT0_S9_mmmmmmfbPKf,(.L_x_1156 - _ZN18transformer_engine71_GLOBAL__N__76556b6a_38_quantize_transpose_square_blockwise_cu_108e784945block_scaled_cast_transpose_kernel_notalignedILb0Eff13__nv_fp8_e5m2EEvPKT1_PT2_S7_PT0_S9_mmmmmmfbPKf)
        .other          _ZN18transformer_engine71_GLOBAL__N__76556b6a_38_quantize_transpose_square_blockwise_cu_108e784945block_scaled_cast_transpose_kernel_notalignedILb0Eff13__nv_fp8_e5m2EEvPKT1_PT2_S7_PT0_S9_mmmmmmfbPKf,@"STO_CUDA_ENTRY STV_DEFAULT"
_ZN18transformer_engine71_GLOBAL__N__76556b6a_38_quantize_transpose_square_blockwise_cu_108e784945block_scaled_cast_transpose_kernel_notalignedILb0Eff13__nv_fp8_e5m2EEvPKT1_PT2_S7_PT0_S9_mmmmmmfbPKf:
        /* <DEDUP_REMOVED lines=10> */
.L_x_932:
        /* <DEDUP_REMOVED lines=156> */
.L_x_936:
        /* <DEDUP_REMOVED lines=22> */
.L_x_940:
        /* <DEDUP_REMOVED lines=56> */
.L_x_939:
[----:B------:R-:W-:Y:S05]  /*0f40*/  BSYNC B2 ;  /* 0x0000000000027941 */ /* 0x000fea0003800000 */
.L_x_938:
        /* <DEDUP_REMOVED lines=27> */
.L_x_943:
        /* <DEDUP_REMOVED lines=56> */
.L_x_942:
[----:B------:R-:W-:Y:S05]  /*1480*/  BSYNC B2 ;  /* 0x0000000000027941 */ /* 0x000fea0003800000 */
.L_x_941:
        /* <DEDUP_REMOVED lines=27> */
.L_x_946:
        /* <DEDUP_REMOVED lines=78> */
.L_x_945:
[----:B------:R-:W-:Y:S05]  /*1b20*/  BSYNC B2 ;  /* 0x0000000000027941 */ /* 0x000fea0003800000 */
.L_x_944:
        /* <DEDUP_REMOVED lines=28> */
.L_x_947:
        /* <DEDUP_REMOVED lines=56> */
.L_x_937:
[----:B------:R-:W-:Y:S05]  /*2070*/  BSYNC B0 ;  /* 0x0000000000007941 */ /* 0x000fea0003800000 */
.L_x_935:
        /* <DEDUP_REMOVED lines=64> */
.L_x_934:
[----:B------:R-:W-:Y:S05]  /*2480*/  BSYNC B1 ;  /* 0x0000000000017941 */ /* 0x000fea0003800000 */
.L_x_933:
        /* <DEDUP_REMOVED lines=39> */
.L_x_949:
[----:B------:R-:W-:Y:S05]  /*2700*/  BSYNC B0 ;  /* 0x0000000000007941 */ /* 0x000fea0003800000 */
.L_x_948:
        /* <DEDUP_REMOVED lines=27> */
[----:B------:R-:W-:Y:S05]  /*28c0*/  CALL.REL.NOINC `($__internal_41_$__cuda_sm3x_div_rn_noftz_f32_slowpath) ;  /* 0x0000002400807944 */ /* 0x000fea0003c00000 */
[----:B------:R-:W-:-:S07]  /*28d0*/  IMAD.MOV.U32 R74, RZ, RZ, R76 ;  /* 0x000000ffff4a7224 */ /* 0x000fce00078e004c */
.L_x_951:
[----:B------:R-:W-:-:S04]  /*28e0*/  FSETP.NEU.AND P1, PT, |R74|, +INF , PT ;  /* 0x7f8000004a00780b */ /* 0x000fc80003f2d200 */
[----:B------:R-:W-:-:S04]  /*28f0*/  FSEL R74, R74, 3.40282346638528859812e+38, P1 ;  /* 0x7f7fffff4a4a7808 */ /* 0x000fc80000800000 */
[----:B------:R-:W-:-:S07]  /*2900*/  @P4 LOP3.LUT R74, R74, 0xff800000, RZ, 0xc0, !PT ;  /* 0xff8000004a4a4812 */ /* 0x000fce00078ec0ff */
.L_x_950:
        /* <DEDUP_REMOVED lines=10> */
[----:B012---:R-:W-:Y:S05]  /*29b0*/  CALL.REL.NOINC `($__internal_40_$__cuda_sm20_rcp_rn_f32_slowpath) ;  /* 0x0000002000707944 */ /* 0x007fea0003c00000 */
[----:B------:R-:W-:Y:S05]  /*29c0*/  BRA `(.L_x_955) ;  /* 0x0000000000107947 */ /* 0x000fea0003800000 */
.L_x_954:
[----:B------:R-:W3:Y:S02]  /*29d0*/  MUFU.RCP R81, R74 ;  /* 0x0000004a00517308 */ /* 0x000ee40000001000 */
[----:B---3--:R-:W-:-:S04]  /*29e0*/  FFMA R0, R81, R74, -1 ;  /* 0xbf80000051007423 */ /* 0x008fc8000000004a */
[----:B------:R-:W-:-:S04]  /*29f0*/  FADD.FTZ R0, -R0, -RZ ;  /* 0x800000ff00007221 */ /* 0x000fc80000010100 */
[----:B------:R-:W-:-:S07]  /*2a00*/  FFMA R81, R81, R0, R81 ;  /* 0x0000000051517223 */ /* 0x000fce0000000051 */
.L_x_955:
        /* <DEDUP_REMOVED lines=16> */
.L_x_953:
[----:B------:R-:W-:Y:S05]  /*2b10*/  BSYNC B0 ;  /* 0x0000000000007941 */ /* 0x000fea0003800000 */
.L_x_952:
        /* <DEDUP_REMOVED lines=28> */
[----:B0-----:R-:W-:-:S02]  /*2ce0*/  F2FP.SATFINITE.E5M2.F32.PACK_AB_MERGE_C R81, RZ, R59, RZ ;  /* 0x0000003bff51723e */ /* 0x001fc400048060ff */
        /* <DEDUP_REMOVED lines=50> */
.L_x_958:
        /* <DEDUP_REMOVED lines=48> */
.L_x_957:
[----:B------:R-:W-:Y:S05]  /*3310*/  BSYNC B0 ;  /* 0x0000000000007941 */ /* 0x000fea0003800000 */
.L_x_956:
        /* <DEDUP_REMOVED lines=24> */
[----:B------:R-:W-:-:S02]  /*34a0*/  F2FP.SATFINITE.E5M2.F32.PACK_AB_MERGE_C R53, RZ, R53, RZ ;  /* 0x00000035ff35723e */ /* 0x000fc400048060ff */
[----:B------:R-:W-:Y:S02]  /*34b0*/  F2FP.SATFINITE.E5M2.F32.PACK_AB_MERGE_C R57, RZ, R54, RZ ;  /* 0x00000036ff39723e */ /* 0x000fe400048060ff */
[----:B----4-:R-:W-:Y:S02]  /*34c0*/  IADD3 R4, P1, R5, R6, RZ ;  /* 0x0000000605047210 */ /* 0x010fe40007f3e0ff */
[----:B------:R-:W-:Y:S02]  /*34d0*/  F2FP.SATFINITE.E5M2.F32.PACK_AB_MERGE_C R55, RZ, R55, RZ ;  /* 0x00000037ff37723e */ /* 0x000fe400048060ff */
[----:B------:R-:W-:Y:S02]  /*34e0*/  IADD3.X R5, R7, UR5, R69, P1, P2 ;  /* 0x0000000507057c10 */ /* 0x000fe40008fe4445 */
[----:B------:R-:W-:Y:S02]  /*34f0*/  ISETP.GE.U32.AND.EX P1, PT, R70, RZ, PT, P0 ;  /* 0x000000ff4600720c */ /* 0x000fe40003f26100 */
[----:B------:R-:W-:-:S02]  /*3500*/  LOP3.LUT P0, RZ, R4, 0xf, RZ, 0xc0, !PT ;  /* 0x0000000f04ff7812 */ /* 0x000fc4000780c0ff */
[----:B------:R-:W-:Y:S02]  /*3510*/  F2FP.SATFINITE.E5M2.F32.PACK_AB_MERGE_C R7, RZ, R52, RZ ;  /* 0x00000034ff07723e */ /* 0x000fe400048060ff */
[----:B------:R-:W-:Y:S02]  /*3520*/  PLOP3.LUT P0, PT, P1, P0, PT, 0x8a, 0x0 ;  /* 0x000000000000781c */ /* 0x000fe40000f01172 */
        /* <DEDUP_REMOVED lines=11> */
[----:B0-----:R-:W-:Y:S01]  /*35e0*/  F2FP.SATFINITE.E5M2.F32.PACK_AB_MERGE_C R79, RZ, R43, RZ ;  /* 0x0000002bff4f723e */ /* 0x001fe200048060ff */
        /* <DEDUP_REMOVED lines=35> */
.L_x_961:
        /* <DEDUP_REMOVED lines=48> */
.L_x_960:
[----:B------:R-:W-:Y:S05]  /*3b20*/  BSYNC B0 ;  /* 0x0000000000007941 */ /* 0x000fea0003800000 */
.L_x_959:
        /* <DEDUP_REMOVED lines=24> */
[----:B------:R-:W-:Y:S02]  /*3cb0*/  F2FP.SATFINITE.E5M2.F32.PACK_AB_MERGE_C R41, RZ, R38, RZ ;  /* 0x00000026ff29723e */ /* 0x000fe400048060ff */
[C---:B0-----:R-:W-:Y:S02]  /*3cc0*/  LEA R0, P0, R4.reuse, R2, 0x1 ;  /* 0x0000000204007211 */ /* 0x041fe400078008ff */
[----:B------:R-:W-:Y:S02]  /*3cd0*/  F2FP.SATFINITE.E5M2.F32.PACK_AB_MERGE_C R39, RZ, R39, RZ ;  /* 0x00000027ff27723e */ /* 0x000fe400048060ff */
[----:B------:R-:W-:Y:S02]  /*3ce0*/  LEA.HI.X R5, R4, R69, R5, 0x1, P0 ;  /* 0x0000004504057211 */ /* 0x000fe400000f0c05 */
[----:B------:R-:W-:-:S02]  /*3cf0*/  IADD3 R4, P1, R0, UR4, RZ ;  /* 0x0000000400047c10 */ /* 0x000fc4000ff3e0ff */
[----:B------:R-:W-:Y:S02]  /*3d00*/  ISETP.GE.U32.AND P0, PT, R71, 0x10, PT ;  /* 0x000000104700780c */ /* 0x000fe40003f06070 */
[----:B------:R-:W-:Y:S02]  /*3d10*/  IADD3.X R5, R5, UR5, RZ, P1, !PT ;  /* 0x0000000505057c10 */ /* 0x000fe40008ffe4ff */
[----:B------:R-:W-:Y:S02]  /*3d20*/  ISETP.GE.U32.AND.EX P1, PT, R70, RZ, PT, P0 ;  /* 0x000000ff4600720c */ /* 0x000fe40003f26100 */
[----:B------:R-:W-:Y:S02]  /*3d30*/  LOP3.LUT P0, RZ, R4, 0xf, RZ, 0xc0, !PT ;  /* 0x0000000f04ff7812 */ /* 0x000fe4000780c0ff */
[----:B------:R-:W-:Y:S02]  /*3d40*/  F2FP.SATFINITE.E5M2.F32.PACK_AB_MERGE_C R43, RZ, R32, RZ ;  /* 0x00000020ff2b723e */ /* 0x000fe400048060ff */
[----:B------:R-:W-:-:S02]  /*3d50*/  PLOP3.LUT P0, PT, P1, P0, PT, 0x8a, 0x0 ;  /* 0x000000000000781c */ /* 0x000fc40000f01172 */
        /* <DEDUP_REMOVED lines=46> */
.L_x_964:
        /* <DEDUP_REMOVED lines=48> */
.L_x_963:
[----:B------:R-:W-:Y:S05]  /*4340*/  BSYNC B0 ;  /* 0x0000000000007941 */ /* 0x000fea0003800000 */
.L_x_962:
        /* <DEDUP_REMOVED lines=25> */
[----:B------:R-:W-:Y:S01]  /*44e0*/  F2FP.SATFINITE.E5M2.F32.PACK_AB_MERGE_C R25, RZ, R22, RZ ;  /* 0x00000016ff19723e */ /* 0x000fe200048060ff */
[----:B0-----:R-:W-:Y:S01]  /*44f0*/  IMAD.WIDE.U32 R2, R4, 0x3, R2 ;  /* 0x0000000304027825 */ /* 0x001fe200078e0002 */
[----:B------:R-:W-:Y:S02]  /*4500*/  F2FP.SATFINITE.E5M2.F32.PACK_AB_MERGE_C R23, RZ, R23, RZ ;  /* 0x00000017ff17723e */ /* 0x000fe400048060ff */
[----:B------:R-:W-:Y:S01]  /*4510*/  F2FP.SATFINITE.E5M2.F32.PACK_AB_MERGE_C R7, RZ, R16, RZ ;  /* 0x00000010ff07723e */ /* 0x000fe200048060ff */
[----:B------:R-:W-:Y:S01]  /*4520*/  IMAD R5, R5, 0x3, RZ ;  /* 0x0000000305057824 */ /* 0x000fe200078e02ff */
[----:B------:R-:W-:Y:S02]  /*4530*/  IADD3 R2, P2, R2, UR4, RZ ;  /* 0x0000000402027c10 */ /* 0x000fe4000ff5e0ff */
[----:B------:R-:W-:Y:S02]  /*4540*/  F2FP.SATFINITE.E5M2.F32.PACK_AB_MERGE_C R17, RZ, R17, RZ ;  /* 0x00000011ff11723e */ /* 0x000fe400048060ff */
[----:B------:R-:W-:-:S02]  /*4550*/  LOP3.LUT P0, RZ, R2, 0xf, RZ, 0xc0, !PT ;  /* 0x0000000f02ff7812 */ /* 0x000fc4000780c0ff */
[----:B------:R-:W-:Y:S02]  /*4560*/  IADD3.X R3, R3, UR5, R5, P2, !PT ;  /* 0x0000000503037c10 */ /* 0x000fe400097fe405 */
        /* <DEDUP_REMOVED lines=47> */
.L_x_965:
        /* <DEDUP_REMOVED lines=50> */
        .weak           $__internal_40_$__cuda_sm20_rcp_rn_f32_slowpath
        .type           $__internal_40_$__cuda_sm20_rcp_rn_f32_slowpath,@function
        .size           $__internal_40_$__cuda_sm20_rcp_rn_f32_slowpath,($__internal_41_$__cuda_sm3x_div_rn_noftz_f32_slowpath - $__internal_40_$__cuda_sm20_rcp_rn_f32_slowpath)
$__internal_40_$__cuda_sm20_rcp_rn_f32_slowpath:
        /* <DEDUP_REMOVED lines=15> */
.L_x_966:
        /* <DEDUP_REMOVED lines=33> */
.L_x_968:
[----:B------:R2:W3:Y:S02]  /*4e80*/  MUFU.RCP R76, R0 ;  /* 0x00000000004c7308 */ /* 0x0004e40000001000 */
.L_x_967:
[----:B-1-3--:R-:W-:Y:S02]  /*4e90*/  IMAD.MOV.U32 R81, RZ, RZ, R76 ;  /* 0x000000ffff517224 */ /* 0x00afe400078e004c */
[----:B------:R-:W-:Y:S02]  /*4ea0*/  IMAD.MOV.U32 R76, RZ, RZ, R84 ;  /* 0x000000ffff4c7224 */ /* 0x000fe400078e0054 */
[----:B------:R-:W-:-:S04]  /*4eb0*/  IMAD.MOV.U32 R77, RZ, RZ, 0x0 ;  /* 0x00000000ff4d7424 */ /* 0x000fc800078e00ff */
[----:B0-2---:R-:W-:Y:S05]  /*4ec0*/  RET.REL.NODEC R76 `(_ZN18transformer_engine71_GLOBAL__N__76556b6a_38_quantize_transpose_square_blockwise_cu_108e784945block_scaled_cast_transpose_kernel_notalignedILb0Eff13__nv_fp8_e5m2EEvPKT1_PT2_S7_PT0_S9_mmmmmmfbPKf) ;  /* 0xffffffb04c4c7950 */ /* 0x005fea0003c3ffff */
        .weak           $__internal_41_$__cuda_sm3x_div_rn_noftz_f32_slowpath
        .type           $__internal_41_$__cuda_sm3x_div_rn_noftz_f32_slowpath,@function
        .size           $__internal_41_$__cuda_sm3x_div_rn_noftz_f32_slowpath,(.L_x_1156 - $__internal_41_$__cuda_sm3x_div_rn_noftz_f32_slowpath)
$__internal_41_$__cuda_sm3x_div_rn_noftz_f32_slowpath:
        /* <DEDUP_REMOVED lines=23> */
.L_x_969:
        /* <DEDUP_REMOVED lines=49> */
.L_x_975:
[----:B------:R-:W-:-:S04]  /*5350*/  LOP3.LUT R76, R76, 0x80000000, RZ, 0xc0, !PT ;  /* 0x800000004c4c7812 */ /* 0x000fc800078ec0ff */
[----:B------:R-:W-:Y:S01]  /*5360*/  LOP3.LUT R76, R76, 0x7f800000, RZ, 0xfc, !PT ;  /* 0x7f8000004c4c7812 */ /* 0x000fe200078efcff */
[----:B------:R-:W-:Y:S06]  /*5370*/  BRA `(.L_x_976) ;  /* 0x0000000000287947 */ /* 0x000fec0003800000 */
.L_x_974:
[----:B------:R-:W-:Y:S01]  /*5380*/  IMAD R76, R74, 0x800000, R76 ;  /* 0x008000004a4c7824 */ /* 0x000fe200078e024c */
[----:B------:R-:W-:Y:S06]  /*5390*/  BRA `(.L_x_976) ;  /* 0x0000000000207947 */ /* 0x000fec0003800000 */
.L_x_973:
[----:B------:R-:W-:-:S04]  /*53a0*/  LOP3.LUT R76, R76, 0x80000000, R75, 0x48, !PT ;  /* 0x800000004c4c7812 */ /* 0x000fc800078e484b */
[----:B------:R-:W-:Y:S01]  /*53b0*/  LOP3.LUT R76, R76, 0x7f800000, RZ, 0xfc, !PT ;  /* 0x7f8000004c4c7812 */ /* 0x000fe200078efcff */
[----:B------:R-:W-:Y:S06]  /*53c0*/  BRA `(.L_x_976) ;  /* 0x0000000000147947 */ /* 0x000fec0003800000 */
.L_x_972:
[----:B------:R-:W-:Y:S01]  /*53d0*/  LOP3.LUT R76, R76, 0x80000000, R75, 0x48, !PT ;  /* 0x800000004c4c7812 */ /* 0x000fe200078e484b */
[----:B------:R-:W-:Y:S06]  /*53e0*/  BRA `(.L_x_976) ;  /* 0x00000000000c7947 */ /* 0x000fec0003800000 */
.L_x_971:
[----:B------:R-:W0:Y:S01]  /*53f0*/  MUFU.RSQ R76, -QNAN ;  /* 0xffc00000004c7908 */ /* 0x000e220000001400 */
[----:B------:R-:W-:Y:S05]  /*5400*/  BRA `(.L_x_976) ;  /* 0x0000000000047947 */ /* 0x000fea0003800000 */
.L_x_970:
[----:B------:R-:W-:-:S07]  /*5410*/  FADD.FTZ R76, R0, 57344 ;  /* 0x47600000004c7421 */ /* 0x000fce0000010000 */
.L_x_976:
[----:B------:R-:W-:Y:S02]  /*5420*/  IMAD.MOV.U32 R74, RZ, RZ, R78 ;  /* 0x000000ffff4a7224 */ /* 0x000fe400078e004e */
[----:B------:R-:W-:-:S04]  /*5430*/  IMAD.MOV.U32 R75, RZ, RZ, 0x0 ;  /* 0x00000000ff4b7424 */ /* 0x000fc800078e00ff */
[----:B0-----:R-:W-:Y:S05]  /*5440*/  RET.REL.NODEC R74 `(_ZN18transformer_engine71_GLOBAL__N__76556b6a_38_quantize_transpose_square_blockwise_cu_108e784945block_scaled_cast_transpose_kernel_notalignedILb0Eff13__nv_fp8_e5m2EEvPKT1_PT2_S7_PT0_S9_mmmmmmfbPKf) ;  /* 0xffffffa84aec7950 */ /* 0x001fea0003c3ffff */
.L_x_977:
        /* <DEDUP_REMOVED lines=11> */
.L_x_1156:


//--------------------- .text._ZN18transformer_engine71_GLOBAL__N__76556b6a_38_quantize_transpose_square_blockwise_cu_108e784934block_scaled_cast_transpose_kernelILb0Eff13__nv_fp8_e5m2EEvPKT1_PT2_S7_PT0_S9_mmmmmmf14CUtensorMap_stbPKf --------------------------
	.section	.text._ZN18transformer_engine71_GLOBAL__N__76556b6a_38_quantize_transpose_square_blockwise_cu_108e784934block_scaled_cast_transpose_kernelILb0Eff13__nv_fp8_e5m2EEvPKT1_PT2_S7_PT0_S9_mmmmmmf14CUtensorMap_stbPKf,"ax",@progbits
	.align	128
.text._ZN18transformer_engine71_GLOBAL__N__76556b6a_38_quantize_transpose_square_blockwise_cu_108e784934block_scaled_cast_transpose_kernelILb0Eff13__nv_fp8_e5m2EEvPKT1_PT2_S7_PT0_S9_mmmmmmf14CUtensorMap_stbPKf:
        .type           _ZN18transformer_engine71_GLOBAL__N__76556b6a_38_quantize_transpose_square_blockwise_cu_108e784934block_scaled_cast_transpose_kernelILb0Eff13__nv_fp8_e5m2EEvPKT1_PT2_S7_PT0_S9_mmmmmmf14CUtensorMap_stbPKf,@function
        .size           _ZN18transformer_engine71_GLOBAL__N__76556b6a_38_quantize_transpose_square_blockwise_cu_108e784934block_scaled_cast_transpose_kernelILb0Eff13__nv_fp8_e5m2EEvPKT1_PT2_S7_PT0_S9_mmmmmmf14CUtensorMap_stbPKf,(.L_x_1159 - _ZN18transformer_engine71_GLOBAL__N__76556b6a_38_quantize_transpose_square_blockwise_cu_108e784934block_scaled_cast_transpose_kernelILb0Eff13__nv_fp8_e5m2EEvPKT1_PT2_S7_PT0_S9_mmmmmmf14CUtensorMap_stbPKf)
        .other          _ZN18transformer_engine71_GLOBAL__N__76556b6a_38_quantize_transpose_square_blockwise_cu_108e784934block_scaled_cast_transpose_kernelILb0Eff13__nv_fp8_e5m2EEvPKT1_PT2_S7_PT0_S9_mmmmmmf14CUtensorMap_stbPKf,@"STO_CUDA_ENTRY STV_DEFAULT"
_ZN18transformer_engine71_GLOBAL__N__76556b6a_38_quantize_transpose_square_blockwise_cu_108e784934block_scaled_cast_transpose_kernelILb0Eff13__nv_fp8_e5m2EEvPKT1_PT2_S7_PT0_S9_mmmmmmf14CUtensorMap_stbPKf:
        /* <DEDUP_REMOVED lines=10> */
.L_x_978:
        /* <DEDUP_REMOVED lines=146> */
.L_x_980:
[----:B------:R-:W-:Y:S05]  /*09c0*/  BSYNC B0 ;  /* 0x0000000000007941 */ /* 0x000fea0003800000 */
.L_x_979:
        /* <DEDUP_REMOVED lines=28> */
[----:B-1----:R-:W-:Y:S05]  /*0b90*/  CALL.REL.NOINC `($__internal_43_$__cuda_sm3x_div_rn_noftz_f32_slowpath) ;  /* 0x0000001400e07944 */ /* 0x002fea0003c00000 */
[----:B------:R-:W-:-:S07]  /*0ba0*/  IMAD.MOV.U32 R2, RZ, RZ, R69 ;  /* 0x000000ffff027224 */ /* 0x000fce00078e0045 */
.L_x_982:
[----:B------:R-:W-:-:S04]  /*0bb0*/  FSETP.NEU.AND P0, PT, |R2|, +INF , PT ;  /* 0x7f8000000200780b */ /* 0x000fc80003f0d200 */
[----:B------:R-:W-:-:S04]  /*0bc0*/  FSEL R2, R2, 3.40282346638528859812e+38, P0 ;  /* 0x7f7fffff02027808 */ /* 0x000fc80000000000 */
[----:B------:R-:W-:-:S07]  /*0bd0*/  @P3 LOP3.LUT R2, R2, 0xff800000, RZ, 0xc0, !PT ;  /* 0xff80000002023812 */ /* 0x000fce00078ec0ff */
.L_x_981:
        /* <DEDUP_REMOVED lines=12> */
[----:B------:R-:W-:Y:S05]  /*0ca0*/  CALL.REL.NOINC `($__internal_42_$__cuda_sm20_rcp_rn_f32_slowpath) ;  /* 0x0000001000d07944 */ /* 0x000fea0003c00000 */
[----:B------:R-:W-:Y:S01]  /*0cb0*/  IMAD.MOV.U32 R0, RZ, RZ, R75 ;  /* 0x000000ffff007224 */ /* 0x000fe200078e004b */
[----:B------:R-:W-:Y:S06]  /*0cc0*/  BRA `(.L_x_986) ;  /* 0x0000000000107947 */ /* 0x000fec0003800000 */
.L_x_985:
[----:B------:R-:W0:Y:S02]  /*0cd0*/  MUFU.RCP R71, R2 ;  /* 0x0000000200477308 */ /* 0x000e240000001000 */
[----:B0-----:R-:W-:-:S04]  /*0ce0*/  FFMA R0, R71, R2, -1 ;  /* 0xbf80000047007423 */ /* 0x001fc80000000002 */
[----:B------:R-:W-:-:S04]  /*0cf0*/  FADD.FTZ R0, -R0, -RZ ;  /* 0x800000ff00007221 */ /* 0x000fc80000010100 */
[----:B------:R-:W-:-:S07]  /*0d00*/  FFMA R0, R71, R0, R71 ;  /* 0x0000000047007223 */ /* 0x000fce0000000047 */
.L_x_986:
        /* <DEDUP_REMOVED lines=14> */
.L_x_984:
[----:B------:R-:W-:Y:S05]  /*0df0*/  BSYNC B0 ;  /* 0x0000000000007941 */ /* 0x000fea0003800000 */
.L_x_983:
[----:B0-2---:R-:W0:Y:S01]  /*0e00*/  S2R R0, SR_TID.X ;  /* 0x0000000000007919 */ /* 0x005e220000002100 */
[-C--:B------:R-:W-:Y:S01]  /*0e10*/  FMUL R4, R4, R2.reuse ;  /* 0x0000000204047220 */ /* 0x080fe20000400000 */
[-C--:B------:R-:W-:Y:S01]  /*0e20*/  FMUL R5, R5, R2.reuse ;  /* 0x0000000205057220 */ /* 0x080fe20000400000 */
[-C--:B------:R-:W-:Y:S01]  /*0e30*/  FMUL R8, R8, R2.reuse ;  /* 0x0000000208087220 */ /* 0x080fe20000400000 */
[----:B------:R-:W2:Y:S01]  /*0e40*/  S2R R3, SR_CTAID.X ;  /* 0x0000000000037919 */ /* 0x000ea20000002500 */
[----:B------:R-:W-:Y:S01]  /*0e50*/  FMUL R9, R9, R2 ;  /* 0x0000000209097220 */ /* 0x000fe20000400000 */
[----:B------:R-:W-:Y:S01]  /*0e60*/  F2FP.SATFINITE.E5M2.F32.PACK_AB_MERGE_C R4, RZ, R4, RZ ;  /* 0x00000004ff04723e */ /* 0x000fe200048060ff */
[-C--:B------:R-:W-:Y:S01]  /*0e70*/  FMUL R12, R12, R2.reuse ;  /* 0x000000020c0c7220 */ /* 0x080fe20000400000 */
[----:B------:R-:W-:Y:S01]  /*0e80*/  F2FP.SATFINITE.E5M2.F32.PACK_AB_MERGE_C R5, RZ, R5, RZ ;  /* 0x00000005ff05723e */ /* 0x000fe200048060ff */
[-C--:B------:R-:W-:Y:S01]  /*0e90*/  FMUL R13, R13, R2.reuse ;  /* 0x000000020d0d7220 */ /* 0x080fe20000400000 */
[----:B------:R-:W-:Y:S01]  /*0ea0*/  LOP3.LUT R4, R4, 0xff, RZ, 0xc0, !PT ;  /* 0x000000ff04047812 */ /* 0x000fe200078ec0ff */
[-C--:B------:R-:W-:Y:S01]  /*0eb0*/  FMUL R16, R16, R2.reuse ;  /* 0x0000000210107220 */ /* 0x080fe20000400000 */
[----:B------:R-:W-:Y:S01]  /*0ec0*/  LOP3.LUT R5, R5, 0xffff, RZ, 0xc0, !PT ;  /* 0x0000ffff05057812 */ /* 0x000fe200078ec0ff */
[----:B------:R-:W-:Y:S01]  /*0ed0*/  FMUL R17, R17, R2 ;  /* 0x0000000211117220 */ /* 0x000fe20000400000 */
[----:B------:R-:W-:Y:S01]  /*0ee0*/  F2FP.SATFINITE.E5M2.F32.PACK_AB_MERGE_C R8, RZ, R8, RZ ;  /* 0x00000008ff08723e */ /* 0x000fe200048060ff */
[-C--:B------:R-:W-:Y:S01]  /*0ef0*/  FMUL R6, R6, R2.reuse ;  /* 0x0000000206067220 */ /* 0x080fe20000400000 */
[----:B------:R-:W-:Y:S01]  /*0f00*/  PRMT R68, R5, 0x7604, R4 ;  /* 0x0000760405447816 */ /* 0x000fe20000000004 */
[-C--:B------:R-:W-:Y:S01]  /*0f10*/  FMUL R7, R7, R2.reuse ;  /* 0x0000000207077220 */ /* 0x080fe20000400000 */
[----:B------:R-:W-:Y:S01]  /*0f20*/  F2FP.SATFINITE.E5M2.F32.PACK_AB_MERGE_C R9, RZ, R9, RZ ;  /* 0x00000009ff09723e */ /* 0x000fe200048060ff */
[----:B------:R-:W-:Y:S01]  /*0f30*/  FMUL R10, R10, R2 ;  /* 0x000000020a0a7220 */ /* 0x000fe20000400000 */
[----:B------:R-:W-:Y:S01]  /*0f40*/  F2FP.SATFINITE.E5M2.F32.PACK_AB_MERGE_C R12, RZ, R12, RZ ;  /* 0x0000000cff0c723e */ /* 0x000fe200048060ff */
        /* <DEDUP_REMOVED lines=63> */
[----:B------:R-:W-:Y:S02]  /*1340*/  F2FP.SATFINITE.E5M2.F32.PACK_AB_MERGE_C R16, RZ, R16, RZ ;  /* 0x00000010ff10723e */ /* 0x000fe400048060ff */
[----:B------:R-:W-:Y:S02]  /*1350*/  F2FP.SATFINITE.E5M2.F32.PACK_AB_MERGE_C R17, RZ, R17, RZ ;  /* 0x00000011ff11723e */ /* 0x000fe400048060ff */
[----:B------:R-:W-:-:S02]  /*1360*/  PRMT R12, R9, 0x7604, R8 ;  /* 0x00007604090c7816 */ /* 0x000fc40000000008 */
[----:B------:R-:W-:Y:S01]  /*1370*/  PRMT R9, R13, 0x7604, R2 ;  /* 0x000076040d097816 */ /* 0x000fe20000000002 */
[----:B------:R-:W-:Y:S01]  /*1380*/  IMAD R2, R4, 0x40, R5 ;  /* 0x0000004004027824 */ /* 0x000fe200078e0205 */
[----:B------:R-:W-:Y:S01]  /*1390*/  LOP3.LUT R16, R16, 0xff, RZ, 0xc0, !PT ;  /* 0x000000ff10107812 */ /* 0x000fe200078ec0ff */
[----:B--2---:R-:W-:Y:S01]  /*13a0*/  IMAD.WIDE R4, R3, 0x80, RZ ;  /* 0x0000008003047825 */ /* 0x004fe200078e02ff */
[----:B------:R-:W-:Y:S02]  /*13b0*/  LOP3.LUT R17, R17, 0xffff, RZ, 0xc0, !PT ;  /* 0x0000ffff11117812 */ /* 0x000fe400078ec0ff */
[----:B------:R-:W-:Y:S01]  /*13c0*/  F2FP.SATFINITE.E5M2.F32.PACK_AB_MERGE_C R20, RZ, R20, RZ ;  /* 0x00000014ff14723e */ /* 0x000fe200048060ff */
[----:B------:R-:W-:Y:S01]  /*13d0*/  IMAD.SHL.U32 R3, R0, 0x10, RZ ;  /* 0x0000001000037824 */ /* 0x000fe200078e00ff */
[----:B------:R-:W-:Y:S02]  /*13e0*/  F2FP.SATFINITE.E5M2.F32.PACK_AB_MERGE_C R24, RZ, R24, RZ ;  /* 0x00000018ff18723e */ /* 0x000fe400048060ff */
[----:B------:R-:W-:-:S02]  /*13f0*/  F2FP.SATFINITE.E5M2.F32.PACK_AB_MERGE_C R25, RZ, R25, RZ ;  /* 0x00000019ff19723e */ /* 0x000fc400048060ff */
[----:B------:R-:W-:Y:S02]  /*1400*/  PRMT R8, R17, 0x7604, R16 ;  /* 0x0000760411087816 */ /* 0x000fe40000000010 */
[----:B------:R-:W-:Y:S02]  /*1410*/  LOP3.LUT R13, R4, 0x10, R3, 0xf8, !PT ;  /* 0x00000010040d7812 */ /* 0x000fe400078ef803 */
[----:B------:R-:W-:Y:S02]  /*1420*/  LOP3.LUT R16, R20, 0xff, RZ, 0xc0, !PT ;  /* 0x000000ff14107812 */ /* 0x000fe400078ec0ff */
[----:B------:R-:W-:Y:S02]  /*1430*/  LOP3.LUT R3, R24, 0xff, RZ, 0xc0, !PT ;  /* 0x000000ff18037812 */ /* 0x000fe400078ec0ff */
[----:B------:R-:W-:Y:S02]  /*1440*/  LOP3.LUT R20, R25, 0xffff, RZ, 0xc0, !PT ;  /* 0x0000ffff19147812 */ /* 0x000fe400078ec0ff */
[----:B------:R-:W-:-:S02]  /*1450*/  F2FP.SATFINITE.E5M2.F32.PACK_AB_MERGE_C R33, RZ, R33, RZ ;  /* 0x00000021ff21723e */ /* 0x000fc400048060ff */
[----:B------:R-:W-:Y:S02]  /*1460*/  F2FP.SATFINITE.E5M2.F32.PACK_AB_MERGE_C R6, RZ, R6, RZ ;  /* 0x00000006ff06723e */ /* 0x000fe400048060ff */
[----:B------:R-:W-:Y:S02]  /*1470*/  F2FP.SATFINITE.E5M2.F32.PACK_AB_MERGE_C R14, RZ, R14, RZ ;  /* 0x0000000eff0e723e */ /* 0x000fe400048060ff */
[----:B------:R-:W-:Y:S02]  /*1480*/  PRMT R3, R20, 0x7604, R3 ;  /* 0x0000760414037816 */ /* 0x000fe40000000003 */
[----:B------:R-:W-:Y:S02]  /*1490*/  LOP3.LUT R20, R33, 0xffff, RZ, 0xc0, !PT ;  /* 0x0000ffff21147812 */ /* 0x000fe400078ec0ff */
[----:B------:R-:W-:Y:S02]  /*14a0*/  LOP3.LUT R33, R6, 0xff, RZ, 0xc0, !PT ;  /* 0x000000ff06217812 */ /* 0x000fe400078ec0ff */
[----:B------:R-:W-:-:S02]  /*14b0*/  LOP3.LUT R6, R14, 0xff, RZ, 0xc0, !PT ;  /* 0x000000ff0e067812 */ /* 0x000fc400078ec0ff */
[----:B------:R-:W-:Y:S02]  /*14c0*/  F2FP.SATFINITE.E5M2.F32.PACK_AB_MERGE_C R32, RZ, R32, RZ ;  /* 0x00000020ff20723e */ /* 0x000fe400048060ff */
[----:B------:R-:W-:Y:S02]  /*14d0*/  PRMT R6, R9, 0x5410, R6 ;  /* 0x0000541009067816 */ /* 0x000fe40000000006 */
[----:B------:R-:W0:Y:S01]  /*14e0*/  S2R R9, SR_CTAID.Y ;  /* 0x0000000000097919 */ /* 0x000e220000002600 */
[----:B------:R-:W-:Y:S02]  /*14f0*/  F2FP.SATFINITE.E5M2.F32.PACK_AB_MERGE_C R26, RZ, R26, RZ ;  /* 0x0000001aff1a723e */ /* 0x000fe400048060ff */
[----:B------:R-:W-:Y:S02]  /*1500*/  F2FP.SATFINITE.E5M2.F32.PACK_AB_MERGE_C R40, RZ, R40, RZ ;  /* 0x00000028ff28723e */ /* 0x000fe400048060ff */
[----:B------:R-:W-:Y:S02]  /*1510*/  F2FP.SATFINITE.E5M2.F32.PACK_AB_MERGE_C R41, RZ, R41, RZ ;  /* 0x00000029ff29723e */ /* 0x000fe400048060ff */
[----:B------:R-:W-:-:S02]  /*1520*/  LOP3.LUT R25, R32, 0xff, RZ, 0xc0, !PT ;  /* 0x000000ff20197812 */ /* 0x000fc400078ec0ff */
[----:B------:R-:W-:Y:S02]  /*1530*/  LOP3.LUT R14, R26, 0xff, RZ, 0xc0, !PT ;  /* 0x000000ff1a0e7812 */ /* 0x000fe400078ec0ff */
[----:B------:R-:W-:Y:S02]  /*1540*/  LOP3.LUT R40, R40, 0xff, RZ, 0xc0, !PT ;  /* 0x000000ff28287812 */ /* 0x000fe400078ec0ff */
[----:B------:R-:W-:Y:S02]  /*1550*/  LOP3.LUT R41, R41, 0xffff, RZ, 0xc0, !PT ;  /* 0x0000ffff29297812 */ /* 0x000fe400078ec0ff */
[----:B------:R-:W-:Y:S02]  /*1560*/  F2FP.SATFINITE.E5M2.F32.PACK_AB_MERGE_C R42, RZ, R42, RZ ;  /* 0x0000002aff2a723e */ /* 0x000fe400048060ff */
[----:B------:R-:W-:Y:S02]  /*1570*/  PRMT R25, R20, 0x7604, R25 ;  /* 0x0000760414197816 */ /* 0x000fe40000000019 */
[----:B------:R-:W-:-:S02]  /*1580*/  PRMT R14, R3, 0x5410, R14 ;  /* 0x00005410030e7816 */ /* 0x000fc4000000000e */
[----:B------:R-:W-:Y:S02]  /*1590*/  PRMT R20, R41, 0x7604, R40 ;  /* 0x0000760429147816 */ /* 0x000fe40000000028 */
[----:B------:R-:W-:Y:S02]  /*15a0*/  LOP3.LUT R3, R42, 0xff, RZ, 0xc0, !PT ;  /* 0x000000ff2a037812 */ /* 0x000fe400078ec0ff */
[----:B------:R-:W-:Y:S02]  /*15b0*/  LOP3.LUT R4, R13, 0x60, R0, 0xf8, !PT ;  /* 0x000000600d047812 */ /* 0x000fe400078ef800 */
[----:B------:R-:W-:Y:S01]  /*15c0*/  PRMT R20, R20, 0x5410, R3 ;  /* 0x0000541014147816 */ /* 0x000fe20000000003 */
[----:B------:R-:W-:Y:S01]  /*15d0*/  IMAD.MOV.U32 R3, RZ, RZ, RZ ;  /* 0x000000ffff037224 */ /* 0x000fe200078e00ff */
[----:B------:R-:W-:Y:S02]  /*15e0*/  F2FP.SATFINITE.E5M2.F32.PACK_AB_MERGE_C R15, RZ, R15, RZ ;  /* 0x0000000fff0f723e */ /* 0x000fe400048060ff */
[----:B------:R-:W-:Y:S01]  /*15f0*/  F2FP.SATFINITE.E5M2.F32.PACK_AB_MERGE_C R21, RZ, R21, RZ ;  /* 0x00000015ff15723e */ /* 0x000fe200048060ff */
[----:B0-----:R-:W-:Y:S01]  /*1600*/  IMAD.WIDE R2, R9, 0x80, R2 ;  /* 0x0000008009027825 */ /* 0x001fe200078e0202 */
[----:B------:R-:W-:-:S02]  /*1610*/  F2FP.SATFINITE.E5M2.F32.PACK_AB_MERGE_C R28, RZ, R28, RZ ;  /* 0x0000001cff1c723e */ /* 0x000fc400048060ff */
[----:B------:R-:W-:Y:S01]  /*1620*/  F2FP.SATFINITE.E5M2.F32.PACK_AB_MERGE_C R29, RZ, R29, RZ ;  /* 0x0000001dff1d723e */ /* 0x000fe200048060ff */
[----:B------:R-:W-:Y:S01]  /*1630*/  IMAD R3, R3, UR8, RZ ;  /* 0x0000000803037c24 */ /* 0x000fe2000f8e02ff */
[----:B------:R-:W-:Y:S01]  /*1640*/  F2FP.SATFINITE.E5M2.F32.PACK_AB_MERGE_C R37, RZ, R37, RZ ;  /* 0x00000025ff25723e */ /* 0x000fe200048060ff */
[C---:B------:R-:W-:Y:S01]  /*1650*/  IMAD.WIDE.U32 R4, R2.reuse, UR8, R4 ;  /* 0x0000000802047c25 */ /* 0x040fe2000f8e0004 */
[----:B------:R-:W-:Y:S02]  /*1660*/  F2FP.SATFINITE.E5M2.F32.PACK_AB_MERGE_C R10, RZ, R10, RZ ;  /* 0x0000000aff0a723e */ /* 0x000fe400048060ff */
[----:B------:R-:W-:Y:S01]  /*1670*/  LOP3.LUT R21, R21, 0xffff, RZ, 0xc0, !PT ;  /* 0x0000ffff15157812 */ /* 0x000fe200078ec0ff */
[----:B------:R-:W-:Y:S01]  /*1680*/  IMAD R3, R2, UR9, R3 ;  /* 0x0000000902037c24 */ /* 0x000fe2000f8e0203 */
[----:B------:R-:W-:Y:S02]  /*1690*/  IADD3 R2, P0, R4, UR4, RZ ;  /* 0x0000000404027c10 */ /* 0x000fe4000ff1e0ff */
[----:B------:R-:W-:-:S02]  /*16a0*/  LOP3.LUT R4, R15, 0xffff, RZ, 0xc0, !PT ;  /* 0x0000ffff0f047812 */ /* 0x000fc400078ec0ff */
[----:B------:R-:W-:Y:S02]  /*16b0*/  LOP3.LUT R28, R28, 0xff, RZ, 0xc0, !PT ;  /* 0x000000ff1c1c7812 */ /* 0x000fe400078ec0ff */
[----:B------:R-:W-:Y:S02]  /*16c0*/  LOP3.LUT R29, R29, 0xffff, RZ, 0xc0, !PT ;  /* 0x0000ffff1d1d7812 */ /* 0x000fe400078ec0ff */
[----:B------:R-:W-:Y:S02]  /*16d0*/  F2FP.SATFINITE.E5M2.F32.PACK_AB_MERGE_C R36, RZ, R36, RZ ;  /* 0x00000024ff24723e */ /* 0x000fe400048060ff */
[----:B------:R-:W-:Y:S02]  /*16e0*/  F2FP.SATFINITE.E5M2.F32.PACK_AB_MERGE_C R44, RZ, R44, RZ ;  /* 0x0000002cff2c723e */ /* 0x000fe400048060ff */
[----:B------:R-:W-:Y:S02]  /*16f0*/  F2FP.SATFINITE.E5M2.F32.PACK_AB_MERGE_C R45, RZ, R45, RZ ;  /* 0x0000002dff2d723e */ /* 0x000fe400048060ff */
[----:B------:R-:W-:Y:S01]  /*1700*/  IADD3.X R3, R5, UR5, R3, P0, !PT ;  /* 0x0000000505037c10 */ /* 0x000fe200087fe403 */
[----:B------:R-:W-:Y:S01]  /*1710*/  IMAD.SHL.U32 R5, R4, 0x1000000, RZ ;  /* 0x0100000004057824 */ /* 0x000fe200078e00ff */
[----:B------:R-:W-:-:S02]  /*1720*/  LOP3.LUT R24, R37, 0xffff, RZ, 0xc0, !PT ;  /* 0x0000ffff25187812 */ /* 0x000fc400078ec0ff */
[----:B------:R-:W-:Y:S02]  /*1730*/  F2FP.SATFINITE.E5M2.F32.PACK_AB_MERGE_C R19, RZ, R19, RZ ;  /* 0x00000013ff13723e */ /* 0x000fe400048060ff */
[----:B------:R-:W-:Y:S02]  /*1740*/  LOP3.LUT R37, R10, 0xff, RZ, 0xc0, !PT ;  /* 0x000000ff0a257812 */ /* 0x000fe400078ec0ff */
        /* <DEDUP_REMOVED lines=8> */
[----:B------:R-:W-:Y:S02]  /*17d0*/  LOP3.LUT R28, R45, 0xffff, RZ, 0xc0, !PT ;  /* 0x0000ffff2d1c7812 */ /* 0x000fe400078ec0ff */
[----:B------:R-:W-:-:S02]  /*17e0*/  F2FP.SATFINITE.E5M2.F32.PACK_AB_MERGE_C R38, RZ, R38, RZ ;  /* 0x00000026ff26723e */ /* 0x000fc400048060ff */
[----:B------:R-:W-:Y:S02]  /*17f0*/  F2FP.SATFINITE.E5M2.F32.PACK_AB_MERGE_C R52, RZ, R52, RZ ;  /* 0x00000034ff34723e */ /* 0x000fe400048060ff */
[----:B------:R-:W-:Y:S02]  /*1800*/  F2FP.SATFINITE.E5M2.F32.PACK_AB_MERGE_C R53, RZ, R53, RZ ;  /* 0x00000035ff35723e */ /* 0x000fe400048060ff */
[----:B------:R-:W-:Y:S02]  /*1810*/  LOP3.LUT R19, R19, 0xffff, RZ, 0xc0, !PT ;  /* 0x0000ffff13137812 */ /* 0x000fe400078ec0ff */
[----:B------:R-:W-:Y:S02]  /*1820*/  PRMT R12, R12, 0x5410, R37 ;  /* 0x000054100c0c7816 */ /* 0x000fe40000000025 */
[----:B------:R-:W-:Y:S01]  /*1830*/  F2FP.SATFINITE.E5M2.F32.PACK_AB_MERGE_C R22, RZ, R22, RZ ;  /* 0x00000016ff16723e */ /* 0x000fe200048060ff */
        /* <DEDUP_REMOVED lines=11> */
[----:B------:R-:W-:Y:S02]  /*18f0*/  F2FP.SATFINITE.E5M2.F32.PACK_AB_MERGE_C R60, RZ, R60, RZ ;  /* 0x0000003cff3c723e */ /* 0x000fe400048060ff */
[----:B------:R-:W-:Y:S02]  /*1900*/  F2FP.SATFINITE.E5M2.F32.PACK_AB_MERGE_C R61, RZ, R61, RZ ;  /* 0x0000003dff3d723e */ /* 0x000fe400048060ff */
[----:B------:R-:W-:Y:S02]  /*1910*/  LOP3.LUT R28, R52, 0xff, RZ, 0xc0, !PT ;  /* 0x000000ff341c7812 */ /* 0x000fe400078ec0ff */
[----:B------:R-:W-:Y:S02]  /*1920*/  LOP3.LUT R53, R53, 0xffff, RZ, 0xc0, !PT ;  /* 0x0000ffff35357812 */ /* 0x000fe400078ec0ff */
[----:B------:R-:W-:Y:S02]  /*1930*/  PRMT R68, R68, 0x5410, R33 ;  /* 0x0000541044447816 */ /* 0x000fe40000000021 */
[----:B------:R-:W-:-:S02]  /*1940*/  F2FP.SATFINITE.E5M2.F32.PACK_AB_MERGE_C R54, RZ, R54, RZ ;  /* 0x00000036ff36723e */ /* 0x000fc400048060ff */
[----:B------:R-:W-:Y:S02]  /*1950*/  F2FP.SATFINITE.E5M2.F32.PACK_AB_MERGE_C R31, RZ, R31, RZ ;  /* 0x0000001fff1f723e */ /* 0x000fe400048060ff */
[----:B------:R-:W-:Y:S02]  /*1960*/  F2FP.SATFINITE.E5M2.F32.PACK_AB_MERGE_C R43, RZ, R43, RZ ;  /* 0x0000002bff2b723e */ /* 0x000fe400048060ff */
[----:B------:R-:W-:Y:S02]  /*1970*/  LOP3.LUT R33, R22, 0xff, RZ, 0xc0, !PT ;  /* 0x000000ff16217812 */ /* 0x000fe400078ec0ff */
[----:B------:R-:W-:Y:S02]  /*1980*/  F2FP.SATFINITE.E5M2.F32.PACK_AB_MERGE_C R39, RZ, R39, RZ ;  /* 0x00000027ff27723e */ /* 0x000fe400048060ff */
[----:B------:R-:W-:Y:S02]  /*1990*/  PRMT R8, R8, 0x5410, R41 ;  /* 0x0000541008087816 */ /* 0x000fe40000000029 */
[----:B------:R-:W-:-:S02]  /*19a0*/  PRMT R22, R0, 0x5410, R37 ;  /* 0x0000541000167816 */ /* 0x000fc40000000025 */
[----:B------:R-:W-:Y:S02]  /*19b0*/  PRMT R0, R21, 0x5410, R38 ;  /* 0x0000541015007816 */ /* 0x000fe40000000026 */
[----:B------:R-:W-:Y:S02]  /*19c0*/  F2FP.SATFINITE.E5M2.F32.PACK_AB_MERGE_C R48, RZ, R48, RZ ;  /* 0x00000030ff30723e */ /* 0x000fe400048060ff */
[----:B------:R-:W-:Y:S02]  /*19d0*/  F2FP.SATFINITE.E5M2.F32.PACK_AB_MERGE_C R49, RZ, R49, RZ ;  /* 0x00000031ff31723e */ /* 0x000fe400048060ff */
[----:B------:R-:W-:Y:S02]  /*19e0*/  LOP3.LUT R13, R60, 0xff, RZ, 0xc0, !PT ;  /* 0x000000ff3c0d7812 */ /* 0x000fe400078ec0ff */
[----:B------:R-:W-:Y:S02]  /*19f0*/  LOP3.LUT R32, R61, 0xffff, RZ, 0xc0, !PT ;  /* 0x0000ffff3d207812 */ /* 0x000fe400078ec0ff */
[----:B------:R-:W-:-:S02]  /*1a00*/  PRMT R28, R53, 0x7604, R28 ;  /* 0x00007604351c7816 */ /* 0x000fc4000000001c */
[----:B------:R-:W-:Y:S02]  /*1a10*/  LOP3.LUT R21, R54, 0xff, RZ, 0xc0, !PT ;  /* 0x000000ff36157812 */ /* 0x000fe400078ec0ff */
[----:B------:R-:W-:Y:S02]  /*1a20*/  F2FP.SATFINITE.E5M2.F32.PACK_AB_MERGE_C R62, RZ, R62, RZ ;  /* 0x0000003eff3e723e */ /* 0x000fe400048060ff */
[----:B------:R-:W-:Y:S02]  /*1a30*/  LOP3.LUT R31, R31, 0xffff, RZ, 0xc0, !PT ;  /* 0x0000ffff1f1f7812 */ /* 0x000fe400078ec0ff */
[----:B------:R-:W-:Y:S02]  /*1a40*/  LOP3.LUT R43, R43, 0xffff, RZ, 0xc0, !PT ;  /* 0x0000ffff2b2b7812 */ /* 0x000fe400078ec0ff */
[----:B------:R-:W-:Y:S01]  /*1a50*/  F2FP.SATFINITE.E5M2.F32.PACK_AB_MERGE_C R56, RZ, R56, RZ ;  /* 0x00000038ff38723e */ /* 0x000fe200048060ff */
[----:B------:R-:W-:Y:S01]  /*1a60*/  IMAD.SHL.U32 R31, R31, 0x1000000, RZ ;  /* 0x010000001f1f7824 */ /* 0x000fe200078e00ff */
[----:B------:R-:W-:-:S02]  /*1a70*/  F2FP.SATFINITE.E5M2.F32.PACK_AB_MERGE_C R57, RZ, R57, RZ ;  /* 0x00000039ff39723e */ /* 0x000fc400048060ff */
[----:B------:R-:W-:Y:S02]  /*1a80*/  F2FP.SATFINITE.E5M2.F32.PACK_AB_MERGE_C R64, RZ, R64, RZ ;  /* 0x00000040ff40723e */ /* 0x000fe400048060ff */
[----:B------:R-:W-:Y:S02]  /*1a90*/  F2FP.SATFINITE.E5M2.F32.PACK_AB_MERGE_C R65, RZ, R65, RZ ;  /* 0x00000041ff41723e */ /* 0x000fe400048060ff */
[----:B------:R-:W-:Y:S02]  /*1aa0*/  F2FP.SATFINITE.E5M2.F32.PACK_AB_MERGE_C R35, RZ, R35, RZ ;  /* 0x00000023ff23723e */ /* 0x000fe400048060ff */
[----:B------:R-:W-:Y:S02]  /*1ab0*/  F2FP.SATFINITE.E5M2.F32.PACK_AB_MERGE_C R27, RZ, R27, RZ ;  /* 0x0000001bff1b723e */ /* 0x000fe400048060ff */
[----:B------:R-:W-:Y:S02]  /*1ac0*/  F2FP.SATFINITE.E5M2.F32.PACK_AB_MERGE_C R23, RZ, R23, RZ ;  /* 0x00000017ff17723e */ /* 0x000fe400048060ff */
[----:B------:R-:W-:-:S02]  /*1ad0*/  LOP3.LUT R39, R39, 0xffff, RZ, 0xc0, !PT ;  /* 0x0000ffff27277812 */ /* 0x000fc400078ec0ff */
[----:B------:R-:W-:Y:S02]  /*1ae0*/  LOP3.LUT R7, R8, R19, RZ, 0xfc, !PT ;  /* 0x0000001308077212 */ /* 0x000fe400078efcff */
[----:B------:R-:W-:Y:S01]  /*1af0*/  F2FP.SATFINITE.E5M2.F32.PACK_AB_MERGE_C R51, RZ, R51, RZ ;  /* 0x00000033ff33723e */ /* 0x000fe200048060ff */
[----:B------:R-:W-:Y:S01]  /*1b00*/  IMAD.SHL.U32 R39, R39, 0x1000000, RZ ;  /* 0x0100000027277824 */ /* 0x000fe200078e00ff */
[----:B------:R-:W-:Y:S02]  /*1b10*/  F2FP.SATFINITE.E5M2.F32.PACK_AB_MERGE_C R47, RZ, R47, RZ ;  /* 0x0000002fff2f723e */ /* 0x000fe400048060ff */
[----:B------:R-:W-:Y:S02]  /*1b20*/  F2FP.SATFINITE.E5M2.F32.PACK_AB_MERGE_C R34, RZ, R34, RZ ;  /* 0x00000022ff22723e */ /* 0x000fe400048060ff */
[----:B------:R-:W-:Y:S02]  /*1b30*/  IADD3 R8, P0, R2, UR8, RZ ;  /* 0x0000000802087c10 */ /* 0x000fe4000ff1e0ff */
[----:B------:R-:W-:-:S02]  /*1b40*/  F2FP.SATFINITE.E5M2.F32.PACK_AB_MERGE_C R67, RZ, R67, RZ ;  /* 0x00000043ff43723e */ /* 0x000fc400048060ff */
[----:B------:R-:W-:Y:S02]  /*1b50*/  F2FP.SATFINITE.E5M2.F32.PACK_AB_MERGE_C R63, RZ, R63, RZ ;  /* 0x0000003fff3f723e */ /* 0x000fe400048060ff */
[----:B------:R-:W-:Y:S02]  /*1b60*/  F2FP.SATFINITE.E5M2.F32.PACK_AB_MERGE_C R59, RZ, R59, RZ ;  /* 0x0000003bff3b723e */ /* 0x000fe400048060ff */
[----:B------:R-:W-:Y:S02]  /*1b70*/  F2FP.SATFINITE.E5M2.F32.PACK_AB_MERGE_C R55, RZ, R55, RZ ;  /* 0x00000037ff37723e */ /* 0x000fe400048060ff */
[----:B------:R-:W-:Y:S02]  /*1b80*/  LOP3.LUT R29, R48, 0xff, RZ, 0xc0, !PT ;  /* 0x000000ff301d7812 */ /* 0x000fe400078ec0ff */
[----:B------:R-:W-:Y:S02]  /*1b90*/  LOP3.LUT R24, R49, 0xffff, RZ, 0xc0, !PT ;  /* 0x0000ffff31187812 */ /* 0x000fe400078ec0ff */
[----:B------:R-:W-:-:S02]  /*1ba0*/  PRMT R13, R32, 0x7604, R13 ;  /* 0x00007604200d7816 */ /* 0x000fc4000000000d */
[----:B------:R-:W-:Y:S02]  /*1bb0*/  F2FP.SATFINITE.E5M2.F32.PACK_AB_MERGE_C R46, RZ, R46, RZ ;  /* 0x0000002eff2e723e */ /* 0x000fe400048060ff */
[----:B------:R-:W-:Y:S02]  /*1bc0*/  F2FP.SATFINITE.E5M2.F32.PACK_AB_MERGE_C R50, RZ, R50, RZ ;  /* 0x00000032ff32723e */ /* 0x000fe400048060ff */
        /* <DEDUP_REMOVED lines=10> */
[----:B------:R-:W-:Y:S02]  /*1c70*/  F2FP.SATFINITE.E5M2.F32.PACK_AB_MERGE_C R58, RZ, R58, RZ ;  /* 0x0000003aff3a723e */ /* 0x000fe400048060ff */
[----:B------:R-:W-:-:S02]  /*1c80*/  F2FP.SATFINITE.E5M2.F32.PACK_AB_MERGE_C R66, RZ, R66, RZ ;  /* 0x00000042ff42723e */ /* 0x000fc400048060ff */
        /* <DEDUP_REMOVED lines=54> */
        .weak           $__internal_42_$__cuda_sm20_rcp_rn_f32_slowpath
        .type           $__internal_42_$__cuda_sm20_rcp_rn_f32_slowpath,@function
        .size           $__internal_42_$__cuda_sm20_rcp_rn_f32_slowpath,($__internal_43_$__cuda_sm3x_div_rn_noftz_f32_slowpath - $__internal_42_$__cuda_sm20_rcp_rn_f32_slowpath)
$__internal_42_$__cuda_sm20_rcp_rn_f32_slowpath:
        /* <DEDUP_REMOVED lines=15> */
.L_x_987:
        /* <DEDUP_REMOVED lines=33> */
.L_x_989:
[----:B------:R0:W1:Y:S02]  /*22f0*/  MUFU.RCP R75, R0 ;  /* 0x00000000004b7308 */ /* 0x0000640000001000 */
.L_x_988:
[----:B------:R-:W-:-:S04]  /*2300*/  IMAD.MOV.U32 R73, RZ, RZ, 0x0 ;  /* 0x00000000ff497424 */ /* 0x000fc800078e00ff */
[----:B0123--:R-:W-:Y:S05]  /*2310*/  RET.REL.NODEC R72 `(_ZN18transformer_engine71_GLOBAL__N__76556b6a_38_quantize_transpose_square_blockwise_cu_108e784934block_scaled_cast_transpose_kernelILb0Eff13__nv_fp8_e5m2EEvPKT1_PT2_S7_PT0_S9_mmmmmmf14CUtensorMap_stbPKf) ;  /* 0xffffffdc48387950 */ /* 0x00ffea0003c3ffff */
        .weak           $__internal_43_$__cuda_sm3x_div_rn_noftz_f32_slowpath
        .type           $__internal_43_$__cuda_sm3x_div_rn_noftz_f32_slowpath,@function
        .size           $__internal_43_$__cuda_sm3x_div_rn_noftz_f32_slowpath,(.L_x_1159 - $__internal_43_$__cuda_sm3x_div_rn_noftz_f32_slowpath)
$__internal_43_$__cuda_sm3x_div_rn_noftz_f32_slowpath:
        /* <DEDUP_REMOVED lines=22> */
.L_x_990:
        /* <DEDUP_REMOVED lines=49> */
.L_x_996:
[----:B------:R-:W-:-:S04]  /*2790*/  LOP3.LUT R69, R69, 0x80000000, RZ, 0xc0, !PT ;  /* 0x8000000045457812 */ /* 0x000fc800078ec0ff */
[----:B------:R-:W-:Y:S01]  /*27a0*/  LOP3.LUT R69, R69, 0x7f800000, RZ, 0xfc, !PT ;  /* 0x7f80000045457812 */ /* 0x000fe200078efcff */
[----:B------:R-:W-:Y:S06]  /*27b0*/  BRA `(.L_x_997) ;  /* 0x0000000000287947 */ /* 0x000fec0003800000 */
.L_x_995:
[----:B------:R-:W-:Y:S01]  /*27c0*/  IMAD R69, R68, 0x800000, R69 ;  /* 0x0080000044457824 */ /* 0x000fe200078e0245 */
[----:B------:R-:W-:Y:S06]  /*27d0*/  BRA `(.L_x_997) ;  /* 0x0000000000207947 */ /* 0x000fec0003800000 */
.L_x_994:
[----:B------:R-:W-:-:S04]  /*27e0*/  LOP3.LUT R69, R69, 0x80000000, R68, 0x48, !PT ;  /* 0x8000000045457812 */ /* 0x000fc800078e4844 */
[----:B------:R-:W-:Y:S01]  /*27f0*/  LOP3.LUT R69, R69, 0x7f800000, RZ, 0xfc, !PT ;  /* 0x7f80000045457812 */ /* 0x000fe200078efcff */
[----:B------:R-:W-:Y:S06]  /*2800*/  BRA `(.L_x_997) ;  /* 0x0000000000147947 */ /* 0x000fec0003800000 */
.L_x_993:
[----:B------:R-:W-:Y:S01]  /*2810*/  LOP3.LUT R69, R69, 0x80000000, R68, 0x48, !PT ;  /* 0x8000000045457812 */ /* 0x000fe200078e4844 */
[----:B------:R-:W-:Y:S06]  /*2820*/  BRA `(.L_x_997) ;  /* 0x00000000000c7947 */ /* 0x000fec0003800000 */
.L_x_992:
[----:B------:R-:W0:Y:S01]  /*2830*/  MUFU.RSQ R69, -QNAN ;  /* 0xffc0000000457908 */ /* 0x000e220000001400 */
[----:B------:R-:W-:Y:S05]  /*2840*/  BRA `(.L_x_997) ;  /* 0x0000000000047947 */ /* 0x000fea0003800000 */
.L_x_991:
[----:B------:R-:W-:-:S07]  /*2850*/  FADD.FTZ R69, R0, 57344 ;  /* 0x4760000000457421 */ /* 0x000fce0000010000 */
.L_x_997:
[----:B------:R-:W-:-:S04]  /*2860*/  IMAD.MOV.U32 R3, RZ, RZ, 0x0 ;  /* 0x00000000ff037424 */ /* 0x000fc800078e00ff */
[----:B0-----:R-:W-:Y:S05]  /*2870*/  RET.REL.NODEC R2 `(_ZN18transformer_engine71_GLOBAL__N__76556b6a_38_quantize_transpose_square_blockwise_cu_108e784934block_scaled_cast_transpose_kernelILb0Eff13__nv_fp8_e5m2EEvPKT1_PT2_S7_PT0_S9_mmmmmmf14CUtensorMap_stbPKf) ;  /* 0xffffffd402e07950 */ /* 0x001fea0003c3ffff */
.L_x_998:
        /* <DEDUP_REMOVED lines=16> */
.L_x_1159:


//--------------------- .text._ZN18transformer_engine71_GLOBAL__N__76556b6a_38_quantize_transpose_square_blockwise_cu_108e784945block_scaled_cast_transpose_kernel_notalignedILb1Eff13__nv_fp8_e5m2EEvPKT1_PT2_S7_PT0_S9_mmmmmmfbPKf --------------------------
	.section	.text._ZN18transformer_engine71_GLOBAL__N__76556b6a_38_quantize_transpose_square_blockwise_cu_108e784945block_scaled_cast_transpose_kernel_notalignedILb1Eff13__nv_fp8_e5m2EEvPKT1_PT2_S7_PT0_S9_mmmmmmfbPKf,"ax",@progbits
	.align	128
.text._ZN18transformer_engine71_GLOBAL__N__76556b6a_38_quantize_transpose_square_blockwise_cu_108e784945block_scaled_cast_transpose_kernel_notalignedILb1Eff13__nv_fp8_e5m2EEvPKT1_PT2_S7_PT0_S9_mmmmmmfbPKf:
        .type           _ZN18transformer_engine71_GLOBAL__N__76556b6a_38_quantize_transpose_square_blockwise_cu_108e784945block_scaled_cast_transpose_kernel_notalignedILb1Eff13__nv_fp8_e5m2EEvPKT1_PT2_S7_PT0_S9_mmmmmmfbPKf,@function
        .size           _ZN18transformer_engine71_GLOBAL__N__76556b6a_38_quantize_transpose_square_blockwise_cu_108e784945block_scaled_cast_transpose_kernel_notalignedILb1Eff13__nv_fp8_e5m2EEvPKT1_PT2_S7_PT0_S9_mmmmmmfbPKf,(.L_x_1162 - _ZN18transformer_engine71_GLOBAL__N__76556b6a_38_quantize_transpose_square_blockwise_cu_108e784945block_scaled_cast_transpose_kernel_notalignedILb1Eff13__nv_fp8_e5m2EEvPKT1_PT2_S7_PT0_S9_mmmmmmfbPKf)
        .other          _ZN18transformer_engine71_GLOBAL__N__76556b6a_38_quantize_transpose_square_blockwise_cu_108e784945block_scaled_cast_transpose_kernel_notalignedILb1Eff13__nv_fp8_e5m2EEvPKT1_PT2_S7_PT0_S9_mmmmmmfbPKf,@"STO_CUDA_ENTRY STV_DEFAULT"
_ZN18transformer_engine71_GLOBAL__N__76556b6a_38_quantize_transpose_square_blockwise_cu_108e784945block_scaled_cast_transpose_kernel_notalignedILb1Eff13__nv_fp8_e5m2EEvPKT1_PT2_S7_PT0_S9_mmmmmmfbPKf:
        /* <DEDUP_REMOVED lines=10> */
.L_x_999:
        /* <DEDUP_REMOVED lines=155> */
.L_x_1003:
        /* <DEDUP_REMOVED lines=22> */
.L_x_1007:
        /* <DEDUP_REMOVED lines=56> */
.L_x_1006:
[----:B------:R-:W-:Y:S05]  /*0f30*/  BSYNC B2 ;  /* 0x0000000000027941 */ /* 0x000fea0003800000 */
.L_x_1005:
        /* <DEDUP_REMOVED lines=27> */
.L_x_1010:
        /* <DEDUP_REMOVED lines=56> */
.L_x_1009:
[----:B------:R-:W-:Y:S05]  /*1470*/  BSYNC B2 ;  /* 0x0000000000027941 */ /* 0x000fea0003800000 */
.L_x_1008:
        /* <DEDUP_REMOVED lines=27> */
.L_x_1013:
        /* <DEDUP_REMOVED lines=78> */
.L_x_1012:
[----:B------:R-:W-:Y:S05]  /*1b10*/  BSYNC B2 ;  /* 0x0000000000027941 */ /* 0x000fea0003800000 */
.L_x_1011:
        /* <DEDUP_REMOVED lines=28> */
.L_x_1014:
        /* <DEDUP_REMOVED lines=56> */
.L_x_1004:
[----:B------:R-:W-:Y:S05]  /*2060*/  BSYNC B0 ;  /* 0x0000000000007941 */ /* 0x000fea0003800000 */
.L_x_1002:
        /* <DEDUP_REMOVED lines=64> */
.L_x_1001:
[----:B------:R-:W-:Y:S05]  /*2470*/  BSYNC B1 ;  /* 0x0000000000017941 */ /* 0x000fea0003800000 */
.L_x_1000:
        /* <DEDUP_REMOVED lines=38> */
.L_x_1016:
[----:B------:R-:W-:Y:S05]  /*26e0*/  BSYNC B0 ;  /* 0x0000000000007941 */ /* 0x000fea0003800000 */
.L_x_1015:
        /* <DEDUP_REMOVED lines=27> */
[----:B-1----:R-:W-:Y:S05]  /*28a0*/  CALL.REL.NOINC `($__internal_45_$__cuda_sm3x_div_rn_noftz_f32_slowpath) ;  /* 0x0000004400347944 */ /* 0x002fea0003c00000 */
[----:B------:R-:W-:-:S07]  /*28b0*/  IMAD.MOV.U32 R78, RZ, RZ, R80 ;  /* 0x000000ffff4e7224 */ /* 0x000fce00078e0050 */
.L_x_1018:
[----:B------:R-:W-:-:S04]  /*28c0*/  FSETP.NEU.AND P1, PT, |R78|, +INF , PT ;  /* 0x7f8000004e00780b */ /* 0x000fc80003f2d200 */
[----:B------:R-:W-:-:S04]  /*28d0*/  FSEL R78, R78, 3.40282346638528859812e+38, P1 ;  /* 0x7f7fffff4e4e7808 */ /* 0x000fc80000800000 */
[----:B------:R-:W-:-:S07]  /*28e0*/  @P4 LOP3.LUT R78, R78, 0xff800000, RZ, 0xc0, !PT ;  /* 0xff8000004e4e4812 */ /* 0x000fce00078ec0ff */
.L_x_1017:
        /* <DEDUP_REMOVED lines=10> */
[----:B0-2---:R-:W-:Y:S05]  /*2990*/  CALL.REL.NOINC `($__internal_44_$__cuda_sm20_rcp_rn_f32_slowpath) ;  /* 0x0000004000287944 */ /* 0x005fea0003c00000 */
[----:B------:R-:W-:Y:S01]  /*29a0*/  IMAD.MOV.U32 R91, RZ, RZ, R81 ;  /* 0x000000ffff5b7224 */ /* 0x000fe200078e0051 */
[----:B------:R-:W-:Y:S06]  /*29b0*/  BRA `(.L_x_1022) ;  /* 0x0000000000107947 */ /* 0x000fec0003800000 */
.L_x_1021:
[----:B------:R-:W3:Y:S02]  /*29c0*/  MUFU.RCP R91, R78 ;  /* 0x0000004e005b7308 */ /* 0x000ee40000001000 */
[----:B---3--:R-:W-:-:S04]  /*29d0*/  FFMA R0, R91, R78, -1 ;  /* 0xbf8000005b007423 */ /* 0x008fc8000000004e */
[----:B------:R-:W-:-:S04]  /*29e0*/  FADD.FTZ R0, -R0, -RZ ;  /* 0x800000ff00007221 */ /* 0x000fc80000010100 */
[----:B------:R-:W-:-:S07]  /*29f0*/  FFMA R91, R91, R0, R91 ;  /* 0x000000005b5b7223 */ /* 0x000fce000000005b */
.L_x_1022:
        /* <DEDUP_REMOVED lines=30> */
.L_x_1020:
[----:B------:R-:W-:Y:S05]  /*2be0*/  BSYNC B0 ;  /* 0x0000000000007941 */ /* 0x000fea0003800000 */
.L_x_1019:
[----:B------:R-:W-:-:S04]  /*2bf0*/  F2FP.SATFINITE.E5M2.F32.PACK_AB_MERGE_C R0, RZ, RZ, RZ ;  /* 0x000000ffff00723e */ /* 0x000fc800048060ff */
        /* <DEDUP_REMOVED lines=35> */
[----:B------:R-:W-:Y:S01]  /*2e30*/  F2FP.SATFINITE.E5M2.F32.PACK_AB_MERGE_C R59, RZ, R98, RZ ;  /* 0x00000062ff3b723e */ /* 0x000fe200048060ff */
[C---:B------:R-:W-:Y:S01]  /*2e40*/  FMUL R103, R78.reuse, R65 ;  /* 0x000000414e677220 */ /* 0x040fe20000400000 */
[----:B------:R-:W-:Y:S01]  /*2e50*/  F2FP.SATFINITE.E5M2.F32.PACK_AB_MERGE_C R61, RZ, R53, RZ ;  /* 0x00000035ff3d723e */ /* 0x000fe200048060ff */
[C---:B------:R-:W-:Y:S01]  /*2e60*/  FMUL R53, R78.reuse, R63 ;  /* 0x0000003f4e357220 */ /* 0x040fe20000400000 */
[----:B------:R-:W-:Y:S01]  /*2e70*/  LOP3.LUT R56, R59, 0xff, RZ, 0xc0, !PT ;  /* 0x000000ff3b387812 */ /* 0x000fe200078ec0ff */
[C---:B------:R-:W-:Y:S01]  /*2e80*/  FMUL R60, R78.reuse, R60 ;  /* 0x0000003c4e3c7220 */ /* 0x040fe20000400000 */
[----:B------:R-:W-:Y:S01]  /*2e90*/  LOP3.LUT R57, R61, 0xffff, RZ, 0xc0, !PT ;  /* 0x0000ffff3d397812 */ /* 0x000fe200078ec0ff */
[C---:B------:R-:W-:Y:S01]  /*2ea0*/  FMUL R105, R78.reuse, R54 ;  /* 0x000000364e697220 */ /* 0x040fe20000400000 */
[----:B------:R-:W-:Y:S01]  /*2eb0*/  F2FP.SATFINITE.E5M2.F32.PACK_AB_MERGE_C R63, RZ, R99, RZ ;  /* 0x00000063ff3f723e */ /* 0x000fe200048060ff */
[C---:B------:R-:W-:Y:S01]  /*2ec0*/  FMUL R101, R78.reuse, R64 ;  /* 0x000000404e657220 */ /* 0x040fe20000400000 */
[----:B------:R-:W-:Y:S01]  /*2ed0*/  F2FP.SATFINITE.E5M2.F32.PACK_AB_MERGE_C R65, RZ, R100, RZ ;  /* 0x00000064ff41723e */ /* 0x000fe200048060ff */
[C---:B------:R-:W-:Y:S01]  /*2ee0*/  FMUL R54, R78.reuse, R67 ;  /* 0x000000434e367220 */ /* 0x040fe20000400000 */
[----:B------:R-:W-:Y:S01]  /*2ef0*/  PRMT R57, R57, 0x7604, R56 ;  /* 0x0000760439397816 */ /* 0x000fe20000000038 */
[----:B------:R-:W-:Y:S01]  /*2f00*/  ULDC.64 UR4, c[0x0][0x218] ;  /* 0x0000860000047ab9 */ /* 0x000fe20000000a00 */
[----:B------:R-:W-:Y:S01]  /*2f10*/  LOP3.LUT R56, R63, 0xff, RZ, 0xc0, !PT ;  /* 0x000000ff3f387812 */ /* 0x000fe200078ec0ff */
[C---:B------:R-:W-:Y:S01]  /*2f20*/  FMUL R109, R78.reuse, R62 ;  /* 0x0000003e4e6d7220 */ /* 0x040fe20000400000 */
[----:B------:R-:W-:Y:S01]  /*2f30*/  LOP3.LUT R111, R65, 0xffff, RZ, 0xc0, !PT ;  /* 0x0000ffff416f7812 */ /* 0x000fe200078ec0ff */
[C---:B------:R-:W-:Y:S01]  /*2f40*/  FMUL R66, R78.reuse, R66 ;  /* 0x000000424e427220 */ /* 0x040fe20000400000 */
[----:B------:R-:W-:Y:S01]  /*2f50*/  F2FP.SATFINITE.E5M2.F32.PACK_AB_MERGE_C R67, RZ, R60, RZ ;  /* 0x0000003cff43723e */ /* 0x000fe200048060ff */
[----:B------:R-:W-:Y:S01]  /*2f60*/  FMUL R55, R78, R55 ;  /* 0x000000374e377220 */ /* 0x000fe20000400000 */
[----:B------:R-:W-:-:S02]  /*2f70*/  PRMT R60, R111, 0x7604, R56 ;  /* 0x000076046f3c7816 */ /* 0x000fc40000000038 */
[----:B------:R-:W-:Y:S02]  /*2f80*/  ISETP.GE.U32.AND P2, PT, R73, 0x10, PT ;  /* 0x000000104900780c */ /* 0x000fe40003f46070 */
[----:B------:R-:W-:Y:S02]  /*2f90*/  IADD3 R56, P4, R68, UR4, RZ ;  /* 0x0000000444387c10 */ /* 0x000fe4000ff9e0ff */
[----:B------:R-:W-:Y:S02]  /*2fa0*/  F2FP.SATFINITE.E5M2.F32.PACK_AB_MERGE_C R99, RZ, R58, RZ ;  /* 0x0000003aff63723e */ /* 0x000fe400048060ff */
[----:B------:R-:W-:Y:S02]  /*2fb0*/  F2FP.SATFINITE.E5M2.F32.PACK_AB_MERGE_C R101, RZ, R101, RZ ;  /* 0x00000065ff65723e */ /* 0x000fe400048060ff */
[----:B------:R-:W-:Y:S02]  /*2fc0*/  F2FP.SATFINITE.E5M2.F32.PACK_AB_MERGE_C R103, RZ, R103, RZ ;  /* 0x00000067ff67723e */ /* 0x000fe400048060ff */
[----:B------:R-:W-:-:S02]  /*2fd0*/  ISETP.GE.U32.AND.EX P3, PT, R72, RZ, PT, P2 ;  /* 0x000000ff4800720c */ /* 0x000fc40003f66120 */
[----:B------:R-:W-:Y:S02]  /*2fe0*/  LOP3.LUT P2, RZ, R56, 0xf, RZ, 0xc0, !PT ;  /* 0x0000000f38ff7812 */ /* 0x000fe4000784c0ff */
[----:B------:R-:W-:Y:S02]  /*2ff0*/  LOP3.LUT R58, R67, 0xff, RZ, 0xc0, !PT ;  /* 0x000000ff433a7812 */ /* 0x000fe400078ec0ff */
[----:B------:R-:W-:Y:S02]  /*3000*/  LOP3.LUT R113, R99, 0xffff, RZ, 0xc0, !PT ;  /* 0x0000ffff63717812 */ /* 0x000fe400078ec0ff */
[----:B------:R-:W-:Y:S02]  /*3010*/  LOP3.LUT R64, R101, 0xff, RZ, 0xc0, !PT ;  /* 0x000000ff65407812 */ /* 0x000fe400078ec0ff */
[----:B------:R-:W-:Y:S02]  /*3020*/  LOP3.LUT R115, R103, 0xffff, RZ, 0xc0, !PT ;  /* 0x0000ffff67737812 */ /* 0x000fe400078ec0ff */
[----:B------:R-:W-:-:S02]  /*3030*/  F2FP.SATFINITE.E5M2.F32.PACK_AB_MERGE_C R107, RZ, R107, RZ ;  /* 0x0000006bff6b723e */ /* 0x000fc400048060ff */
[----:B------:R-:W-:Y:S02]  /*3040*/  F2FP.SATFINITE.E5M2.F32.PACK_AB_MERGE_C R109, RZ, R109, RZ ;  /* 0x0000006dff6d723e */ /* 0x000fe400048060ff */
[----:B------:R-:W-:Y:S02]  /*3050*/  F2FP.SATFINITE.E5M2.F32.PACK_AB_MERGE_C R111, RZ, R66, RZ ;  /* 0x00000042ff6f723e */ /* 0x000fe400048060ff */
        /* <DEDUP_REMOVED lines=8> */
[----:B------:R-:W-:Y:S02]  /*30e0*/  F2FP.SATFINITE.E5M2.F32.PACK_AB_MERGE_C R113, RZ, R55, RZ ;  /* 0x00000037ff71723e */ /* 0x000fe400048060ff */
[----:B------:R-:W-:-:S02]  /*30f0*/  PRMT R123, R64, 0x5410, R117 ;  /* 0x00005410407b7816 */ /* 0x000fc40000000075 */
[----:B------:R-:W-:Y:S02]  /*3100*/  F2FP.SATFINITE.E5M2.F32.PACK_AB_MERGE_C R115, RZ, R52, RZ ;  /* 0x00000034ff73723e */ /* 0x000fe400048060ff */
[----:B------:R-:W-:Y:S02]  /*3110*/  F2FP.SATFINITE.E5M2.F32.PACK_AB_MERGE_C R105, RZ, R105, RZ ;  /* 0x00000069ff69723e */ /* 0x000fe400048060ff */
[----:B------:R-:W-:Y:S02]  /*3120*/  F2FP.SATFINITE.E5M2.F32.PACK_AB_MERGE_C R117, RZ, R53, RZ ;  /* 0x00000035ff75723e */ /* 0x000fe400048060ff */
[----:B------:R-:W-:Y:S02]  /*3130*/  F2FP.SATFINITE.E5M2.F32.PACK_AB_MERGE_C R119, RZ, R54, RZ ;  /* 0x00000036ff77723e */ /* 0x000fe400048060ff */
        /* <DEDUP_REMOVED lines=97> */
.L_x_1024:
[----:B------:R-:W-:Y:S05]  /*3750*/  BSYNC B0 ;  /* 0x0000000000007941 */ /* 0x000fea0003800000 */
.L_x_1023:
[----:B------:R-:W-:Y:S04]  /*3760*/  BSSY B0, `(.L_x_1025) ;  /* 0x00000a6000007945 */ /* 0x000fe80003800000 */
[----:B------:R-:W-:Y:S05]  /*3770*/  @!P1 BRA `(.L_x_1026) ;  /* 0x0000000800909947 */ /* 0x000fea0003800000 */
[C---:B------:R-:W-:Y:S01]  /*3780*/  FMUL R52, R78.reuse, R36 ;  /* 0x000000244e347220 */ /* 0x040fe20000400000 */
[C---:B------:R-:W-:Y:S01]  /*3790*/  FMUL R53, R78.reuse, R38 ;  /* 0x000000264e357220 */ /* 0x040fe20000400000 */
[C---:B------:R-:W-:Y:S01]  /*37a0*/  FMUL R55, R78.reuse, R40 ;  /* 0x000000284e377220 */ /* 0x040fe20000400000 */
[C---:B0-----:R-:W-:Y:S01]  /*37b0*/  FMUL R57, R78.reuse, R43 ;  /* 0x0000002b4e397220 */ /* 0x041fe20000400000 */
[C---:B------:R-:W-:Y:S01]  /*37c0*/  FMUL R36, R78.reuse, R41 ;  /* 0x000000294e247220 */ /* 0x040fe20000400000 */
[----:B------:R-:W-:Y:S01]  /*37d0*/  F2FP.SATFINITE.E5M2.F32.PACK_AB_MERGE_C R43, RZ, R52, RZ ;  /* 0x00000034ff2b723e */ /* 0x000fe200048060ff */
[C---:B------:R-:W-:Y:S01]  /*37e0*/  FMUL R52, R78.reuse, R47 ;  /* 0x0000002f4e347220 */ /* 0x040fe20000400000 */
[----:B------:R-:W-:Y:S01]  /*37f0*/  F2FP.SATFINITE.E5M2.F32.PACK_AB_MERGE_C R47, RZ, R53, RZ ;  /* 0x00000035ff2f723e */ /* 0x000fe200048060ff */
[C---:B------:R-:W-:Y:S01]  /*3800*/  FMUL R56, R78.reuse, R42 ;  /* 0x0000002a4e387220 */ /* 0x040fe20000400000 */
[----:B------:R-:W-:Y:S01]  /*3810*/  F2FP.SATFINITE.E5M2.F32.PACK_AB_MERGE_C R53, RZ, R55, RZ ;  /* 0x00000037ff35723e */ /* 0x000fe200048060ff */
        /* <DEDUP_REMOVED lines=13> */
[----:B------:R-:W-:Y:S01]  /*38f0*/  F2FP.SATFINITE.E5M2.F32.PACK_AB_MERGE_C R51, RZ, R56, RZ ;  /* 0x00000038ff33723e */ /* 0x000fe200048060ff */
[----:B------:R-:W-:Y:S01]  /*3900*/  FMUL R44, R78, R44 ;  /* 0x0000002c4e2c7220 */ /* 0x000fe20000400000 */
[----:B------:R-:W-:Y:S01]  /*3910*/  IADD3 R101, P3, R68, UR4, RZ ;  /* 0x0000000444657c10 */ /* 0x000fe2000ff7e0ff */
[C---:B------:R-:W-:Y:S01]  /*3920*/  FMUL R38, R78.reuse, R49 ;  /* 0x000000314e267220 */ /* 0x040fe20000400000 */
[----:B------:R-:W-:Y:S01]  /*3930*/  F2FP.SATFINITE.E5M2.F32.PACK_AB_MERGE_C R65, RZ, R46, RZ ;  /* 0x0000002eff41723e */ /* 0x000fe200048060ff */
[C---:B------:R-:W-:Y:S01]  /*3940*/  FMUL R58, R78.reuse, R48 ;  /* 0x000000304e3a7220 */ /* 0x040fe20000400000 */
[----:B------:R-:W-:Y:S01]  /*3950*/  LOP3.LUT R0, R39, 0xffff, R0, 0xf8, !PT ;  /* 0x0000ffff27007812 */ /* 0x000fe200078ef800 */
[----:B------:R-:W-:Y:S01]  /*3960*/  FMUL R50, R78, R50 ;  /* 0x000000324e327220 */ /* 0x000fe20000400000 */
[----:B------:R-:W-:Y:S01]  /*3970*/  LOP3.LUT R49, R82, 0xffff00ff, RZ, 0xc0, !PT ;  /* 0xffff00ff52317812 */ /* 0x000fe200078ec0ff */
[----:B------:R-:W-:Y:S01]  /*3980*/  IMAD.SHL.U32 R82, R51, 0x100, RZ ;  /* 0x0000010033527824 */ /* 0x000fe200078e00ff */
[----:B------:R-:W-:Y:S01]  /*3990*/  F2FP.SATFINITE.E5M2.F32.PACK_AB_MERGE_C R39, RZ, R54, RZ ;  /* 0x00000036ff27723e */ /* 0x000fe200048060ff */
[----:B------:R-:W-:Y:S01]  /*39a0*/  FMUL R37, R78, R37 ;  /* 0x000000254e257220 */ /* 0x000fe20000400000 */
[----:B------:R-:W-:Y:S01]  /*39b0*/  LOP3.LUT R61, R86, 0xffff00ff, RZ, 0xc0, !PT ;  /* 0xffff00ff563d7812 */ /* 0x000fe200078ec0ff */
[----:B------:R-:W-:Y:S01]  /*39c0*/  IMAD.SHL.U32 R86, R65, 0x100, RZ ;  /* 0x0000010041567824 */ /* 0x000fe200078e00ff */
[----:B------:R-:W-:Y:S01]  /*39d0*/  F2FP.SATFINITE.E5M2.F32.PACK_AB_MERGE_C R63, RZ, R44, RZ ;  /* 0x0000002cff3f723e */ /* 0x000fe200048060ff */
[----:B------:R-:W-:Y:S01]  /*39e0*/  FMUL R45, R78, R45 ;  /* 0x0000002d4e2d7220 */ /* 0x000fe20000400000 */
[----:B------:R-:W-:Y:S01]  /*39f0*/  LOP3.LUT R42, R79, 0xffff00ff, RZ, 0xc0, !PT ;  /* 0xffff00ff4f2a7812 */ /* 0x000fe200078ec0ff */
[----:B------:R-:W-:Y:S01]  /*3a00*/  IMAD.SHL.U32 R79, R39, 0x100, RZ ;  /* 0x00000100274f7824 */ /* 0x000fe200078e00ff */
[----:B------:R-:W-:-:S02]  /*3a10*/  LOP3.LUT R82, R49, 0xffff, R82, 0xf8, !PT ;  /* 0x0000ffff31527812 */ /* 0x000fc400078ef852 */
[----:B------:R-:W-:Y:S01]  /*3a20*/  LOP3.LUT R59, R84, 0xffff00ff, RZ, 0xc0, !PT ;  /* 0xffff00ff543b7812 */ /* 0x000fe200078ec0ff */
[----:B------:R-:W-:Y:S01]  /*3a30*/  IMAD.SHL.U32 R84, R63, 0x100, RZ ;  /* 0x000001003f547824 */ /* 0x000fe200078e00ff */
[----:B------:R-:W-:Y:S02]  /*3a40*/  F2FP.SATFINITE.E5M2.F32.PACK_AB_MERGE_C R49, RZ, R57, RZ ;  /* 0x00000039ff31723e */ /* 0x000fe400048060ff */
[----:B0-----:R-:W-:Y:S02]  /*3a50*/  IADD3 R40, P2, R101, R40, RZ ;  /* 0x0000002865287210 */ /* 0x001fe40007f5e0ff */
[----:B------:R-:W-:Y:S02]  /*3a60*/  LOP3.LUT R86, R61, 0xffff, R86, 0xf8, !PT ;  /* 0x0000ffff3d567812 */ /* 0x000fe400078ef856 */
[----:B------:R-:W-:Y:S02]  /*3a70*/  IADD3.X R41, R41, UR5, R3, P2, P3 ;  /* 0x0000000529297c10 */ /* 0x000fe400097e6403 */
[----:B------:R-:W-:-:S02]  /*3a80*/  ISETP.GE.U32.AND P2, PT, R73, 0x10, PT ;  /* 0x000000104900780c */ /* 0x000fc40003f46070 */
[----:B------:R-:W-:Y:S02]  /*3a90*/  F2FP.SATFINITE.E5M2.F32.PACK_AB_MERGE_C R61, RZ, R58, RZ ;  /* 0x0000003aff3d723e */ /* 0x000fe400048060ff */
[----:B------:R-:W-:Y:S02]  /*3aa0*/  F2FP.SATFINITE.E5M2.F32.PACK_AB_MERGE_C R67, RZ, R50, RZ ;  /* 0x00000032ff43723e */ /* 0x000fe400048060ff */
        /* <DEDUP_REMOVED lines=10> */
[----:B------:R-:W-:Y:S02]  /*3b50*/  F2FP.SATFINITE.E5M2.F32.PACK_AB_MERGE_C R99, RZ, R60, RZ ;  /* 0x0000003cff63723e */ /* 0x000fe400048060ff */
[----:B------:R-:W-:Y:S02]  /*3b60*/  PLOP3.LUT P2, PT, P3, P2, PT, 0x8a, 0x0 ;  /* 0x000000000000781c */ /* 0x000fe40001f45172 */
[----:B------:R-:W-:-:S02]  /*3b70*/  LOP3.LUT R83, R42, 0xffff, R83, 0xf8, !PT ;  /* 0x0000ffff2a537812 */ /* 0x000fc400078ef853 */
[----:B------:R-:W-:Y:S01]  /*3b80*/  LOP3.LUT R42, R91, 0xffff00ff, RZ, 0xc0, !PT ;  /* 0xffff00ff5b2a7812 */ /* 0x000fe200078ec0ff */
[----:B------:R-:W-:Y:S01]  /*3b90*/  IMAD.SHL.U32 R91, R99, 0x100, RZ ;  /* 0x00000100635b7824 */ /* 0x000fe200078e00ff */
        /* <DEDUP_REMOVED lines=50> */
.L_x_1027:
        /* <DEDUP_REMOVED lines=48> */
.L_x_1026:
[----:B------:R-:W-:Y:S05]  /*41c0*/  BSYNC B0 ;  /* 0x0000000000007941 */ /* 0x000fea0003800000 */
.L_x_1025:
        /* <DEDUP_REMOVED lines=11> */
[----:B------:R-:W-:Y:S01]  /*4280*/  F2FP.SATFINITE.E5M2.F32.PACK_AB_MERGE_C R27, RZ, R20, RZ ;  /* 0x00000014ff1b723e */ /* 0x000fe200048060ff */
[----:B------:R-:W-:Y:S01]  /*4290*/  FMUL R28, R78, R29 ;  /* 0x0000001d4e1c7220 */ /* 0x000fe20000400000 */
[----:B------:R-:W-:Y:S01]  /*42a0*/  LOP3.LUT R21, R0, 0xff00ffff, RZ, 0xc0, !PT ;  /* 0xff00ffff00157812 */ /* 0x000fe200078ec0ff */
[----:B------:R-:W-:Y:S01]  /*42b0*/  FMUL R26, R78, R26 ;  /* 0x0000001a4e1a7220 */ /* 0x000fe20000400000 */
[----:B------:R-:W-:Y:S01]  /*42c0*/  F2FP.SATFINITE.E5M2.F32.PACK_AB_MERGE_C R29, RZ, R22, RZ ;  /* 0x00000016ff1d723e */ /* 0x000fe200048060ff */
[----:B------:R-:W-:-:S02]  /*42d0*/  IMAD.U32 R0, R27, 0x10000, RZ ;  /* 0x000100001b007824 */ /* 0x000fc400078e00ff */
[C---:B------:R-:W-:Y:S01]  /*42e0*/  FMUL R44, R78.reuse, R31 ;  /* 0x0000001f4e2c7220 */ /* 0x040fe20000400000 */
[----:B------:R-:W-:Y:S01]  /*42f0*/  F2FP.SATFINITE.E5M2.F32.PACK_AB_MERGE_C R31, RZ, R36, RZ ;  /* 0x00000024ff1f723e */ /* 0x000fe200048060ff */
[C---:B------:R-:W-:Y:S01]  /*4300*/  FMUL R46, R78.reuse, R35 ;  /* 0x000000234e2e7220 */ /* 0x040fe20000400000 */
[----:B------:R-:W-:Y:S01]  /*4310*/  LOP3.LUT R20, R93, 0xff00ffff, RZ, 0xc0, !PT ;  /* 0xff00ffff5d147812 */ /* 0x000fe200078ec0ff */
[----:B------:R-:W-:Y:S01]  /*4320*/  IMAD.U32 R93, R29, 0x10000, RZ ;  /* 0x000100001d5d7824 */ /* 0x000fe200078e00ff */
[----:B------:R-:W-:Y:S01]  /*4330*/  LOP3.LUT R0, R21, 0xff0000, R0, 0xf8, !PT ;  /* 0x00ff000015007812 */ /* 0x000fe200078ef800 */
[C---:B------:R-:W-:Y:S01]  /*4340*/  FMUL R24, R78.reuse, R24 ;  /* 0x000000184e187220 */ /* 0x040fe20000400000 */
[----:B------:R-:W-:Y:S01]  /*4350*/  F2FP.SATFINITE.E5M2.F32.PACK_AB_MERGE_C R35, RZ, R26, RZ ;  /* 0x0000001aff23723e */ /* 0x000fe200048060ff */
        /* <DEDUP_REMOVED lines=10> */
[----:B------:R-:W-:Y:S01]  /*4400*/  F2FP.SATFINITE.E5M2.F32.PACK_AB_MERGE_C R37, RZ, R37, RZ ;  /* 0x00000025ff25723e */ /* 0x000fe200048060ff */
[----:B------:R-:W-:Y:S01]  /*4410*/  FMUL R34, R78, R34 ;  /* 0x000000224e227220 */ /* 0x000fe20000400000 */
[----:B------:R-:W-:Y:S01]  /*4420*/  LOP3.LUT R43, R84, 0xff00ffff, RZ, 0xc0, !PT ;  /* 0xff00ffff542b7812 */ /* 0x000fe200078ec0ff */
[----:B------:R-:W-:Y:S01]  /*4430*/  ULDC.64 UR4, c[0x0][0x218] ;  /* 0x0000860000047ab9 */ /* 0x000fe20000000a00 */
[----:B------:R-:W-:Y:S01]  /*4440*/  LOP3.LUT R23, R29, 0xff, RZ, 0xc0, !PT ;  /* 0x000000ff1d177812 */ /* 0x000fe200078ec0ff */
[----:B------:R-:W-:Y:S01]  /*4450*/  IMAD.U32 R84, R37, 0x10000, RZ ;  /* 0x0001000025547824 */ /* 0x000fe200078e00ff */
[----:B------:R-:W-:Y:S01]  /*4460*/  F2FP.SATFINITE.E5M2.F32.PACK_AB_MERGE_C R33, RZ, R24, RZ ;  /* 0x00000018ff21723e */ /* 0x000fe200048060ff */
[----:B------:R-:W-:Y:S01]  /*4470*/  IMAD.U32 R26, R26, 0x10000, RZ ;  /* 0x000100001a1a7824 */ /* 0x000fe200078e00ff */
[----:B------:R-:W-:-:S02]  /*4480*/  F2FP.SATFINITE.E5M2.F32.PACK_AB_MERGE_C R39, RZ, R39, RZ ;  /* 0x00000027ff27723e */ /* 0x000fc400048060ff */
[----:B------:R-:W-:Y:S01]  /*4490*/  LOP3.LUT R41, R82, 0xff00ffff, RZ, 0xc0, !PT ;  /* 0xff00ffff52297812 */ /* 0x000fe200078ec0ff */
[----:B------:R-:W-:Y:S01]  /*44a0*/  IMAD.U32 R82, R35, 0x10000, RZ ;  /* 0x0001000023527824 */ /* 0x000fe200078e00ff */
[----:B------:R-:W-:Y:S02]  /*44b0*/  LOP3.LUT R84, R43, 0xff0000, R84, 0xf8, !PT ;  /* 0x00ff00002b547812 */ /* 0x000fe400078ef854 */
[----:B------:R-:W-:Y:S02]  /*44c0*/  PRMT R22, R22, 0x5410, R23 ;  /* 0x0000541016167816 */ /* 0x000fe40000000017 */
[----:B------:R-:W-:Y:S02]  /*44d0*/  F2FP.SATFINITE.E5M2.F32.PACK_AB_MERGE_C R43, RZ, R30, RZ ;  /* 0x0000001eff2b723e */ /* 0x000fe400048060ff */
        /* <DEDUP_REMOVED lines=8> */
[----:B------:R-:W-:Y:S02]  /*4560*/  F2FP.SATFINITE.E5M2.F32.PACK_AB_MERGE_C R41, RZ, R28, RZ ;  /* 0x0000001cff29723e */ /* 0x000fe400048060ff */
[----:B------:R-:W-:-:S02]  /*4570*/  F2FP.SATFINITE.E5M2.F32.PACK_AB_MERGE_C R45, RZ, R45, RZ ;  /* 0x0000002dff2d723e */ /* 0x000fc400048060ff */
[----:B0-----:R-:W-:Y:S02]  /*4580*/  F2FP.SATFINITE.E5M2.F32.PACK_AB_MERGE_C R61, RZ, R32, RZ ;  /* 0x00000020ff3d723e */ /* 0x001fe400048060ff */
[----:B------:R-:W-:Y:S02]  /*4590*/  LOP3.LUT R80, R25, 0xff0000, R80, 0xf8, !PT ;  /* 0x00ff000019507812 */ /* 0x000fe400078ef850 */
[----:B------:R-:W-:Y:S02]  /*45a0*/  PRMT R23, R23, 0x5410, R24 ;  /* 0x0000541017177816 */ /* 0x000fe40000000018 */
[----:B------:R-:W-:Y:S02]  /*45b0*/  LOP3.LUT R25, R37, 0xff, RZ, 0xc0, !PT ;  /* 0x000000ff25197812 */ /* 0x000fe400078ec0ff */
[----:B------:R-:W-:Y:S02]  /*45c0*/  LOP3.LUT R36, R41, 0xffff, RZ, 0xc0, !PT ;  /* 0x0000ffff29247812 */ /* 0x000fe400078ec0ff */
[----:B-1----:R-:W-:-:S02]  /*45d0*/  LEA R24, P5, R20, R68, 0x1 ;  /* 0x0000004414187211 */ /* 0x002fc400078a08ff */
[----:B------:R-:W-:Y:S02]  /*45e0*/  F2FP.SATFINITE.E5M2.F32.PACK_AB_MERGE_C R63, RZ, R34, RZ ;  /* 0x00000022ff3f723e */ /* 0x000fe400048060ff */
        /* <DEDUP_REMOVED lines=11> */
[----:B------:R-:W-:Y:S02]  /*46a0*/  F2FP.SATFINITE.E5M2.F32.PACK_AB_MERGE_C R55, RZ, R38, RZ ;  /* 0x00000026ff37723e */ /* 0x000fe400048060ff */
[----:B------:R-:W-:-:S02]  /*46b0*/  F2FP.SATFINITE.E5M2.F32.PACK_AB_MERGE_C R57, RZ, R40, RZ ;  /* 0x00000028ff39723e */ /* 0x000fc400048060ff */
        /* <DEDUP_REMOVED lines=9> */
[----:B------:R-:W-:Y:S01]  /*4750*/  F2FP.SATFINITE.E5M2.F32.PACK_AB_MERGE_C R59, RZ, R44, RZ ;  /* 0x0000002cff3b723e */ /* 0x000fe200048060ff */
[----:B------:R-:W-:Y:S01]  /*4760*/  IMAD.SHL.U32 R34, R32, 0x1000000, RZ ;  /* 0x0100000020227824 */ /* 0x000fe200078e00ff */
[----:B------:R-:W-:Y:S01]  /*4770*/  F2FP.SATFINITE.E5M2.F32.PACK_AB_MERGE_C R65, RZ, R46, RZ ;  /* 0x0000002eff41723e */ /* 0x000fe200048060ff */
        /* <DEDUP_REMOVED lines=87> */
.L_x_1029:
[----:B------:R-:W-:Y:S05]  /*4cf0*/  BSYNC B0 ;  /* 0x0000000000007941 */ /* 0x000fea0003800000 */
.L_x_1028:
        /* <DEDUP_REMOVED lines=8> */
[----:B------:R-:W-:Y:S01]  /*4d80*/  F2FP.SATFINITE.E5M2.F32.PACK_AB_MERGE_C R23, RZ, R4, RZ ;  /* 0x00000004ff17723e */ /* 0x000fe200048060ff */
[----:B------:R-:W-:Y:S01]  /*4d90*/  FMUL R20, R78, R5 ;  /* 0x000000054e147220 */ /* 0x000fe20000400000 */
[----:B------:R-:W-:Y:S01]  /*4da0*/  LOP3.LUT R5, R0, 0xffffff, RZ, 0xc0, !PT ;  /* 0x00ffffff00057812 */ /* 0x000fe200078ec0ff */
[----:B------:R-:W-:Y:S01]  /*4db0*/  ULDC.64 UR4, c[0x0][0x218] ;  /* 0x0000860000047ab9 */ /* 0x000fe20000000a00 */
[----:B------:R-:W-:Y:S01]  /*4dc0*/  LOP3.LUT R0, R23, 0xffff, RZ, 0xc0, !PT ;  /* 0x0000ffff17007812 */ /* 0x000fe200078ec0ff */
[----:B------:R-:W-:Y:S01]  /*4dd0*/  FMUL R14, R78, R14 ;  /* 0x0000000e4e0e7220 */ /* 0x000fe20000400000 */
[----:B------:R-:W-:Y:S01]  /*4de0*/  ISETP.GE.U32.AND.EX P5, PT, R72, RZ, PT, P4 ;  /* 0x000000ff4800720c */ /* 0x000fe20003fa6140 */
[C---:B------:R-:W-:Y:S01]  /*4df0*/  FMUL R16, R78.reuse, R16 ;  /* 0x000000104e107220 */ /* 0x040fe20000400000 */
[----:B------:R-:W-:Y:S01]  /*4e00*/  F2FP.SATFINITE.E5M2.F32.PACK_AB_MERGE_C R27, RZ, R8, RZ ;  /* 0x00000008ff1b723e */ /* 0x000fe200048060ff */
[C---:B------:R-:W-:Y:S01]  /*4e10*/  FMUL R21, R78.reuse, R11 ;  /* 0x0000000b4e157220 */ /* 0x040fe20000400000 */
[----:B------:R-:W-:Y:S01]  /*4e20*/  F2FP.SATFINITE.E5M2.F32.PACK_AB_MERGE_C R29, RZ, R10, RZ ;  /* 0x0000000aff1d723e */ /* 0x000fe200048060ff */
        /* <DEDUP_REMOVED lines=14> */
[----:B------:R-:W-:Y:S01]  /*4f10*/  F2FP.SATFINITE.E5M2.F32.PACK_AB_MERGE_C R33, RZ, R14, RZ ;  /* 0x0000000eff21723e */ /* 0x000fe200048060ff */
[C---:B------:R-:W-:Y:S01]  /*4f20*/  FMUL R17, R78.reuse, R17 ;  /* 0x000000114e117220 */ /* 0x040fe20000400000 */
[----:B------:R-:W-:Y:S01]  /*4f30*/  IADD3.X R3, R3, UR5, R39, P4, !PT ;  /* 0x0000000503037c10 */ /* 0x000fe2000a7fe427 */
[----:B------:R-:W-:Y:S01]  /*4f40*/  FMUL R18, R78, R18 ;  /* 0x000000124e127220 */ /* 0x000fe20000400000 */
[----:B------:R-:W-:Y:S01]  /*4f50*/  LOP3.LUT P4, RZ, R2, 0xf, RZ, 0xc0, !PT ;  /* 0x0000000f02ff7812 */ /* 0x000fe2000788c0ff */
[----:B------:R-:W-:Y:S01]  /*4f60*/  FMUL R19, R78, R19 ;  /* 0x000000134e137220 */ /* 0x000fe20000400000 */
[----:B------:R-:W-:-:S02]  /*4f70*/  F2FP.SATFINITE.E5M2.F32.PACK_AB_MERGE_C R35, RZ, R16, RZ ;  /* 0x00000010ff23723e */ /* 0x000fc400048060ff */
[----:B------:R-:W-:Y:S02]  /*4f80*/  PRMT R80, R80, 0x654, R5 ;  /* 0x0000065450507816 */ /* 0x000fe40000000005 */
[----:B------:R-:W-:Y:S02]  /*4f90*/  PRMT R82, R82, 0x654, R11 ;  /* 0x0000065452527816 */ /* 0x000fe4000000000b */
[----:B------:R-:W-:Y:S02]  /*4fa0*/  PLOP3.LUT P4, PT, P5, P4, PT, 0x8a, 0x0 ;  /* 0x000000000000781c */ /* 0x000fe40002f89172 */
[----:B------:R-:W-:Y:S02]  /*4fb0*/  F2FP.SATFINITE.E5M2.F32.PACK_AB_MERGE_C R31, RZ, R12, RZ ;  /* 0x0000000cff1f723e */ /* 0x000fe400048060ff */
[----:B------:R-:W-:Y:S02]  /*4fc0*/  LOP3.LUT R5, R86, 0xffffff, RZ, 0xc0, !PT ;  /* 0x00ffffff56057812 */ /* 0x000fe400078ec0ff */
[----:B------:R-:W-:-:S02]  /*4fd0*/  LOP3.LUT R11, R88, 0xffffff, RZ, 0xc0, !PT ;  /* 0x00ffffff580b7812 */ /* 0x000fc400078ec0ff */
[----:B------:R-:W-:Y:S02]  /*4fe0*/  F2FP.SATFINITE.E5M2.F32.PACK_AB_MERGE_C R25, RZ, R6, RZ ;  /* 0x00000006ff19723e */ /* 0x000fe400048060ff */
        /* <DEDUP_REMOVED lines=69> */
.L_x_1032:
        /* <DEDUP_REMOVED lines=48> */
.L_x_1031:
[----:B------:R-:W-:Y:S05]  /*5740*/  BSYNC B0 ;  /* 0x0000000000007941 */ /* 0x000fea0003800000 */
.L_x_1030:
        /* <DEDUP_REMOVED lines=34> */
.L_x_1034:
[----:B------:R-:W-:Y:S05]  /*5970*/  BSYNC B0 ;  /* 0x0000000000007941 */ /* 0x000fea0003800000 */
.L_x_1033:
        /* <DEDUP_REMOVED lines=17> */
.L_x_1036:
[----:B------:R-:W-:Y:S05]  /*5a90*/  BSYNC B0 ;  /* 0x0000000000007941 */ /* 0x000fea0003800000 */
.L_x_1035:
        /* <DEDUP_REMOVED lines=17> */
.L_x_1038:
[----:B------:R-:W-:Y:S05]  /*5bb0*/  BSYNC B0 ;  /* 0x0000000000007941 */ /* 0x000fea0003800000 */
.L_x_1037:
        /* <DEDUP_REMOVED lines=17> */
.L_x_1040:
[----:B------:R-:W-:Y:S05]  /*5cd0*/  BSYNC B0 ;  /* 0x0000000000007941 */ /* 0x000fea0003800000 */
.L_x_1039:
        /* <DEDUP_REMOVED lines=17> */
.L_x_1042:
[----:B------:R-:W-:Y:S05]  /*5df0*/  BSYNC B0 ;  /* 0x0000000000007941 */ /* 0x000fea0003800000 */
.L_x_1041:
        /* <DEDUP_REMOVED lines=17> */
.L_x_1044:
[----:B------:R-:W-:Y:S05]  /*5f10*/  BSYNC B0 ;  /* 0x0000000000007941 */ /* 0x000fea0003800000 */
.L_x_1043:
        /* <DEDUP_REMOVED lines=17> */
.L_x_1046:
[----:B------:R-:W-:Y:S05]  /*6030*/  BSYNC B0 ;  /* 0x0000000000007941 */ /* 0x000fea0003800000 */
.L_x_1045:
        /* <DEDUP_REMOVED lines=17> */
.L_x_1048:
[----:B------:R-:W-:Y:S05]  /*6150*/  BSYNC B0 ;  /* 0x0000000000007941 */ /* 0x000fea0003800000 */
.L_x_1047:
        /* <DEDUP_REMOVED lines=17> */
.L_x_1050:
[----:B------:R-:W-:Y:S05]  /*6270*/  BSYNC B0 ;  /* 0x0000000000007941 */ /* 0x000fea0003800000 */
.L_x_1049:
        /* <DEDUP_REMOVED lines=17> */
.L_x_1052:
[----:B------:R-:W-:Y:S05]  /*6390*/  BSYNC B0 ;  /* 0x0000000000007941 */ /* 0x000fea0003800000 */
.L_x_1051:
        /* <DEDUP_REMOVED lines=17> */
.L_x_1054:
[----:B------:R-:W-:Y:S05]  /*64b0*/  BSYNC B0 ;  /* 0x0000000000007941 */ /* 0x000fea0003800000 */
.L_x_1053:
        /* <DEDUP_REMOVED lines=17> */
.L_x_1056:
[----:B------:R-:W-:Y:S05]  /*65d0*/  BSYNC B0 ;  /* 0x0000000000007941 */ /* 0x000fea0003800000 */
.L_x_1055:
        /* <DEDUP_REMOVED lines=17> */
.L_x_1058:
[----:B------:R-:W-:Y:S05]  /*66f0*/  BSYNC B0 ;  /* 0x0000000000007941 */ /* 0x000fea0003800000 */
.L_x_1057:
        /* <DEDUP_REMOVED lines=17> */
.L_x_1060:
[----:B------:R-:W-:Y:S05]  /*6810*/  BSYNC B0 ;  /* 0x0000000000007941 */ /* 0x000fea0003800000 */
.L_x_1059:
        /* <DEDUP_REMOVED lines=17> */
.L_x_1062:
[----:B------:R-:W-:Y:S05]  /*6930*/  BSYNC B0 ;  /* 0x0000000000007941 */ /* 0x000fea0003800000 */
.L_x_1061:
        /* <DEDUP_REMOVED lines=16> */
        .weak           $__internal_44_$__cuda_sm20_rcp_rn_f32_slowpath
        .type           $__internal_44_$__cuda_sm20_rcp_rn_f32_slowpath,@function
        .size           $__internal_44_$__cuda_sm20_rcp_rn_f32_slowpath,($__internal_45_$__cuda_sm3x_div_rn_noftz_f32_slowpath - $__internal_44_$__cuda_sm20_rcp_rn_f32_slowpath)
$__internal_44_$__cuda_sm20_rcp_rn_f32_slowpath:
        /* <DEDUP_REMOVED lines=15> */
.L_x_1063:
        /* <DEDUP_REMOVED lines=33> */
.L_x_1065:
[----:B------:R0:W1:Y:S02]  /*6d40*/  MUFU.RCP R81, R0 ;  /* 0x0000000000517308 */ /* 0x0000640000001000 */
.L_x_1064:
[----:B------:R-:W-:Y:S02]  /*6d50*/  IMAD.MOV.U32 R82, RZ, RZ, R86 ;  /* 0x000000ffff527224 */ /* 0x000fe400078e0056 */
[----:B------:R-:W-:-:S04]  /*6d60*/  IMAD.MOV.U32 R83, RZ, RZ, 0x0 ;  /* 0x00000000ff537424 */ /* 0x000fc800078e00ff */
[----:B0123--:R-:W-:Y:S05]  /*6d70*/  RET.REL.NODEC R82 `(_ZN18transformer_engine71_GLOBAL__N__76556b6a_38_quantize_transpose_square_blockwise_cu_108e784945block_scaled_cast_transpose_kernel_notalignedILb1Eff13__nv_fp8_e5m2EEvPKT1_PT2_S7_PT0_S9_mmmmmmfbPKf) ;  /* 0xffffff9052a07950 */ /* 0x00ffea0003c3ffff */
        .weak           $__internal_45_$__cuda_sm3x_div_rn_noftz_f32_slowpath
        .type           $__internal_45_$__cuda_sm3x_div_rn_noftz_f32_slowpath,@function
        .size           $__internal_45_$__cuda_sm3x_div_rn_noftz_f32_slowpath,(.L_x_1162 - $__internal_45_$__cuda_sm3x_div_rn_noftz_f32_slowpath)
$__internal_45_$__cuda_sm3x_div_rn_noftz_f32_slowpath:
        /* <DEDUP_REMOVED lines=23> */
.L_x_1066:
        /* <DEDUP_REMOVED lines=49> */
.L_x_1072:
[----:B------:R-:W-:-:S04]  /*7200*/  LOP3.LUT R80, R80, 0x80000000, RZ, 0xc0, !PT ;  /* 0x8000000050507812 */ /* 0x000fc800078ec0ff */
[----:B------:R-:W-:Y:S01]  /*7210*/  LOP3.LUT R80, R80, 0x7f800000, RZ, 0xfc, !PT ;  /* 0x7f80000050507812 */ /* 0x000fe200078efcff */
[----:B------:R-:W-:Y:S06]  /*7220*/  BRA `(.L_x_1073) ;  /* 0x0000000000287947 */ /* 0x000fec0003800000 */
.L_x_1071:
[----:B------:R-:W-:Y:S01]  /*7230*/  IMAD R80, R78, 0x800000, R80 ;  /* 0x008000004e507824 */ /* 0x000fe200078e0250 */
[----:B------:R-:W-:Y:S06]  /*7240*/  BRA `(.L_x_1073) ;  /* 0x0000000000207947 */ /* 0x000fec0003800000 */
.L_x_1070:
[----:B------:R-:W-:-:S04]  /*7250*/  LOP3.LUT R80, R80, 0x80000000, R79, 0x48, !PT ;  /* 0x8000000050507812 */ /* 0x000fc800078e484f */
[----:B------:R-:W-:Y:S01]  /*7260*/  LOP3.LUT R80, R80, 0x7f800000, RZ, 0xfc, !PT ;  /* 0x7f80000050507812 */ /* 0x000fe200078efcff */
[----:B------:R-:W-:Y:S06]  /*7270*/  BRA `(.L_x_1073) ;  /* 0x0000000000147947 */ /* 0x000fec0003800000 */
.L_x_1069:
[----:B------:R-:W-:Y:S01]  /*7280*/  LOP3.LUT R80, R80, 0x80000000, R79, 0x48, !PT ;  /* 0x8000000050507812 */ /* 0x000fe200078e484f */
[----:B------:R-:W-:Y:S06]  /*7290*/  BRA `(.L_x_1073) ;  /* 0x00000000000c7947 */ /* 0x000fec0003800000 */
.L_x_1068:
[----:B------:R-:W0:Y:S01]  /*72a0*/  MUFU.RSQ R80, -QNAN ;  /* 0xffc0000000507908 */ /* 0x000e220000001400 */
[----:B------:R-:W-:Y:S05]  /*72b0*/  BRA `(.L_x_1073) ;  /* 0x0000000000047947 */ /* 0x000fea0003800000 */
.L_x_1067:
[----:B------:R-:W-:-:S07]  /*72c0*/  FADD.FTZ R80, R0, 57344 ;  /* 0x4760000000507421 */ /* 0x000fce0000010000 */
.L_x_1073:
[----:B------:R-:W-:Y:S02]  /*72d0*/  IMAD.MOV.U32 R78, RZ, RZ, R82 ;  /* 0x000000ffff4e7224 */ /* 0x000fe400078e0052 */
[----:B------:R-:W-:-:S04]  /*72e0*/  IMAD.MOV.U32 R79, RZ, RZ, 0x0 ;  /* 0x00000000ff4f7424 */ /* 0x000fc800078e00ff */
[----:B0-----:R-:W-:Y:S05]  /*72f0*/  RET.REL.NODEC R78 `(_ZN18transformer_engine71_GLOBAL__N__76556b6a_38_quantize_transpose_square_blockwise_cu_108e784945block_scaled_cast_transpose_kernel_notalignedILb1Eff13__nv_fp8_e5m2EEvPKT1_PT2_S7_PT0_S9_mmmmmmfbPKf) ;  /* 0xffffff8c4e407950 */ /* 0x001fea0003c3ffff */
.L_x_1074:
        /* <DEDUP_REMOVED lines=16> */
.L_x_1162:


//--------------------- .text._ZN18transformer_engine71_GLOBAL__N__76556b6a_38_quantize_transpose_square_blockwise_cu_108e784934block_scaled_cast_transpose_kernelILb1Eff13__nv_fp8_e5m2EEvPKT1_PT2_S7_PT0_S9_mmmmmmf14CUtensorMap_stbPKf --------------------------
	.section	.text._ZN18transformer_engine71_GLOBAL__N__76556b6a_38_quantize_transpose_square_blockwise_cu_108e784934block_scaled_cast_transpose_kernelILb1Eff13__nv_fp8_e5m2EEvPKT1_PT2_S7_PT0_S9_mmmmmmf14CUtensorMap_stbPKf,"ax",@progbits
	.align	128
.text._ZN18transformer_engine71_GLOBAL__N__76556b6a_38_quantize_transpose_square_blockwise_cu_108e784934block_scaled_cast_transpose_kernelILb1Eff13__nv_fp8_e5m2EEvPKT1_PT2_S7_PT0_S9_mmmmmmf14CUtensorMap_stbPKf:
        .type           _ZN18transformer_engine71_GLOBAL__N__76556b6a_38_quantize_transpose_square_blockwise_cu_108e784934block_scaled_cast_transpose_kernelILb1Eff13__nv_fp8_e5m2EEvPKT1_PT2_S7_PT0_S9_mmmmmmf14CUtensorMap_stbPKf,@function
        .size           _ZN18transformer_engine71_GLOBAL__N__76556b6a_38_quantize_transpose_square_blockwise_cu_108e784934block_scaled_cast_transpose_kernelILb1Eff13__nv_fp8_e5m2EEvPKT1_PT2_S7_PT0_S9_mmmmmmf14CUtensorMap_stbPKf,(.L_x_1165 - _ZN18transformer_engine71_GLOBAL__N__76556b6a_38_quantize_transpose_square_blockwise_cu_108e784934block_scaled_cast_transpose_kernelILb1Eff13__nv_fp8_e5m2EEvPKT1_PT2_S7_PT0_S9_mmmmmmf14CUtensorMap_stbPKf)
        .other          _ZN18transformer_engine71_GLOBAL__N__76556b6a_38_quantize_transpose_square_blockwise_cu_108e784934block_scaled_cast_transpose_kernelILb1Eff13__nv_fp8_e5m2EEvPKT1_PT2_S7_PT0_S9_mmmmmmf14CUtensorMap_stbPKf,@"STO_CUDA_ENTRY STV_DEFAULT"
_ZN18transformer_engine71_GLOBAL__N__76556b6a_38_quantize_transpose_square_blockwise_cu_108e784934block_scaled_cast_transpose_kernelILb1Eff13__nv_fp8_e5m2EEvPKT1_PT2_S7_PT0_S9_mmmmmmf14CUtensorMap_stbPKf:
        /* <DEDUP_REMOVED lines=10> */
.L_x_1075:
        /* <DEDUP_REMOVED lines=147> */
.L_x_1077:
[----:B------:R-:W-:Y:S05]  /*09d0*/  BSYNC B0 ;  /* 0x0000000000007941 */ /* 0x000fea0003800000 */
.L_x_1076:
        /* <DEDUP_REMOVED lines=27> */
[----:B-12---:R-:W-:Y:S05]  /*0b90*/  CALL.REL.NOINC `($__internal_47_$__cuda_sm3x_div_rn_noftz_f32_slowpath) ;  /* 0x0000002000047944 */ /* 0x006fea0003c00000 */
[----:B------:R-:W-:-:S07]  /*0ba0*/  IMAD.MOV.U32 R64, RZ, RZ, R72 ;  /* 0x000000ffff407224 */ /* 0x000fce00078e0048 */
.L_x_1079:
[----:B------:R-:W-:-:S04]  /*0bb0*/  FSETP.NEU.AND P0, PT, |R64|, +INF , PT ;  /* 0x7f8000004000780b */ /* 0x000fc80003f0d200 */
[----:B------:R-:W-:-:S04]  /*0bc0*/  FSEL R64, R64, 3.40282346638528859812e+38, P0 ;  /* 0x7f7fffff40407808 */ /* 0x000fc80000000000 */
[----:B------:R-:W-:-:S07]  /*0bd0*/  @P3 LOP3.LUT R64, R64, 0xff800000, RZ, 0xc0, !PT ;  /* 0xff80000040403812 */ /* 0x000fce00078ec0ff */
.L_x_1078:
        /* <DEDUP_REMOVED lines=12> */
[----:B-12---:R-:W-:Y:S05]  /*0ca0*/  CALL.REL.NOINC `($__internal_46_$__cuda_sm20_rcp_rn_f32_slowpath) ;  /* 0x0000001800ec7944 */ /* 0x006fea0003c00000 */
[----:B------:R-:W-:Y:S05]  /*0cb0*/  BRA `(.L_x_1083) ;  /* 0x0000000000107947 */ /* 0x000fea0003800000 */
.L_x_1082:
[----:B------:R-:W3:Y:S02]  /*0cc0*/  MUFU.RCP R79, R64 ;  /* 0x00000040004f7308 */ /* 0x000ee40000001000 */
[----:B---3--:R-:W-:-:S04]  /*0cd0*/  FFMA R0, R79, R64, -1 ;  /* 0xbf8000004f007423 */ /* 0x008fc80000000040 */
[----:B------:R-:W-:-:S04]  /*0ce0*/  FADD.FTZ R0, -R0, -RZ ;  /* 0x800000ff00007221 */ /* 0x000fc80000010100 */
[----:B------:R-:W-:-:S07]  /*0cf0*/  FFMA R79, R79, R0, R79 ;  /* 0x000000004f4f7223 */ /* 0x000fce000000004f */
.L_x_1083:
        /* <DEDUP_REMOVED lines=28> */
.L_x_1081:
[----:B------:R-:W-:Y:S05]  /*0ec0*/  BSYNC B0 ;  /* 0x0000000000007941 */ /* 0x000fea0003800000 */
.L_x_1080:
[-C--:B------:R-:W-:Y:S01]  /*0ed0*/  FMUL R3, R69, R64.reuse ;  /* 0x0000004045037220 */ /* 0x080fe20000400000 */
[-C--:B------:R-:W-:Y:S01]  /*0ee0*/  FMUL R0, R68, R64.reuse ;  /* 0x0000004044007220 */ /* 0x080fe20000400000 */
[-C--:B------:R-:W-:Y:S01]  /*0ef0*/  FMUL R48, R48, R64.reuse ;  /* 0x0000004030307220 */ /* 0x080fe20000400000 */
[-C--:B---3--:R-:W-:Y:S01]  /*0f00*/  FMUL R67, R71, R64.reuse ;  /* 0x0000004047437220 */ /* 0x088fe20000400000 */
[-C--:B------:R-:W-:Y:S01]  /*0f10*/  FMUL R49, R49, R64.reuse ;  /* 0x0000004031317220 */ /* 0x080fe20000400000 */
[----:B------:R-:W3:Y:S01]  /*0f20*/  S2R R71, SR_TID.X ;  /* 0x0000000000477919 */ /* 0x000ee20000002100 */
[----:B------:R-:W-:Y:S01]  /*0f30*/  F2FP.SATFINITE.E5M2.F32.PACK_AB_MERGE_C R3, RZ, R3, RZ ;  /* 0x00000003ff03723e */ /* 0x000fe200048060ff */
[----:B------:R-:W-:Y:S01]  /*0f40*/  FMUL R66, R70, R64 ;  /* 0x0000004046427220 */ /* 0x000fe20000400000 */
[----:B------:R-:W-:Y:S01]  /*0f50*/  F2FP.SATFINITE.E5M2.F32.PACK_AB_MERGE_C R0, RZ, R0, RZ ;  /* 0x00000000ff00723e */ /* 0x000fe200048060ff */
[----:B------:R-:W-:Y:S01]  /*0f60*/  FMUL R60, R60, R64 ;  /* 0x000000403c3c7220 */ /* 0x000fe20000400000 */
        /* <DEDUP_REMOVED lines=59> */
[----:B------:R-:W-:Y:S01]  /*1320*/  F2FP.SATFINITE.E5M2.F32.PACK_AB_MERGE_C R64, RZ, R49, RZ ;  /* 0x00000031ff40723e */ /* 0x000fe200048060ff */
        /* <DEDUP_REMOVED lines=12> */
[----:B------:R-:W-:Y:S02]  /*13f0*/  F2FP.SATFINITE.E5M2.F32.PACK_AB_MERGE_C R60, RZ, R60, RZ ;  /* 0x0000003cff3c723e */ /* 0x000fe400048060ff */
[----:B------:R-:W-:-:S02]  /*1400*/  F2FP.SATFINITE.E5M2.F32.PACK_AB_MERGE_C R61, RZ, R61, RZ ;  /* 0x0000003dff3d723e */ /* 0x000fc400048060ff */
[----:B------:R-:W-:Y:S02]  /*1410*/  F2FP.SATFINITE.E5M2.F32.PACK_AB_MERGE_C R0, RZ, R45, RZ ;  /* 0x0000002dff00723e */ /* 0x000fe400048060ff */
[----:B------:R-:W-:Y:S01]  /*1420*/  F2FP.SATFINITE.E5M2.F32.PACK_AB_MERGE_C R44, RZ, R44, RZ ;  /* 0x0000002cff2c723e */ /* 0x000fe200048060ff */
        /* <DEDUP_REMOVED lines=12> */
[----:B------:R-:W-:Y:S02]  /*14f0*/  F2FP.SATFINITE.E5M2.F32.PACK_AB_MERGE_C R41, RZ, R41, RZ ;  /* 0x00000029ff29723e */ /* 0x000fe400048060ff */
[----:B------:R-:W-:Y:S02]  /*1500*/  F2FP.SATFINITE.E5M2.F32.PACK_AB_MERGE_C R36, RZ, R36, RZ ;  /* 0x00000024ff24723e */ /* 0x000fe400048060ff */
[----:B------:R-:W-:Y:S02]  /*1510*/  F2FP.SATFINITE.E5M2.F32.PACK_AB_MERGE_C R0, RZ, R37, RZ ;  /* 0x00000025ff00723e */ /* 0x000fe400048060ff */
[----:B------:R-:W-:Y:S02]  /*1520*/  PRMT R44, R61, 0x7604, R60 ;  /* 0x000076043d2c7816 */ /* 0x000fe4000000003c */
[----:B------:R-:W-:-:S02]  /*1530*/  F2FP.SATFINITE.E5M2.F32.PACK_AB_MERGE_C R40, RZ, R40, RZ ;  /* 0x00000028ff28723e */ /* 0x000fc400048060ff */
        /* <DEDUP_REMOVED lines=8> */
[----:B------:R-:W-:Y:S02]  /*15c0*/  F2FP.SATFINITE.E5M2.F32.PACK_AB_MERGE_C R33, RZ, R33, RZ ;  /* 0x00000021ff21723e */ /* 0x000fe400048060ff */
[----:B------:R-:W-:Y:S02]  /*15d0*/  F2FP.SATFINITE.E5M2.F32.PACK_AB_MERGE_C R52, RZ, R52, RZ ;  /* 0x00000034ff34723e */ /* 0x000fe400048060ff */
[----:B------:R-:W-:Y:S02]  /*15e0*/  F2FP.SATFINITE.E5M2.F32.PACK_AB_MERGE_C R53, RZ, R53, RZ ;  /* 0x00000035ff35723e */ /* 0x000fe400048060ff */
        /* <DEDUP_REMOVED lines=12> */
[----:B------:R-:W-:Y:S01]  /*16b0*/  F2FP.SATFINITE.E5M2.F32.PACK_AB_MERGE_C R32, RZ, R32, RZ ;  /* 0x00000020ff20723e */ /* 0x000fe200048060ff */
[----:B------:R-:W-:Y:S01]  /*16c0*/  IMAD.SHL.U32 R36, R72, 0x10, RZ ;  /* 0x0000001048247824 */ /* 0x000fe200078e00ff */
[----:B------:R-:W-:-:S02]  /*16d0*/  F2FP.SATFINITE.E5M2.F32.PACK_AB_MERGE_C R66, RZ, R66, RZ ;  /* 0x00000042ff42723e */ /* 0x000fc400048060ff */
[----:B------:R-:W-:Y:S02]  /*16e0*/  F2FP.SATFINITE.E5M2.F32.PACK_AB_MERGE_C R50, RZ, R50, RZ ;  /* 0x00000032ff32723e */ /* 0x000fe400048060ff */
[----:B------:R-:W-:Y:S02]  /*16f0*/  LOP3.LUT R32, R32, 0xff, RZ, 0xc0, !PT ;  /* 0x000000ff20207812 */ /* 0x000fe400078ec0ff */
[----:B------:R-:W-:Y:S02]  /*1700*/  F2FP.SATFINITE.E5M2.F32.PACK_AB_MERGE_C R62, RZ, R62, RZ ;  /* 0x0000003eff3e723e */ /* 0x000fe400048060ff */
[----:B------:R-:W-:Y:S02]  /*1710*/  F2FP.SATFINITE.E5M2.F32.PACK_AB_MERGE_C R46, RZ, R46, RZ ;  /* 0x0000002eff2e723e */ /* 0x000fe400048060ff */
[----:B------:R-:W-:Y:S02]  /*1720*/  LOP3.LUT R71, R36, 0x10, RZ, 0xc0, !PT ;  /* 0x0000001024477812 */ /* 0x000fe400078ec0ff */
[----:B------:R-:W-:-:S02]  /*1730*/  PRMT R61, R61, 0x7604, R40 ;  /* 0x000076043d3d7816 */ /* 0x000fc40000000028 */
[----:B------:R-:W-:Y:S02]  /*1740*/  LOP3.LUT R33, R66, 0xff, RZ, 0xc0, !PT ;  /* 0x000000ff42217812 */ /* 0x000fe400078ec0ff */
[----:B------:R-:W-:Y:S02]  /*1750*/  LOP3.LUT R36, R50, 0xffff, RZ, 0xc0, !PT ;  /* 0x0000ffff32247812 */ /* 0x000fe400078ec0ff */
[----:B------:R-:W-:Y:S02]  /*1760*/  PRMT R40, R37, 0x7604, R32 ;  /* 0x0000760425287816 */ /* 0x000fe40000000020 */
[----:B------:R-:W-:Y:S02]  /*1770*/  LOP3.LUT R37, R62, 0xff, RZ, 0xc0, !PT ;  /* 0x000000ff3e257812 */ /* 0x000fe400078ec0ff */
[----:B------:R-:W-:Y:S02]  /*1780*/  LOP3.LUT R66, R46, 0xffff, RZ, 0xc0, !PT ;  /* 0x0000ffff2e427812 */ /* 0x000fe400078ec0ff */
[----:B------:R-:W-:-:S02]  /*1790*/  F2FP.SATFINITE.E5M2.F32.PACK_AB_MERGE_C R34, RZ, R34, RZ ;  /* 0x00000022ff22723e */ /* 0x000fc400048060ff */
[--C-:B------:R-:W-:Y:S02]  /*17a0*/  PRMT R62, R36, 0x7604, R33.reuse ;  /* 0x00007604243e7816 */ /* 0x100fe40000000021 */
[----:B------:R-:W-:Y:S02]  /*17b0*/  PRMT R36, R64, 0x5410, R33 ;  /* 0x0000541040247816 */ /* 0x000fe40000000021 */
[--C-:B------:R-:W-:Y:S02]  /*17c0*/  PRMT R66, R66, 0x7604, R37.reuse ;  /* 0x0000760442427816 */ /* 0x100fe40000000025 */
[----:B------:R-:W-:Y:S02]  /*17d0*/  PRMT R33, R70, 0x5410, R37 ;  /* 0x0000541046217816 */ /* 0x000fe40000000025 */
[----:B------:R-:W-:Y:S02]  /*17e0*/  F2FP.SATFINITE.E5M2.F32.PACK_AB_MERGE_C R42, RZ, R42, RZ ;  /* 0x0000002aff2a723e */ /* 0x000fe400048060ff */
[----:B------:R-:W-:-:S02]  /*17f0*/  F2FP.SATFINITE.E5M2.F32.PACK_AB_MERGE_C R38, RZ, R38, RZ ;  /* 0x00000026ff26723e */ /* 0x000fc400048060ff */
[----:B------:R-:W-:Y:S02]  /*1800*/  LOP3.LUT R37, R34, 0xff, RZ, 0xc0, !PT ;  /* 0x000000ff22257812 */ /* 0x000fe400078ec0ff */
[----:B------:R-:W-:Y:S02]  /*1810*/  LOP3.LUT R34, R50, 0xff, RZ, 0xc0, !PT ;  /* 0x000000ff32227812 */ /* 0x000fe400078ec0ff */
[----:B------:R-:W-:Y:S02]  /*1820*/  LOP3.LUT R42, R42, 0xff, RZ, 0xc0, !PT ;  /* 0x000000ff2a2a7812 */ /* 0x000fe400078ec0ff */
[----:B------:R-:W-:Y:S02]  /*1830*/  LOP3.LUT R73, R38, 0xffff, RZ, 0xc0, !PT ;  /* 0x0000ffff26497812 */ /* 0x000fe400078ec0ff */
[----:B------:R-:W-:Y:S02]  /*1840*/  PRMT R34, R49, 0x5410, R34 ;  /* 0x0000541031227816 */ /* 0x000fe40000000022 */
[----:B------:R-:W-:-:S02]  /*1850*/  PRMT R53, R53, 0x7604, R32 ;  /* 0x0000760435357816 */ /* 0x000fc40000000020 */
[----:B------:R-:W-:Y:S02]  /*1860*/  F2FP.SATFINITE.E5M2.F32.PACK_AB_MERGE_C R4, RZ, R4, RZ ;  /* 0x00000004ff04723e */ /* 0x000fe400048060ff */
[----:B------:R-:W-:Y:S02]  /*1870*/  F2FP.SATFINITE.E5M2.F32.PACK_AB_MERGE_C R49, RZ, R5, RZ ;  /* 0x00000005ff31723e */ /* 0x000fe400048060ff */
[----:B------:R-:W-:Y:S02]  /*1880*/  LOP3.LUT R32, R72, 0x60, RZ, 0xc0, !PT ;  /* 0x0000006048207812 */ /* 0x000fe400078ec0ff */
[----:B------:R-:W-:Y:S02]  /*1890*/  F2FP.SATFINITE.E5M2.F32.PACK_AB_MERGE_C R54, RZ, R54, RZ ;  /* 0x00000036ff36723e */ /* 0x000fe400048060ff */
[--C-:B------:R-:W-:Y:S01]  /*18a0*/  PRMT R73, R73, 0x7604, R42.reuse ;  /* 0x0000760449497816 */ /* 0x100fe2000000002a */
[----:B------:R-:W-:Y:S01]  /*18b0*/  IMAD.IADD R32, R32, 0x1, R71 ;  /* 0x0000000120207824 */ /* 0x000fe200078e0247 */
[----:B------:R-:W-:-:S02]  /*18c0*/  PRMT R41, R41, 0x5410, R42 ;  /* 0x0000541029297816 */ /* 0x000fc4000000002a */
[----:B------:R-:W-:Y:S02]  /*18d0*/  LOP3.LUT R42, R38, 0xff, RZ, 0xc0, !PT ;  /* 0x000000ff262a7812 */ /* 0x000fe400078ec0ff */
[----:B------:R-:W-:Y:S02]  /*18e0*/  LOP3.LUT R5, R4, 0xff, RZ, 0xc0, !PT ;  /* 0x000000ff04057812 */ /* 0x000fe400078ec0ff */
[----:B------:R-:W-:Y:S02]  /*18f0*/  LOP3.LUT R38, R49, 0xffff, RZ, 0xc0, !PT ;  /* 0x0000ffff31267812 */ /* 0x000fe400078ec0ff */
[----:B------:R-:W-:Y:S02]  /*1900*/  F2FP.SATFINITE.E5M2.F32.PACK_AB_MERGE_C R20, RZ, R20, RZ ;  /* 0x00000014ff14723e */ /* 0x000fe400048060ff */
[----:B------:R-:W-:Y:S02]  /*1910*/  LOP3.LUT R50, R54, 0xffff, RZ, 0xc0, !PT ;  /* 0x0000ffff36327812 */ /* 0x000fe400078ec0ff */
[----:B------:R-:W-:-:S02]  /*1920*/  F2FP.SATFINITE.E5M2.F32.PACK_AB_MERGE_C R21, RZ, R21, RZ ;  /* 0x00000015ff15723e */ /* 0x000fc400048060ff */
[----:B------:R-:W-:Y:S02]  /*1930*/  LOP3.LUT R71, R46, 0xff, RZ, 0xc0, !PT ;  /* 0x000000ff2e477812 */ /* 0x000fe400078ec0ff */
[----:B------:R-:W-:Y:S02]  /*1940*/  F2FP.SATFINITE.E5M2.F32.PACK_AB_MERGE_C R6, RZ, R6, RZ ;  /* 0x00000006ff06723e */ /* 0x000fe400048060ff */
[--C-:B------:R-:W-:Y:S02]  /*1950*/  PRMT R38, R38, 0x7604, R5.reuse ;  /* 0x0000760426267816 */ /* 0x100fe40000000005 */
[----:B------:R-:W-:Y:S02]  /*1960*/  PRMT R48, R48, 0x5410, R5 ;  /* 0x0000541030307816 */ /* 0x000fe40000000005 */
[----:B------:R-:W-:Y:S02]  /*1970*/  LOP3.LUT R5, R20, 0xff, RZ, 0xc0, !PT ;  /* 0x000000ff14057812 */ /* 0x000fe400078ec0ff */
[----:B------:R-:W-:-:S02]  /*1980*/  PRMT R50, R50, 0x7604, R37 ;  /* 0x0000760432327816 */ /* 0x000fc40000000025 */
[----:B------:R-:W-:Y:S02]  /*1990*/  PRMT R40, R40, 0x5410, R37 ;  /* 0x0000541028287816 */ /* 0x000fe40000000025 */
[----:B------:R-:W-:Y:S02]  /*19a0*/  F2FP.SATFINITE.E5M2.F32.PACK_AB_MERGE_C R22, RZ, R22, RZ ;  /* 0x00000016ff16723e */ /* 0x000fe400048060ff */
[----:B------:R-:W-:Y:S02]  /*19b0*/  LOP3.LUT R20, R21, 0xffff, RZ, 0xc0, !PT ;  /* 0x0000ffff15147812 */ /* 0x000fe400078ec0ff */
        /* <DEDUP_REMOVED lines=8> */
[----:B------:R-:W-:-:S02]  /*1a40*/  LOP3.LUT R24, R24, 0xff, RZ, 0xc0, !PT ;  /* 0x000000ff18187812 */ /* 0x000fc400078ec0ff */
[C---:B------:R-:W-:Y:S02]  /*1a50*/  LOP3.LUT R49, R25.reuse, 0xffff, RZ, 0xc0, !PT ;  /* 0x0000ffff19317812 */ /* 0x040fe400078ec0ff */
[----:B------:R-:W-:Y:S02]  /*1a60*/  F2FP.SATFINITE.E5M2.F32.PACK_AB_MERGE_C R26, RZ, R26, RZ ;  /* 0x0000001aff1a723e */ /* 0x000fe400048060ff */
[----:B------:R-:W-:Y:S02]  /*1a70*/  LOP3.LUT R25, R25, 0xff, RZ, 0xc0, !PT ;  /* 0x000000ff19197812 */ /* 0x000fe400078ec0ff */
[----:B------:R-:W-:Y:S02]  /*1a80*/  PRMT R44, R44, 0x5410, R5 ;  /* 0x000054102c2c7816 */ /* 0x000fe40000000005 */
[----:B------:R-:W-:Y:S02]  /*1a90*/  F2FP.SATFINITE.E5M2.F32.PACK_AB_MERGE_C R28, RZ, R28, RZ ;  /* 0x0000001cff1c723e */ /* 0x000fe400048060ff */
[----:B------:R-:W-:-:S02]  /*1aa0*/  F2FP.SATFINITE.E5M2.F32.PACK_AB_MERGE_C R29, RZ, R29, RZ ;  /* 0x0000001dff1d723e */ /* 0x000fc400048060ff */
        /* <DEDUP_REMOVED lines=8> */
[----:B------:R-:W-:Y:S02]  /*1b30*/  F2FP.SATFINITE.E5M2.F32.PACK_AB_MERGE_C R22, RZ, R7, RZ ;  /* 0x00000007ff16723e */ /* 0x000fe400048060ff */
[--C-:B------:R-:W-:Y:S02]  /*1b40*/  PRMT R21, R21, 0x5410, R26.reuse ;  /* 0x0000541015157816 */ /* 0x100fe4000000001a */
[----:B------:R-:W-:Y:S02]  /*1b50*/  PRMT R6, R73, 0x5410, R26 ;  /* 0x0000541049067816 */ /* 0x000fe4000000001a */
[----:B------:R-:W-:-:S02]  /*1b60*/  F2FP.SATFINITE.E5M2.F32.PACK_AB_MERGE_C R35, RZ, R35, RZ ;  /* 0x00000023ff23723e */ /* 0x000fc400048060ff */
[----:B------:R-:W-:Y:S02]  /*1b70*/  F2FP.SATFINITE.E5M2.F32.PACK_AB_MERGE_C R55, RZ, R55, RZ ;  /* 0x00000037ff37723e */ /* 0x000fe400048060ff */
[----:B------:R-:W-:Y:S02]  /*1b80*/  F2FP.SATFINITE.E5M2.F32.PACK_AB_MERGE_C R7, RZ, R30, RZ ;  /* 0x0000001eff07723e */ /* 0x000fe400048060ff */
[----:B------:R-:W-:Y:S02]  /*1b90*/  F2FP.SATFINITE.E5M2.F32.PACK_AB_MERGE_C R63, RZ, R63, RZ ;  /* 0x0000003fff3f723e */ /* 0x000fe400048060ff */
[----:B------:R-:W-:Y:S02]  /*1ba0*/  F2FP.SATFINITE.E5M2.F32.PACK_AB_MERGE_C R26, RZ, R47, RZ ;  /* 0x0000002fff1a723e */ /* 0x000fe400048060ff */
[----:B------:R-:W-:Y:S02]  /*1bb0*/  LOP3.LUT R29, R29, 0xff, RZ, 0xc0, !PT ;  /* 0x000000ff1d1d7812 */ /* 0x000fe400078ec0ff */
[----:B------:R-:W-:-:S02]  /*1bc0*/  PRMT R66, R25, 0x7604, R28 ;  /* 0x0000760419427816 */ /* 0x000fc4000000001c */
[----:B------:R-:W-:Y:S02]  /*1bd0*/  PRMT R53, R53, 0x5410, R28 ;  /* 0x0000541035357816 */ /* 0x000fe4000000001c */
[----:B------:R-:W-:Y:S02]  /*1be0*/  F2FP.SATFINITE.E5M2.F32.PACK_AB_MERGE_C R67, RZ, R67, RZ ;  /* 0x00000043ff43723e */ /* 0x000fe400048060ff */
[----:B------:R-:W-:Y:S02]  /*1bf0*/  F2FP.SATFINITE.E5M2.F32.PACK_AB_MERGE_C R43, RZ, R43, RZ ;  /* 0x0000002bff2b723e */ /* 0x000fe400048060ff */
[----:B------:R-:W-:Y:S02]  /*1c00*/  F2FP.SATFINITE.E5M2.F32.PACK_AB_MERGE_C R25, RZ, R51, RZ ;  /* 0x00000033ff19723e */ /* 0x000fe400048060ff */
[----:B------:R-:W-:Y:S02]  /*1c10*/  F2FP.SATFINITE.E5M2.F32.PACK_AB_MERGE_C R28, RZ, R39, RZ ;  /* 0x00000027ff1c723e */ /* 0x000fe400048060ff */
[----:B------:R-:W-:-:S02]  /*1c20*/  F2FP.SATFINITE.E5M2.F32.PACK_AB_MERGE_C R31, RZ, R31, RZ ;  /* 0x0000001fff1f723e */ /* 0x000fc400048060ff */
[----:B------:R-:W-:Y:S02]  /*1c30*/  LOP3.LUT R30, R55, 0xffff, RZ, 0xc0, !PT ;  /* 0x0000ffff371e7812 */ /* 0x000fe400078ec0ff */
[----:B------:R-:W-:Y:S02]  /*1c40*/  LOP3.LUT R51, R7, 0xff, RZ, 0xc0, !PT ;  /* 0x000000ff07337812 */ /* 0x000fe400078ec0ff */
[----:B------:R-:W-:Y:S02]  /*1c50*/  LOP3.LUT R39, R35, 0xff, RZ, 0xc0, !PT ;  /* 0x000000ff23277812 */ /* 0x000fe400078ec0ff */
[----:B------:R-:W-:Y:S02]  /*1c60*/  F2FP.SATFINITE.E5M2.F32.PACK_AB_MERGE_C R23, RZ, R23, RZ ;  /* 0x00000017ff17723e */ /* 0x000fe400048060ff */
        /* <DEDUP_REMOVED lines=12> */
[----:B------:R-:W-:Y:S02]  /*1d30*/  F2FP.SATFINITE.E5M2.F32.PACK_AB_MERGE_C R27, RZ, R27, RZ ;  /* 0x0000001bff1b723e */ /* 0x000fe400048060ff */
        /* <DEDUP_REMOVED lines=11> */
[----:B------:R-:W-:Y:S02]  /*1df0*/  F2FP.SATFINITE.E5M2.F32.PACK_AB_MERGE_C R16, RZ, R16, RZ ;  /* 0x00000010ff10723e */ /* 0x000fe400048060ff */
[----:B------:R-:W-:Y:S02]  /*1e00*/  F2FP.SATFINITE.E5M2.F32.PACK_AB_MERGE_C R17, RZ, R17, RZ ;  /* 0x00000011ff11723e */ /* 0x000fe400048060ff */
[----:B------:R-:W-:Y:S02]  /*1e10*/  F2FP.SATFINITE.E5M2.F32.PACK_AB_MERGE_C R13, RZ, R13, RZ ;  /* 0x0000000dff0d723e */ /* 0x000fe400048060ff */
[----:B------:R-:W-:-:S02]  /*1e20*/  LOP3.LUT R64, R27, 0xff, RZ, 0xc0, !PT ;  /* 0x000000ff1b407812 */ /* 0x000fc400078ec0ff */
[----:B------:R-:W-:Y:S02]  /*1e30*/  PRMT R47, R7, 0x5410, R62 ;  /* 0x00005410072f7816 */ /* 0x000fe4000000003e */
[----:B------:R-:W-:Y:S02]  /*1e40*/  F2FP.SATFINITE.E5M2.F32.PACK_AB_MERGE_C R51, RZ, R8, RZ ;  /* 0x00000008ff33723e */ /* 0x000fe400048060ff */
[----:B------:R-:W-:Y:S02]  /*1e50*/  F2FP.SATFINITE.E5M2.F32.PACK_AB_MERGE_C R9, RZ, R9, RZ ;  /* 0x00000009ff09723e */ /* 0x000fe400048060ff */
[----:B------:R-:W-:Y:S02]  /*1e60*/  F2FP.SATFINITE.E5M2.F32.PACK_AB_MERGE_C R57, RZ, R57, RZ ;  /* 0x00000039ff39723e */ /* 0x000fe400048060ff */
[----:B------:R-:W-:Y:S02]  /*1e70*/  F2FP.SATFINITE.E5M2.F32.PACK_AB_MERGE_C R62, RZ, R12, RZ ;  /* 0x0000000cff3e723e */ /* 0x000fe400048060ff */
[----:B------:R-:W-:-:S02]  /*1e80*/  F2FP.SATFINITE.E5M2.F32.PACK_AB_MERGE_C R55, RZ, R10, RZ ;  /* 0x0000000aff37723e */ /* 0x000fc400048060ff */
[----:B------:R-:W-:Y:S02]  /*1e90*/  F2FP.SATFINITE.E5M2.F32.PACK_AB_MERGE_C R66, RZ, R56, RZ ;  /* 0x00000038ff42723e */ /* 0x000fe400048060ff */
[----:B------:R-:W-:Y:S02]  /*1ea0*/  PRMT R49, R49, 0x5410, R54 ;  /* 0x0000541031317816 */ /* 0x000fe40000000036 */
[----:B------:R-:W-:Y:S02]  /*1eb0*/  F2FP.SATFINITE.E5M2.F32.PACK_AB_MERGE_C R68, RZ, R58, RZ ;  /* 0x0000003aff44723e */ /* 0x000fe400048060ff */
        /* <DEDUP_REMOVED lines=8> */
[----:B------:R-:W-:-:S02]  /*1f40*/  F2FP.SATFINITE.E5M2.F32.PACK_AB_MERGE_C R64, RZ, R14, RZ ;  /* 0x0000000eff40723e */ /* 0x000fc400048060ff */
        /* <DEDUP_REMOVED lines=8> */
[----:B------:R-:W-:Y:S02]  /*1fd0*/  F2FP.SATFINITE.E5M2.F32.PACK_AB_MERGE_C R18, RZ, R18, RZ ;  /* 0x00000012ff12723e */ /* 0x000fe400048060ff */
        /* <DEDUP_REMOVED lines=24> */
[----:B------:R-:W-:Y:S01]  /*2160*/  F2FP.SATFINITE.E5M2.F32.PACK_AB_MERGE_C R19, RZ, R19, RZ ;  /* 0x00000013ff13723e */ /* 0x000fe200048060ff */
[----:B------:R-:W-:Y:S01]  /*2170*/  IMAD.SHL.U32 R14, R43, 0x1000000, RZ ;  /* 0x010000002b0e7824 */ /* 0x000fe200078e00ff */
[----:B------:R-:W-:Y:S01]  /*2180*/  F2FP.SATFINITE.E5M2.F32.PACK_AB_MERGE_C R11, RZ, R11, RZ ;  /* 0x0000000bff0b723e */ /* 0x000fe200048060ff */
[----:B------:R-:W-:Y:S01]  /*2190*/  IMAD.SHL.U32 R43, R30, 0x1000000, RZ ;  /* 0x010000001e2b7824 */ /* 0x000fe200078e00ff */
[----:B------:R-:W-:-:S02]  /*21a0*/  F2FP.SATFINITE.E5M2.F32.PACK_AB_MERGE_C R15, RZ, R15, RZ ;  /* 0x0000000fff0f723e */ /* 0x000fc400048060ff */
[----:B------:R-:W-:Y:S02]  /*21b0*/  F2FP.SATFINITE.E5M2.F32.PACK_AB_MERGE_C R59, RZ, R59, RZ ;  /* 0x0000003bff3b723e */ /* 0x000fe400048060ff */
        /* <DEDUP_REMOVED lines=106> */
        .weak           $__internal_46_$__cuda_sm20_rcp_rn_f32_slowpath
        .type           $__internal_46_$__cuda_sm20_rcp_rn_f32_slowpath,@function
        .size           $__internal_46_$__cuda_sm20_rcp_rn_f32_slowpath,($__internal_47_$__cuda_sm3x_div_rn_noftz_f32_slowpath - $__internal_46_$__cuda_sm20_rcp_rn_f32_slowpath)
$__internal_46_$__cuda_sm20_rcp_rn_f32_slowpath:
        /* <DEDUP_REMOVED lines=15> */
.L_x_1084:
        /* <DEDUP_REMOVED lines=33> */
.L_x_1086:
[----:B------:R1:W2:Y:S02]  /*2b60*/  MUFU.RCP R74, R0 ;  /* 0x00000000004a7308 */ /* 0x0002a40000001000 */
.L_x_1085:
[----:B--2-4-:R-:W-:Y:S02]  /*2b70*/  IMAD.MOV.U32 R79, RZ, RZ, R74 ;  /* 0x000000ffff4f7224 */ /* 0x014fe400078e004a */
[----:B------:R-:W-:Y:S02]  /*2b80*/  IMAD.MOV.U32 R74, RZ, RZ, R80 ;  /* 0x000000ffff4a7224 */ /* 0x000fe400078e0050 */
[----:B------:R-:W-:-:S04]  /*2b90*/  IMAD.MOV.U32 R75, RZ, RZ, 0x0 ;  /* 0x00000000ff4b7424 */ /* 0x000fc800078e00ff */
[----:B-1-3--:R-:W-:Y:S05]  /*2ba0*/  RET.REL.NODEC R74 `(_ZN18transformer_engine71_GLOBAL__N__76556b6a_38_quantize_transpose_square_blockwise_cu_108e784934block_scaled_cast_transpose_kernelILb1Eff13__nv_fp8_e5m2EEvPKT1_PT2_S7_PT0_S9_mmmmmmf14CUtensorMap_stbPKf) ;  /* 0xffffffd44a147950 */ /* 0x00afea0003c3ffff */
        .weak           $__internal_47_$__cuda_sm3x_div_rn_noftz_f32_slowpath
        .type           $__internal_47_$__cuda_sm3x_div_rn_noftz_f32_slowpath,@function
        .size           $__internal_47_$__cuda_sm3x_div_rn_noftz_f32_slowpath,(.L_x_1165 - $__internal_47_$__cuda_sm3x_div_rn_noftz_f32_slowpath)
$__internal_47_$__cuda_sm3x_div_rn_noftz_f32_slowpath:
        /* <DEDUP_REMOVED lines=23> */
.L_x_1087:
        /* <DEDUP_REMOVED lines=49> */
.L_x_1093:
[----:B------:R-:W-:-:S04]  /*3030*/  LOP3.LUT R72, R72, 0x80000000, RZ, 0xc0, !PT ;  /* 0x8000000048487812 */ /* 0x000fc800078ec0ff */
[----:B------:R-:W-:Y:S01]  /*3040*/  LOP3.LUT R72, R72, 0x7f800000, RZ, 0xfc, !PT ;  /* 0x7f80000048487812 */ /* 0x000fe200078efcff */
[----:B------:R-:W-:Y:S06]  /*3050*/  BRA `(.L_x_1094) ;  /* 0x0000000000287947 */ /* 0x000fec0003800000 */
.L_x_1092:
[----:B------:R-:W-:Y:S01]  /*3060*/  IMAD R72, R73, 0x800000, R72 ;  /* 0x0080000049487824 */ /* 0x000fe200078e0248 */
[----:B------:R-:W-:Y:S06]  /*3070*/  BRA `(.L_x_1094) ;  /* 0x0000000000207947 */ /* 0x000fec0003800000 */
.L_x_1091:
[----:B------:R-:W-:-:S04]  /*3080*/  LOP3.LUT R66, R67, 0x80000000, R66, 0x48, !PT ;  /* 0x8000000043427812 */ /* 0x000fc800078e4842 */
[----:B------:R-:W-:Y:S01]  /*3090*/  LOP3.LUT R72, R66, 0x7f800000, RZ, 0xfc, !PT ;  /* 0x7f80000042487812 */ /* 0x000fe200078efcff */
[----:B------:R-:W-:Y:S06]  /*30a0*/  BRA `(.L_x_1094) ;  /* 0x0000000000147947 */ /* 0x000fec0003800000 */
.L_x_1090:
[----:B------:R-:W-:Y:S01]  /*30b0*/  LOP3.LUT R72, R67, 0x80000000, R66, 0x48, !PT ;  /* 0x8000000043487812 */ /* 0x000fe200078e4842 */
[----:B------:R-:W-:Y:S06]  /*30c0*/  BRA `(.L_x_1094) ;  /* 0x00000000000c7947 */ /* 0x000fec0003800000 */
.L_x_1089:
[----:B------:R-:W1:Y:S01]  /*30d0*/  MUFU.RSQ R72, -QNAN ;  /* 0xffc0000000487908 */ /* 0x000e620000001400 */
[----:B------:R-:W-:Y:S05]  /*30e0*/  BRA `(.L_x_1094) ;  /* 0x0000000000047947 */ /* 0x000fea0003800000 */
.L_x_1088:
[----:B------:R-:W-:-:S07]  /*30f0*/  FADD.FTZ R72, R0, 57344 ;  /* 0x4760000000487421 */ /* 0x000fce0000010000 */
.L_x_1094:
[----:B------:R-:W-:Y:S02]  /*3100*/  IMAD.MOV.U32 R66, RZ, RZ, R74 ;  /* 0x000000ffff427224 */ /* 0x000fe400078e004a */
[----:B------:R-:W-:-:S04]  /*3110*/  IMAD.MOV.U32 R67, RZ, RZ, 0x0 ;  /* 0x00000000ff437424 */ /* 0x000fc800078e00ff */
[----:B-1----:R-:W-:Y:S05]  /*3120*/  RET.REL.NODEC R66 `(_ZN18transformer_engine71_GLOBAL__N__76556b6a_38_quantize_transpose_square_blockwise_cu_108e784934block_scaled_cast_transpose_kernelILb1Eff13__nv_fp8_e5m2EEvPKT1_PT2_S7_PT0_S9_mmmmmmf14CUtensorMap_stbPKf) ;  /* 0xffffffcc42b47950 */ /* 0x002fea0003c3ffff */
.L_x_1095:
        /* <DEDUP_REMOVED lines=13> */
.L_x_1165:


//--------------------- .nv.shared._ZN18transformer_engine71_GLOBAL__N__76556b6a_38_quantize_transpose_square_blockwise_cu_108e784945block_scaled_cast_transpose_kernel_notalignedILb0Ef13__nv_bfloat1613__nv_fp8_e4m3EEvPKT1_PT2_S8_PT0_SA_mmmmmmfbPKf --------------------------
	.section	.nv.shared._ZN18transformer_engine71_GLOBAL__N__76556b6a_38_quantize_transpose_square_blockwise_cu_108e784945block_scaled_cast_transpose_kernel_notalignedILb0Ef13__nv_bfloat1613__nv_fp8_e4m3EEvPKT1_PT2_S8_PT0_SA_mmmmmmfbPKf,"aw",@nobits
	.sectionflags	@""
	.align	4
.nv.shared._ZN18transformer_engine71_GLOBAL__N__76556b6a_38_quantize_transpose_square_blockwise_cu_108e784945block_scaled_cast_transpose_kernel_notalignedILb0Ef13__nv_bfloat1613__nv_fp8_e4m3EEvPKT1_PT2_S8_PT0_SA_mmmmmmfbPKf:
	.zero		1056


//--------------------- .nv.shared.reserved.0     --------------------------
	.section	.nv.shared.reserved.0,"aw",@nobits
	.weak		__nv_reservedSMEM_offset_0_alias
	.size		__nv_reservedSMEM_offset_0_alias, 0, 0
	.other		__nv_reservedSMEM_offset_0_alias,@"STO_CUDA_RESERVED_SHARED STV_DEFAULT"
__nv_reservedSMEM_offset_0_alias:
	.zero		0


//--------------------- .nv.shared._ZN18transformer_engine71_GLOBAL__N__76556b6a_38_quantize_transpose_square_blockwise_cu_108e784934block_scaled_cast_transpose_kernelILb0Ef13__nv_bfloat1613__nv_fp8_e4m3EEvPKT1_PT2_S8_PT0_SA_mmmmmmf14CUtensorMap_stbPKf --------------------------
	.section	.nv.shared._ZN18transformer_engine71_GLOBAL__N__76556b6a_38_quantize_transpose_square_blockwise_cu_108e784934block_scaled_cast_transpose_kernelILb0Ef13__nv_bfloat1613__nv_fp8_e4m3EEvPKT1_PT2_S8_PT0_SA_mmmmmmf14CUtensorMap_stbPKf,"aw",@nobits
	.sectionflags	@""
	.align	4
.nv.shared._ZN18transformer_engine71_GLOBAL__N__76556b6a_38_quantize_transpose_square_blockwise_cu_108e784934block_scaled_cast_transpose_kernelILb0Ef13__nv_bfloat1613__nv_fp8_e4m3EEvPKT1_PT2_S8_PT0_SA_mmmmmmf14CUtensorMap_stbPKf:
	.zero		1056


//--------------------- .nv.shared._ZN18transformer_engine71_GLOBAL__N__76556b6a_38_quantize_transpose_square_blockwise_cu_108e784945block_scaled_cast_transpose_kernel_notalignedILb1Ef13__nv_bfloat1613__nv_fp8_e4m3EEvPKT1_PT2_S8_PT0_SA_mmmmmmfbPKf --------------------------
	.section	.nv.shared._ZN18transformer_engine71_GLOBAL__N__76556b6a_38_quantize_transpose_square_blockwise_cu_108e784945block_scaled_cast_transpose_kernel_notalignedILb1Ef13__nv_bfloat1613__nv_fp8_e4m3EEvPKT1_PT2_S8_PT0_SA_mmmmmmfbPKf,"aw",@nobits
	.sectionflags	@""
	.align	4
.nv.shared._ZN18transformer_engine71_GLOBAL__N__76556b6a_38_quantize_transpose_square_blockwise_cu_108e784945block_scaled_cast_transpose_kernel_notalignedILb1Ef13__nv_bfloat1613__nv_fp8_e4m3EEvPKT1_PT2_S8_PT0_SA_mmmmmmfbPKf:
	.zero		1056


//--------------------- .nv.shared._ZN18transformer_engine71_GLOBAL__N__76556b6a_38_quantize_transpose_square_blockwise_cu_108e784934block_scaled_cast_transpose_kernelILb1Ef13__nv_bfloat1613__nv_fp8_e4m3EEvPKT1_PT2_S8_PT0_SA_mmmmmmf14CUtensorMap_stbPKf --------------------------
	.section	.nv.shared._ZN18transformer_engine71_GLOBAL__N__76556b6a_38_quantize_transpose_square_blockwise_cu_108e784934block_scaled_cast_transpose_kernelILb1Ef13__nv_bfloat1613__nv_fp8_e4m3EEvPKT1_PT2_S8_PT0_SA_mmmmmmf14CUtensorMap_stbPKf,"aw",@nobits
	.sectionflags	@""
	.align	128
.nv.shared._ZN18transformer_engine71_GLOBAL__N__76556b6a_38_quantize_transpose_square_blockwise_cu_108e784934block_scaled_cast_transpose_kernelILb1Ef13__nv_bfloat1613__nv_fp8_e4m3EEvPKT1_PT2_S8_PT0_SA_mmmmmmf14CUtensorMap_stbPKf:
	.zero		17536


//--------------------- .nv.shared._ZN18transformer_engine71_GLOBAL__N__76556b6a_38_quantize_transpose_square_blockwise_cu_108e784945block_scaled_cast_transpose_kernel_notalignedILb0Ef13__nv_bfloat1613__nv_fp8_e5m2EEvPKT1_PT2_S8_PT0_SA_mmmmmmfbPKf --------------------------
	.section	.nv.shared._ZN18transformer_engine71_GLOBAL__N__76556b6a_38_quantize_transpose_square_blockwise_cu_108e784945block_scaled_cast_transpose_kernel_notalignedILb0Ef13__nv_bfloat1613__nv_fp8_e5m2EEvPKT1_PT2_S8_PT0_SA_mmmmmmfbPKf,"aw",@nobits
	.sectionflags	@""
	.align	4
.nv.shared._ZN18transformer_engine71_GLOBAL__N__76556b6a_38_quantize_transpose_square_blockwise_cu_108e784945block_scaled_cast_transpose_kernel_notalignedILb0Ef13__nv_bfloat1613__nv_fp8_e5m2EEvPKT1_PT2_S8_PT0_SA_mmmmmmfbPKf:
	.zero		1056


//--------------------- .nv.shared._ZN18transformer_engine71_GLOBAL__N__76556b6a_38_quantize_transpose_square_blockwise_cu_108e784934block_scaled_cast_transpose_kernelILb0Ef13__nv_bfloat1613__nv_fp8_e5m2EEvPKT1_PT2_S8_PT0_SA_mmmmmmf14CUtensorMap_stbPKf --------------------------
	.section	.nv.shared._ZN18transformer_engine71_GLOBAL__N__76556b6a_38_quantize_transpose_square_blockwise_cu_108e784934block_scaled_cast_transpose_kernelILb0Ef13__nv_bfloat1613__nv_fp8_e5m2EEvPKT1_PT2_S8_PT0_SA_mmmmmmf14CUtensorMap_stbPKf,"aw",@nobits
	.sectionflags	@""
	.align	4
.nv.shared._ZN18transformer_engine71_GLOBAL__N__76556b6a_38_quantize_transpose_square_blockwise_cu_108e784934block_scaled_cast_transpose_kernelILb0Ef13__nv_bfloat1613__nv_fp8_e5m2EEvPKT1_PT2_S8_PT0_SA_mmmmmmf14CUtensorMap_stbPKf:
	.zero		1056


//--------------------- .nv.shared._ZN18transformer_engine71_GLOBAL__N__76556b6a_38_quantize_transpose_square_blockwise_cu_108e784945block_scaled_cast_transpose_kernel_notalignedILb1Ef13__nv_bfloat1613__nv_fp8_e5m2EEvPKT1_PT2_S8_PT0_SA_mmmmmmfbPKf --------------------------
	.section	.nv.shared._ZN18transformer_engine71_GLOBAL__N__76556b6a_38_quantize_transpose_square_blockwise_cu_108e784945block_scaled_cast_transpose_kernel_notalignedILb1Ef13__nv_bfloat1613__nv_fp8_e5m2EEvPKT1_PT2_S8_PT0_SA_mmmmmmfbPKf,"aw",@nobits
	.sectionflags	@""
	.align	4
.nv.shared._ZN18transformer_engine71_GLOBAL__N__76556b6a_38_quantize_transpose_square_blockwise_cu_108e784945block_scaled_cast_transpose_kernel_notalignedILb1Ef13__nv_bfloat1613__nv_fp8_e5m2EEvPKT1_PT2_S8_PT0_SA_mmmmmmfbPKf:
	.zero		1056


//--------------------- .nv.shared._ZN18transformer_engine71_GLOBAL__N__76556b6a_38_quantize_transpose_square_blockwise_cu_108e784934block_scaled_cast_transpose_kernelILb1Ef13__nv_bfloat1613__nv_fp8_e5m2EEvPKT1_PT2_S8_PT0_SA_mmmmmmf14CUtensorMap_stbPKf --------------------------
	.section	.nv.shared._ZN18transformer_engine71_GLOBAL__N__76556b6a_38_quantize_transpose_square_blockwise_cu_108e784934block_scaled_cast_transpose_kernelILb1Ef13__nv_bfloat1613__nv_fp8_e5m2EEvPKT1_PT2_S8_PT0_SA_mmmmmmf14CUtensorMap_stbPKf,"aw",@nobits
	.sectionflags	@""
	.align	128
.nv.shared._ZN18transformer_engine71_GLOBAL__N__76556b6a_38_quantize_transpose_square_blockwise_cu_108e784934block_scaled_cast_transpose_kernelILb1Ef13__nv_bfloat1613__nv_fp8_e5m2EEvPKT1_PT2_S8_PT0_SA_mmmmmmf14CUtensorMap_stbPKf:
	.zero		17536


//--------------------- .nv.shared._ZN18transformer_engine71_GLOBAL__N__76556b6a_38_quantize_transpose_square_blockwise_cu_108e784945block_scaled_cast_transpose_kernel_notalignedILb0Ef6__half13__nv_fp8_e4m3EEvPKT1_PT2_S8_PT0_SA_mmmmmmfbPKf --------------------------
	.section	.nv.shared._ZN18transformer_engine71_GLOBAL__N__76556b6a_38_quantize_transpose_square_blockwise_cu_108e784945block_scaled_cast_transpose_kernel_notalignedILb0Ef6__half13__nv_fp8_e4m3EEvPKT1_PT2_S8_PT0_SA_mmmmmmfbPKf,"aw",@nobits
	.sectionflags	@""
	.align	4
.nv.shared._ZN18transformer_engine71_GLOBAL__N__76556b6a_38_quantize_transpose_square_blockwise_cu_108e784945block_scaled_cast_transpose_kernel_notalignedILb0Ef6__half13__nv_fp8_e4m3EEvPKT1_PT2_S8_PT0_SA_mmmmmmfbPKf:
	.zero		1056


//--------------------- .nv.shared._ZN18transformer_engine71_GLOBAL__N__76556b6a_38_quantize_transpose_square_blockwise_cu_108e784934block_scaled_cast_transpose_kernelILb0Ef6__half13__nv_fp8_e4m3EEvPKT1_PT2_S8_PT0_SA_mmmmmmf14CUtensorMap_stbPKf --------------------------
	.section	.nv.shared._ZN18transformer_engine71_GLOBAL__N__76556b6a_38_quantize_transpose_square_blockwise_cu_108e784934block_scaled_cast_transpose_kernelILb0Ef6__half13__nv_fp8_e4m3EEvPKT1_PT2_S8_PT0_SA_mmmmmmf14CUtensorMap_stbPKf,"aw",@nobits
	.sectionflags	@""
	.align	4
.nv.shared._ZN18transformer_engine71_GLOBAL__N__76556b6a_38_quantize_transpose_square_blockwise_cu_108e784934block_scaled_cast_transpose_kernelILb0Ef6__half13__nv_fp8_e4m3EEvPKT1_PT2_S8_PT0_SA_mmmmmmf14CUtensorMap_stbPKf:
	.zero		1056


//--------------------- .nv.shared._ZN18transformer_engine71_GLOBAL__N__76556b6a_38_quantize_transpose_square_blockwise_cu_108e784945block_scaled_cast_transpose_kernel_notalignedILb1Ef6__half13__nv_fp8_e4m3EEvPKT1_PT2_S8_PT0_SA_mmmmmmfbPKf --------------------------
	.section	.nv.shared._ZN18transformer_engine71_GLOBAL__N__76556b6a_38_quantize_transpose_square_blockwise_cu_108e784945block_scaled_cast_transpose_kernel_notalignedILb1Ef6__half13__nv_fp8_e4m3EEvPKT1_PT2_S8_PT0_SA_mmmmmmfbPKf,"aw",@nobits
	.sectionflags	@""
	.align	4
.nv.shared._ZN18transformer_engine71_GLOBAL__N__76556b6a_38_quantize_transpose_square_blockwise_cu_108e784945block_scaled_cast_transpose_kernel_notalignedILb1Ef6__half13__nv_fp8_e4m3EEvPKT1_PT2_S8_PT0_SA_mmmmmmfbPKf:
	.zero		1056


//--------------------- .nv.shared._ZN18transformer_engine71_GLOBAL__N__76556b6a_38_quantize_transpose_square_blockwise_cu_108e784934block_scaled_cast_transpose_kernelILb1Ef6__half13__nv_fp8_e4m3EEvPKT1_PT2_S8_PT0_SA_mmmmmmf14CUtensorMap_stbPKf --------------------------
	.section	.nv.shared._ZN18transformer_engine71_GLOBAL__N__76556b6a_38_quantize_transpose_square_blockwise_cu_108e784934block_scaled_cast_transpose_kernelILb1Ef6__half13__nv_fp8_e4m3EEvPKT1_PT2_S8_PT0_SA_mmmmmmf14CUtensorMap_stbPKf,"aw",@nobits
	.sectionflags	@""
	.align	128
.nv.shared._ZN18transformer_engine71_GLOBAL__N__76556b6a_38_quantize_transpose_square_blockwise_cu_108e784934block_scaled_cast_transpose_kernelILb1Ef6__half13__nv_fp8_e4m3EEvPKT1_PT2_S8_PT0_SA_mmmmmmf14CUtensorMap_stbPKf:
	.zero		17536


//--------------------- .nv.shared._ZN18transformer_engine71_GLOBAL__N__76556b6a_38_quantize_transpose_square_blockwise_cu_108e784945block_scaled_cast_transpose_kernel_notalignedILb0Ef6__half13__nv_fp8_e5m2EEvPKT1_PT2_S8_PT0_SA_mmmmmmfbPKf --------------------------
	.section	.nv.shared._ZN18transformer_engine71_GLOBAL__N__76556b6a_38_quantize_transpose_square_blockwise_cu_108e784945block_scaled_cast_transpose_kernel_notalignedILb0Ef6__half13__nv_fp8_e5m2EEvPKT1_PT2_S8_PT0_SA_mmmmmmfbPKf,"aw",@nobits
	.sectionflags	@""
	.align	4
.nv.shared._ZN18transformer_engine71_GLOBAL__N__76556b6a_38_quantize_transpose_square_blockwise_cu_108e784945block_scaled_cast_transpose_kernel_notalignedILb0Ef6__half13__nv_fp8_e5m2EEvPKT1_PT2_S8_PT0_SA_mmmmmmfbPKf:
	.zero		1056


//--------------------- .nv.shared._ZN18transformer_engine71_GLOBAL__N__76556b6a_38_quantize_transpose_square_blockwise_cu_108e784934block_scaled_cast_transpose_kernelILb0Ef6__half13__nv_fp8_e5m2EEvPKT1_PT2_S8_PT0_SA_mmmmmmf14CUtensorMap_stbPKf --------------------------
	.section	.nv.shared._ZN18transformer_engine71_GLOBAL__N__76556b6a_38_quantize_transpose_square_blockwise_cu_108e784934block_scaled_cast_transpose_kernelILb0Ef6__half13__nv_fp8_e5m2EEvPKT1_PT2_S8_PT0_SA_mmmmmmf14CUtensorMap_stbPKf,"aw",@nobits
	.sectionflags	@""
	.align	4
.nv.shared._ZN18transformer_engine71_GLOBAL__N__76556b6a_38_quantize_transpose_square_blockwise_cu_108e784934block_scaled_cast_transpose_kernelILb0Ef6__half13__nv_fp8_e5m2EEvPKT1_PT2_S8_PT0_SA_mmmmmmf14CUtensorMap_stbPKf:
	.zero		1056


//--------------------- .nv.shared._ZN18transformer_engine71_GLOBAL__N__76556b6a_38_quantize_transpose_square_blockwise_cu_108e784945block_scaled_cast_transpose_kernel_notalignedILb1Ef6__half13__nv_fp8_e5m2EEvPKT1_PT2_S8_PT0_SA_mmmmmmfbPKf --------------------------
	.section	.nv.shared._ZN18transformer_engine71_GLOBAL__N__76556b6a_38_quantize_transpose_square_blockwise_cu_108e784945block_scaled_cast_transpose_kernel_notalignedILb1Ef6__half13__nv_fp8_e5m2EEvPKT1_PT2_S8_PT0_SA_mmmmmmfbPKf,"aw",@nobits
	.sectionflags	@""
	.align	4
.nv.shared._ZN18transformer_engine71_GLOBAL__N__76556b6a_38_quantize_transpose_square_blockwise_cu_108e784945block_scaled_cast_transpose_kernel_notalignedILb1Ef6__half13__nv_fp8_e5m2EEvPKT1_PT2_S8_PT0_SA_mmmmmmfbPKf:
	.zero		1056


//--------------------- .nv.shared._ZN18transformer_engine71_GLOBAL__N__76556b6a_38_quantize_transpose_square_blockwise_cu_108e784934block_scaled_cast_transpose_kernelILb1Ef6__half13__nv_fp8_e5m2EEvPKT1_PT2_S8_PT0_SA_mmmmmmf14CUtensorMap_stbPKf --------------------------
	.section	.nv.shared._ZN18transformer_engine71_GLOBAL__N__76556b6a_38_quantize_transpose_square_blockwise_cu_108e784934block_scaled_cast_transpose_kernelILb1Ef6__half13__nv_fp8_e5m2EEvPKT1_PT2_S8_PT0_SA_mmmmmmf14CUtensorMap_stbPKf,"aw",@nobits
	.sectionflags	@""
	.align	128
.nv.shared._ZN18transformer_engine71_GLOBAL__N__76556b6a_38_quantize_transpose_square_blockwise_cu_108e784934block_scaled_cast_transpose_kernelILb1Ef6__half13__nv_fp8_e5m2EEvPKT1_PT2_S8_PT0_SA_mmmmmmf14CUtensorMap_stbPKf:
	.zero		17536


//--------------------- .nv.shared._ZN18transformer_engine71_GLOBAL__N__76556b6a_38_quantize_transpose_square_blockwise_cu_108e784945block_scaled_cast_transpose_kernel_notalignedILb0Eff13__nv_fp8_e4m3EEvPKT1_PT2_S7_PT0_S9_mmmmmmfbPKf --------------------------
	.section	.nv.shared._ZN18transformer_engine71_GLOBAL__N__76556b6a_38_quantize_transpose_square_blockwise_cu_108e784945block_scaled_cast_transpose_kernel_notalignedILb0Eff13__nv_fp8_e4m3EEvPKT1_PT2_S7_PT0_S9_mmmmmmfbPKf,"aw",@nobits
	.sectionflags	@""
	.align	4
.nv.shared._ZN18transformer_engine71_GLOBAL__N__76556b6a_38_quantize_transpose_square_blockwise_cu_108e784945block_scaled_cast_transpose_kernel_notalignedILb0Eff13__nv_fp8_e4m3EEvPKT1_PT2_S7_PT0_S9_mmmmmmfbPKf:
	.zero		1056


//--------------------- .nv.shared._ZN18transformer_engine71_GLOBAL__N__76556b6a_38_quantize_transpose_square_blockwise_cu_108e784934block_scaled_cast_transpose_kernelILb0Eff13__nv_fp8_e4m3EEvPKT1_PT2_S7_PT0_S9_mmmmmmf14CUtensorMap_stbPKf --------------------------
	.section	.nv.shared._ZN18transformer_engine71_GLOBAL__N__76556b6a_38_quantize_transpose_square_blockwise_cu_108e784934block_scaled_cast_transpose_kernelILb0Eff13__nv_fp8_e4m3EEvPKT1_PT2_S7_PT0_S9_mmmmmmf14CUtensorMap_stbPKf,"aw",@nobits
	.sectionflags	@""
	.align	4
.nv.shared._ZN18transformer_engine71_GLOBAL__N__76556b6a_38_quantize_transpose_square_blockwise_cu_108e784934block_scaled_cast_transpose_kernelILb0Eff13__nv_fp8_e4m3EEvPKT1_PT2_S7_PT0_S9_mmmmmmf14CUtensorMap_stbPKf:
	.zero		1056


//--------------------- .nv.shared._ZN18transformer_engine71_GLOBAL__N__76556b6a_38_quantize_transpose_square_blockwise_cu_108e784945block_scaled_cast_transpose_kernel_notalignedILb1Eff13__nv_fp8_e4m3EEvPKT1_PT2_S7_PT0_S9_mmmmmmfbPKf --------------------------
	.section	.nv.shared._ZN18transformer_engine71_GLOBAL__N__76556b6a_38_quantize_transpose_square_blockwise_cu_108e784945block_scaled_cast_transpose_kernel_notalignedILb1Eff13__nv_fp8_e4m3EEvPKT1_PT2_S7_PT0_S9_mmmmmmfbPKf,"aw",@nobits
	.sectionflags	@""
	.align	4
.nv.shared._ZN18transformer_engine71_GLOBAL__N__76556b6a_38_quantize_transpose_square_blockwise_cu_108e784945block_scaled_cast_transpose_kernel_notalignedILb1Eff13__nv_fp8_e4m3EEvPKT1_PT2_S7_PT0_S9_mmmmmmfbPKf:
	.zero		1056


//--------------------- .nv.shared._ZN18transformer_engine71_GLOBAL__N__76556b6a_38_quantize_transpose_square_blockwise_cu_108e784934block_scaled_cast_transpose_kernelILb1Eff13__nv_fp8_e4m3EEvPKT1_PT2_S7_PT0_S9_mmmmmmf14CUtensorMap_stbPKf --------------------------
	.section	.nv.shared._ZN18transformer_engine71_GLOBAL__N__76556b6a_38_quantize_transpose_square_blockwise_cu_108e784934block_scaled_cast_transpose_kernelILb1Eff13__nv_fp8_e4m3EEvPKT1_PT2_S7_PT0_S9_mmmmmmf14CUtensorMap_stbPKf,"aw",@nobits
	.sectionflags	@""
	.align	128
.nv.shared._ZN18transformer_engine71_GLOBAL__N__76556b6a_38_quantize_transpose_square_blockwise_cu_108e784934block_scaled_cast_transpose_kernelILb1Eff13__nv_fp8_e4m3EEvPKT1_PT2_S7_PT0_S9_mmmmmmf14CUtensorMap_stbPKf:
	.zero		17536


//--------------------- .nv.shared._ZN18transformer_engine71_GLOBAL__N__76556b6a_38_quantize_transpose_square_blockwise_cu_108e784945block_scaled_cast_transpose_kernel_notalignedILb0Eff13__nv_fp8_e5m2EEvPKT1_PT2_S7_PT0_S9_mmmmmmfbPKf --------------------------
	.section	.nv.shared._ZN18transformer_engine71_GLOBAL__N__76556b6a_38_quantize_transpose_square_blockwise_cu_108e784945block_scaled_cast_transpose_kernel_notalignedILb0Eff13__nv_fp8_e5m2EEvPKT1_PT2_S7_PT0_S9_mmmmmmfbPKf,"aw",@nobits
	.sectionflags	@""
	.align	4
.nv.shared._ZN18transformer_engine71_GLOBAL__N__76556b6a_38_quantize_transpose_square_blockwise_cu_108e784945block_scaled_cast_transpose_kernel_notalignedILb0Eff13__nv_fp8_e5m2EEvPKT1_PT2_S7_PT0_S9_mmmmmmfbPKf:
	.zero		1056


//--------------------- .nv.shared._ZN18transformer_engine71_GLOBAL__N__76556b6a_38_quantize_transpose_square_blockwise_cu_108e784934block_scaled_cast_transpose_kernelILb0Eff13__nv_fp8_e5m2EEvPKT1_PT2_S7_PT0_S9_mmmmmmf14CUtensorMap_stbPKf --------------------------
	.section	.nv.shared._ZN18transformer_engine71_GLOBAL__N__76556b6a_38_quantize_transpose_square_blockwise_cu_108e784934block_scaled_cast_transpose_kernelILb0Eff13__nv_fp8_e5m2EEvPKT1_PT2_S7_PT0_S9_mmmmmmf14CUtensorMap_stbPKf,"aw",@nobits
	.sectionflags	@""
	.align	4
.nv.shared._ZN18transformer_engine71_GLOBAL__N__76556b6a_38_quantize_transpose_square_blockwise_cu_108e784934block_scaled_cast_transpose_kernelILb0Eff13__nv_fp8_e5m2EEvPKT1_PT2_S7_PT0_S9_mmmmmmf14CUtensorMap_stbPKf:
	.zero		1056


//--------------------- .nv.shared._ZN18transformer_engine71_GLOBAL__N__76556b6a_38_quantize_transpose_square_blockwise_cu_108e784945block_scaled_cast_transpose_kernel_notalignedILb1Eff13__nv_fp8_e5m2EEvPKT1_PT2_S7_PT0_S9_mmmmmmfbPKf --------------------------
	.section	.nv.shared._ZN18transformer_engine71_GLOBAL__N__76556b6a_38_quantize_transpose_square_blockwise_cu_108e784945block_scaled_cast_transpose_kernel_notalignedILb1Eff13__nv_fp8_e5m2EEvPKT1_PT2_S7_PT0_S9_mmmmmmfbPKf,"aw",@nobits
	.sectionflags	@""
	.align	4
.nv.shared._ZN18transformer_engine71_GLOBAL__N__76556b6a_38_quantize_transpose_square_blockwise_cu_108e784945block_scaled_cast_transpose_kernel_notalignedILb1Eff13__nv_fp8_e5m2EEvPKT1_PT2_S7_PT0_S9_mmmmmmfbPKf:
	.zero		1056


//--------------------- .nv.shared._ZN18transformer_engine71_GLOBAL__N__76556b6a_38_quantize_transpose_square_blockwise_cu_108e784934block_scaled_cast_transpose_kernelILb1Eff13__nv_fp8_e5m2EEvPKT1_PT2_S7_PT0_S9_mmmmmmf14CUtensorMap_stbPKf --------------------------
	.section	.nv.shared._ZN18transformer_engine71_GLOBAL__N__76556b6a_38_quantize_transpose_square_blockwise_cu_108e784934block_scaled_cast_transpose_kernelILb1Eff13__nv_fp8_e5m2EEvPKT1_PT2_S7_PT0_S9_mmmmmmf14CUtensorMap_stbPKf,"aw",@nobits
	.sectionflags	@""
	.align	128
.nv.shared._ZN18transformer_engine71_GLOBAL__N__76556b6a_38_quantize_transpose_square_blockwise_cu_108e784934block_scaled_cast_transpose_kernelILb1Eff13__nv_fp8_e5m2EEvPKT1_PT2_S7_PT0_S9_mmmmmmf14CUtensorMap_stbPKf:
	.zero		17536


//--------------------- .nv.constant0._ZN18transformer_engine71_GLOBAL__N__76556b6a_38_quantize_transpose_square_blockwise_cu_108e784945block_scaled_cast_transpose_kernel_notalignedILb0Ef13__nv_bfloat1613__nv_fp8_e4m3EEvPKT1_PT2_S8_PT0_SA_mmmmmmfbPKf --------------------------
	.section	.nv.constant0._ZN18transformer_engine71_GLOBAL__N__76556b6a_38_quantize_transpose_square_blockwise_cu_108e784945block_scaled_cast_transpose_kernel_notalignedILb0Ef13__nv_bfloat1613__nv_fp8_e4m3EEvPKT1_PT2_S8_PT0_SA_mmmmmmfbPKf,"a",@progbits
	.sectionflags	@""
	.align	4
.nv.constant0._ZN18transformer_engine71_GLOBAL__N__76556b6a_38_quantize_transpose_square_blockwise_cu_108e784945block_scaled_cast_transpose_kernel_notalignedILb0Ef13__nv_bfloat1613__nv_fp8_e4m3EEvPKT1_PT2_S8_PT0_SA_mmmmmmfbPKf:
	.zero		632


//--------------------- .nv.constant0._ZN18transformer_engine71_GLOBAL__N__76556b6a_38_quantize_transpose_square_blockwise_cu_108e784934block_scaled_cast_transpose_kernelILb0Ef13__nv_bfloat1613__nv_fp8_e4m3EEvPKT1_PT2_S8_PT0_SA_mmmmmmf14CUtensorMap_stbPKf --------------------------
	.section	.nv.constant0._ZN18transformer_engine71_GLOBAL__N__76556b6a_38_quantize_transpose_square_blockwise_cu_108e784934block_scaled_cast_transpose_kernelILb0Ef13__nv_bfloat1613__nv_fp8_e4m3EEvPKT1_PT2_S8_PT0_SA_mmmmmmf14CUtensorMap_stbPKf,"a",@progbits
	.sectionflags	@""
	.align	4
.nv.constant0._ZN18transformer_engine71_GLOBAL__N__76556b6a_38_quantize_transpose_square_blockwise_cu_108e784934block_scaled_cast_transpose_kernelILb0Ef13__nv_bfloat1613__nv_fp8_e4m3EEvPKT1_PT2_S8_PT0_SA_mmmmmmf14CUtensorMap_stbPKf:
	.zero		784


//--------------------- .nv.constant0._ZN18transformer_engine71_GLOBAL__N__76556b6a_38_quantize_transpose_square_blockwise_cu_108e784945block_scaled_cast_transpose_kernel_notalignedILb1Ef13__nv_bfloat1613__nv_fp8_e4m3EEvPKT1_PT2_S8_PT0_SA_mmmmmmfbPKf --------------------------
	.section	.nv.constant0._ZN18transformer_engine71_GLOBAL__N__76556b6a_38_quantize_transpose_square_blockwise_cu_108e784945block_scaled_cast_transpose_kernel_notalignedILb1Ef13__nv_bfloat1613__nv_fp8_e4m3EEvPKT1_PT2_S8_PT0_SA_mmmmmmfbPKf,"a",@progbits
	.sectionflags	@""
	.align	4
.nv.constant0._ZN18transformer_engine71_GLOBAL__N__76556b6a_38_quantize_transpose_square_blockwise_cu_108e784945block_scaled_cast_transpose_kernel_notalignedILb1Ef13__nv_bfloat1613__nv_fp8_e4m3EEvPKT1_PT2_S8_PT0_SA_mmmmmmfbPKf:
	.zero		632


//--------------------- .nv.constant0._ZN18transformer_engine71_GLOBAL__N__76556b6a_38_quantize_transpose_square_blockwise_cu_108e784934block_scaled_cast_transpose_kernelILb1Ef13__nv_bfloat1613__nv_fp8_e4m3EEvPKT1_PT2_S8_PT0_SA_mmmmmmf14CUtensorMap_stbPKf --------------------------
	.section	.nv.constant0._ZN18transformer_engine71_GLOBAL__N__76556b6a_38_quantize_transpose_square_blockwise_cu_108e784934block_scaled_cast_transpose_kernelILb1Ef13__nv_bfloat1613__nv_fp8_e4m3EEvPKT1_PT2_S8_PT0_SA_mmmmmmf14CUtensorMap_stbPKf,"a",@progbits
	.sectionflags	@""
	.align	4
.nv.constant0._ZN18transformer_engine71_GLOBAL__N__76556b6a_38_quantize_transpose_square_blockwise_cu_108e784934block_scaled_cast_transpose_kernelILb1Ef13__nv_bfloat1613__nv_fp8_e4m3EEvPKT1_PT2_S8_PT0_SA_mmmmmmf14CUtensorMap_stbPKf:
	.zero		784


//--------------------- .nv.constant0._ZN18transformer_engine71_GLOBAL__N__76556b6a_38_quantize_transpose_square_blockwise_cu_108e784945block_scaled_cast_transpose_kernel_notalignedILb0Ef13__nv_bfloat1613__nv_fp8_e5m2EEvPKT1_PT2_S8_PT0_SA_mmmmmmfbPKf --------------------------
	.section	.nv.constant0._ZN18transformer_engine71_GLOBAL__N__76556b6a_38_quantize_transpose_square_blockwise_cu_108e784945block_scaled_cast_transpose_kernel_notalignedILb0Ef13__nv_bfloat1613__nv_fp8_e5m2EEvPKT1_PT2_S8_PT0_SA_mmmmmmfbPKf,"a",@progbits
	.sectionflags	@""
	.align	4
.nv.constant0._ZN18transformer_engine71_GLOBAL__N__76556b6a_38_quantize_transpose_square_blockwise_cu_108e784945block_scaled_cast_transpose_kernel_notalignedILb0Ef13__nv_bfloat1613__nv_fp8_e5m2EEvPKT1_PT2_S8_PT0_SA_mmmmmmfbPKf:
	.zero		632


//--------------------- .nv.constant0._ZN18transformer_engine71_GLOBAL__N__76556b6a_38_quantize_transpose_square_blockwise_cu_108e784934block_scaled_cast_transpose_kernelILb0Ef13__nv_bfloat1613__nv_fp8_e5m2EEvPKT1_PT2_S8_PT0_SA_mmmmmmf14CUtensorMap_stbPKf --------------------------
	.section	.nv.constant0._ZN18transformer_engine71_GLOBAL__N__76556b6a_38_quantize_transpose_square_blockwise_cu_108e784934block_scaled_cast_transpose_kernelILb0Ef13__nv_bfloat1613__nv_fp8_e5m2EEvPKT1_PT2_S8_PT0_SA_mmmmmmf14CUtensorMap_stbPKf,"a",@progbits
	.sectionflags	@""
	.align	4
.nv.constant0._ZN18transformer_engine71_GLOBAL__N__76556b6a_38_quantize_transpose_square_blockwise_cu_108e784934block_scaled_cast_transpose_kernelILb0Ef13__nv_bfloat1613__nv_fp8_e5m2EEvPKT1_PT2_S8_PT0_SA_mmmmmmf14CUtensorMap_stbPKf:
	.zero		784


//--------------------- .nv.constant0._ZN18transformer_engine71_GLOBAL__N__76556b6a_38_quantize_transpose_square_blockwise_cu_108e784945block_scaled_cast_transpose_kernel_notalignedILb1Ef13__nv_bfloat1613__nv_fp8_e5m2EEvPKT1_PT2_S8_PT0_SA_mmmmmmfbPKf --------------------------
	.section	.nv.constant0._ZN18transformer_engine71_GLOBAL__N__76556b6a_38_quantize_transpose_square_blockwise_cu_108e784945block_scaled_cast_transpose_kernel_notalignedILb1Ef13__nv_bfloat1613__nv_fp8_e5m2EEvPKT1_PT2_S8_PT0_SA_mmmmmmfbPKf,"a",@progbits
	.sectionflags	@""
	.align	4
.nv.constant0._ZN18transformer_engine71_GLOBAL__N__76556b6a_38_quantize_transpose_square_blockwise_cu_108e784945block_scaled_cast_transpose_kernel_notalignedILb1Ef13__nv_bfloat1613__nv_fp8_e5m2EEvPKT1_PT2_S8_PT0_SA_mmmmmmfbPKf:
	.zero		632


//--------------------- .nv.constant0._ZN18transformer_engine71_GLOBAL__N__76556b6a_38_quantize_transpose_square_blockwise_cu_108e784934block_scaled_cast_transpose_kernelILb1Ef13__nv_bfloat1613__nv_fp8_e5m2EEvPKT1_PT2_S8_PT0_SA_mmmmmmf14CUtensorMap_stbPKf --------------------------
	.section	.nv.constant0._ZN18transformer_engine71_GLOBAL__N__76556b6a_38_quantize_transpose_square_blockwise_cu_108e784934block_scaled_cast_transpose_kernelILb1Ef13__nv_bfloat1613__nv_fp8_e5m2EEvPKT1_PT2_S8_PT0_SA_mmmmmmf14CUtensorMap_stbPKf,"a",@progbits
	.sectionflags	@""
	.align	4
.nv.constant0._ZN18transformer_engine71_GLOBAL__N__76556b6a_38_quantize_transpose_square_blockwise_cu_108e784934block_scaled_cast_transpose_kernelILb1Ef13__nv_bfloat1613__nv_fp8_e5m2EEvPKT1_PT2_S8_PT0_SA_mmmmmmf14CUtensorMap_stbPKf:
	.zero		784


//--------------------- .nv.constant0._ZN18transformer_engine71_GLOBAL__N__76556b6a_38_quantize_transpose_square_blockwise_cu_108e784945block_scaled_cast_transpose_kernel_notalignedILb0Ef6__half13__nv_fp8_e4m3EEvPKT1_PT2_S8_PT0_SA_mmmmmmfbPKf --------------------------
	.section	.nv.constant0._ZN18transformer_engine71_GLOBAL__N__76556b6a_38_quantize_transpose_square_blockwise_cu_108e784945block_scaled_cast_transpose_kernel_notalignedILb0Ef6__half13__nv_fp8_e4m3EEvPKT1_PT2_S8_PT0_SA_mmmmmmfbPKf,"a",@progbits
	.sectionflags	@""
	.align	4
.nv.constant0._ZN18transformer_engine71_GLOBAL__N__76556b6a_38_quantize_transpose_square_blockwise_cu_108e784945block_scaled_cast_transpose_kernel_notalignedILb0Ef6__half13__nv_fp8_e4m3EEvPKT1_PT2_S8_PT0_SA_mmmmmmfbPKf:
	.zero		632


//--------------------- .nv.constant0._ZN18transformer_engine71_GLOBAL__N__76556b6a_38_quantize_transpose_square_blockwise_cu_108e784934block_scaled_cast_transpose_kernelILb0Ef6__half13__nv_fp8_e4m3EEvPKT1_PT2_S8_PT0_SA_mmmmmmf14CUtensorMap_stbPKf --------------------------
	.section	.nv.constant0._ZN18transformer_engine71_GLOBAL__N__76556b6a_38_quantize_transpose_square_blockwise_cu_108e784934block_scaled_cast_transpose_kernelILb0Ef6__half13__nv_fp8_e4m3EEvPKT1_PT2_S8_PT0_SA_mmmmmmf14CUtensorMap_stbPKf,"a",@progbits
	.sectionflags	@""
	.align	4
.nv.constant0._ZN18transformer_engine71_GLOBAL__N__76556b6a_38_quantize_transpose_square_blockwise_cu_108e784934block_scaled_cast_transpose_kernelILb0Ef6__half13__nv_fp8_e4m3EEvPKT1_PT2_S8_PT0_SA_mmmmmmf14CUtensorMap_stbPKf:
	.zero		784


//--------------------- .nv.constant0._ZN18transformer_engine71_GLOBAL__N__76556b6a_38_quantize_transpose_square_blockwise_cu_108e784945block_scaled_cast_transpose_kernel_notalignedILb1Ef6__half13__nv_fp8_e4m3EEvPKT1_PT2_S8_PT0_SA_mmmmmmfbPKf --------------------------
	.section	.nv.constant0._ZN18transformer_engine71_GLOBAL__N__76556b6a_38_quantize_transpose_square_blockwise_cu_108e784945block_scaled_cast_transpose_kernel_notalignedILb1Ef6__half13__nv_fp8_e4m3EEvPKT1_PT2_S8_PT0_SA_mmmmmmfbPKf,"a",@progbits
	.sectionflags	@""
	.align	4
.nv.constant0._ZN18transformer_engine71_GLOBAL__N__76556b6a_38_quantize_transpose_square_blockwise_cu_108e784945block_scaled_cast_transpose_kernel_notalignedILb1Ef6__half13__nv_fp8_e4m3EEvPKT1_PT2_S8_PT0_SA_mmmmmmfbPKf:
	.zero		632


//--------------------- .nv.constant0._ZN18transformer_engine71_GLOBAL__N__76556b6a_38_quantize_transpose_square_blockwise_cu_108e784934block_scaled_cast_transpose_kernelILb1Ef6__half13__nv_fp8_e4m3EEvPKT1_PT2_S8_PT0_SA_mmmmmmf14CUtensorMap_stbPKf --------------------------
	.section	.nv.constant0._ZN18transformer_engine71_GLOBAL__N__76556b6a_38_quantize_transpose_square_blockwise_cu_108e784934block_scaled_cast_transpose_kernelILb1Ef6__half13__nv_fp8_e4m3EEvPKT1_PT2_S8_PT0_SA_mmmmmmf14CUtensorMap_stbPKf,"a",@progbits
	.sectionflags	@""
	.align	4
.nv.constant0._ZN18transformer_engine71_GLOBAL__N__76556b6a_38_quantize_transpose_square_blockwise_cu_108e784934block_scaled_cast_transpose_kernelILb1Ef6__half13__nv_fp8_e4m3EEvPKT1_PT2_S8_PT0_SA_mmmmmmf14CUtensorMap_stbPKf:
	.zero		784


//--------------------- .nv.constant0._ZN18transformer_engine71_GLOBAL__N__76556b6a_38_quantize_transpose_square_blockwise_cu_108e784945block_scaled_cast_transpose_kernel_notalignedILb0Ef6__half13__nv_fp8_e5m2EEvPKT1_PT2_S8_PT0_SA_mmmmmmfbPKf --------------------------
	.section	.nv.constant0._ZN18transformer_engine71_GLOBAL__N__76556b6a_38_quantize_transpose_square_blockwise_cu_108e784945block_scaled_cast_transpose_kernel_notalignedILb0Ef6__half13__nv_fp8_e5m2EEvPKT1_PT2_S8_PT0_SA_mmmmmmfbPKf,"a",@progbits
	.sectionflags	@""
	.align	4
.nv.constant0._ZN18transformer_engine71_GLOBAL__N__76556b6a_38_quantize_transpose_square_blockwise_cu_108e784945block_scaled_cast_transpose_kernel_notalignedILb0Ef6__half13__nv_fp8_e5m2EEvPKT1_PT2_S8_PT0_SA_mmmmmmfbPKf:
	.zero		632


//--------------------- .nv.constant0._ZN18transformer_engine71_GLOBAL__N__76556b6a_38_quantize_transpose_square_blockwise_cu_108e784934block_scaled_cast_transpose_kernelILb0Ef6__half13__nv_fp8_e5m2EEvPKT1_PT2_S8_PT0_SA_mmmmmmf14CUtensorMap_stbPKf --------------------------
	.section	.nv.constant0._ZN18transformer_engine71_GLOBAL__N__76556b6a_38_quantize_transpose_square_blockwise_cu_108e784934block_scaled_cast_transpose_kernelILb0Ef6__half13__nv_fp8_e5m2EEvPKT1_PT2_S8_PT0_SA_mmmmmmf14CUtensorMap_stbPKf,"a",@progbits
	.sectionflags	@""
	.align	4
.nv.constant0._ZN18transformer_engine71_GLOBAL__N__76556b6a_38_quantize_transpose_square_blockwise_cu_108e784934block_scaled_cast_transpose_kernelILb0Ef6__half13__nv_fp8_e5m2EEvPKT1_PT2_S8_PT0_SA_mmmmmmf14CUtensorMap_stbPKf:
	.zero		784


//--------------------- .nv.constant0._ZN18transformer_engine71_GLOBAL__N__76556b6a_38_quantize_transpose_square_blockwise_cu_108e784945block_scaled_cast_transpose_kernel_notalignedILb1Ef6__half13__nv_fp8_e5m2EEvPKT1_PT2_S8_PT0_SA_mmmmmmfbPKf --------------------------
	.section	.nv.constant0._ZN18transformer_engine71_GLOBAL__N__76556b6a_38_quantize_transpose_square_blockwise_cu_108e784945block_scaled_cast_transpose_kernel_notalignedILb1Ef6__half13__nv_fp8_e5m2EEvPKT1_PT2_S8_PT0_SA_mmmmmmfbPKf,"a",@progbits
	.sectionflags	@""
	.align	4
.nv.constant0._ZN18transformer_engine71_GLOBAL__N__76556b6a_38_quantize_transpose_square_blockwise_cu_108e784945block_scaled_cast_transpose_kernel_notalignedILb1Ef6__half13__nv_fp8_e5m2EEvPKT1_PT2_S8_PT0_SA_mmmmmmfbPKf:
	.zero		632


//--------------------- .nv.constant0._ZN18transformer_engine71_GLOBAL__N__76556b6a_38_quantize_transpose_square_blockwise_cu_108e784934block_scaled_cast_transpose_kernelILb1Ef6__half13__nv_fp8_e5m2EEvPKT1_PT2_S8_PT0_SA_mmmmmmf14CUtensorMap_stbPKf --------------------------
	.section	.nv.constant0._ZN18transformer_engine71_GLOBAL__N__76556b6a_38_quantize_transpose_square_blockwise_cu_108e784934block_scaled_cast_transpose_kernelILb1Ef6__half13__nv_fp8_e5m2EEvPKT1_PT2_S8_PT0_SA_mmmmmmf14CUtensorMap_stbPKf,"a",@progbits
	.sectionflags	@""
	.align	4
.nv.constant0._ZN18transformer_engine71_GLOBAL__N__76556b6a_38_quantize_transpose_square_blockwise_cu_108e784934block_scaled_cast_transpose_kernelILb1Ef6__half13__nv_fp8_e5m2EEvPKT1_PT2_S8_PT0_SA_mmmmmmf14CUtensorMap_stbPKf:
	.zero		784


//--------------------- .nv.constant0._ZN18transformer_engine71_GLOBAL__N__76556b6a_38_quantize_transpose_square_blockwise_cu_108e784945block_scaled_cast_transpose_kernel_notalignedILb0Eff13__nv_fp8_e4m3EEvPKT1_PT2_S7_PT0_S9_mmmmmmfbPKf --------------------------
	.section	.nv.constant0._ZN18transformer_engine71_GLOBAL__N__76556b6a_38_quantize_transpose_square_blockwise_cu_108e784945block_scaled_cast_transpose_kernel_notalignedILb0Eff13__nv_fp8_e4m3EEvPKT1_PT2_S7_PT0_S9_mmmmmmfbPKf,"a",@progbits
	.sectionflags	@""
	.align	4
.nv.constant0._ZN18transformer_engine71_GLOBAL__N__76556b6a_38_quantize_transpose_square_blockwise_cu_108e784945block_scaled_cast_transpose_kernel_notalignedILb0Eff13__nv_fp8_e4m3EEvPKT1_PT2_S7_PT0_S9_mmmmmmfbPKf:
	.zero		632


//--------------------- .nv.constant0._ZN18transformer_engine71_GLOBAL__N__76556b6a_38_quantize_transpose_square_blockwise_cu_108e784934block_scaled_cast_transpose_kernelILb0Eff13__nv_fp8_e4m3EEvPKT1_PT2_S7_PT0_S9_mmmmmmf14CUtensorMap_stbPKf --------------------------
	.section	.nv.constant0._ZN18transformer_engine71_GLOBAL__N__76556b6a_38_quantize_transpose_square_blockwise_cu_108e784934block_scaled_cast_transpose_kernelILb0Eff13__nv_fp8_e4m3EEvPKT1_PT2_S7_PT0_S9_mmmmmmf14CUtensorMap_stbPKf,"a",@progbits
	.sectionflags	@""
	.align	4
.nv.constant0._ZN18transformer_engine71_GLOBAL__N__76556b6a_38_quantize_transpose_square_blockwise_cu_108e784934block_scaled_cast_transpose_kernelILb0Eff13__nv_fp8_e4m3EEvPKT1_PT2_S7_PT0_S9_mmmmmmf14CUtensorMap_stbPKf:
	.zero		784


//--------------------- .nv.constant0._ZN18transformer_engine71_GLOBAL__N__76556b6a_38_quantize_transpose_square_blockwise_cu_108e784945block_scaled_cast_transpose_kernel_notalignedILb1Eff13__nv_fp8_e4m3EEvPKT1_PT2_S7_PT0_S9_mmmmmmfbPKf --------------------------
	.section	.nv.constant0._ZN18transformer_engine71_GLOBAL__N__76556b6a_38_quantize_transpose_square_blockwise_cu_108e784945block_scaled_cast_transpose_kernel_notalignedILb1Eff13__nv_fp8_e4m3EEvPKT1_PT2_S7_PT0_S9_mmmmmmfbPKf,"a",@progbits
	.sectionflags	@""
	.align	4
.nv.constant0._ZN18transformer_engine71_GLOBAL__N__76556b6a_38_quantize_transpose_square_blockwise_cu_108e784945block_scaled_cast_transpose_kernel_notalignedILb1Eff13__nv_fp8_e4m3EEvPKT1_PT2_S7_PT0_S9_mmmmmmfbPKf:
	.zero		632


//--------------------- .nv.constant0._ZN18transformer_engine71_GLOBAL__N__76556b6a_38_quantize_transpose_square_blockwise_cu_108e784934block_scaled_cast_transpose_kernelILb1Eff13__nv_fp8_e4m3EEvPKT1_PT2_S7_PT0_S9_mmmmmmf14CUtensorMap_stbPKf --------------------------
	.section	.nv.constant0._ZN18transformer_engine71_GLOBAL__N__76556b6a_38_quantize_transpose_square_blockwise_cu_108e784934block_scaled_cast_transpose_kernelILb1Eff13__nv_fp8_e4m3EEvPKT1_PT2_S7_PT0_S9_mmmmmmf14CUtensorMap_stbPKf,"a",@progbits
	.sectionflags	@""
	.align	4
.nv.constant0._ZN18transformer_engine71_GLOBAL__N__76556b6a_38_quantize_transpose_square_blockwise_cu_108e784934block_scaled_cast_transpose_kernelILb1Eff13__nv_fp8_e4m3EEvPKT1_PT2_S7_PT0_S9_mmmmmmf14CUtensorMap_stbPKf:
	.zero		784


//--------------------- .nv.constant0._ZN18transformer_engine71_GLOBAL__N__76556b6a_38_quantize_transpose_square_blockwise_cu_108e784945block_scaled_cast_transpose_kernel_notalignedILb0Eff13__nv_fp8_e5m2EEvPKT1_PT2_S7_PT0_S9_mmmmmmfbPKf --------------------------
	.section	.nv.constant0._ZN18transformer_engine71_GLOBAL__N__76556b6a_38_quantize_transpose_square_blockwise_cu_108e784945block_scaled_cast_transpose_kernel_notalignedILb0Eff13__nv_fp8_e5m2EEvPKT1_PT2_S7_PT0_S9_mmmmmmfbPKf,"a",@progbits
	.sectionflags	@""
	.align	4
.nv.constant0._ZN18transformer_engine71_GLOBAL__N__76556b6a_38_quantize_transpose_square_blockwise_cu_108e784945block_scaled_cast_transpose_kernel_notalignedILb0Eff13__nv_fp8_e5m2EEvPKT1_PT2_S7_PT0_S9_mmmmmmfbPKf:
	.zero		632


//--------------------- .nv.constant0._ZN18transformer_engine71_GLOBAL__N__76556b6a_38_quantize_transpose_square_blockwise_cu_108e784934block_scaled_cast_transpose_kernelILb0Eff13__nv_fp8_e5m2EEvPKT1_PT2_S7_PT0_S9_mmmmmmf14CUtensorMap_stbPKf --------------------------
	.section	.nv.constant0._ZN18transformer_engine71_GLOBAL__N__76556b6a_38_quantize_transpose_square_blockwise_cu_108e784934block_scaled_cast_transpose_kernelILb0Eff13__nv_fp8_e5m2EEvPKT1_PT2_S7_PT0_S9_mmmmmmf14CUtensorMap_stbPKf,"a",@progbits
	.sectionflags	@""
	.align	4
.nv.constant0._ZN18transformer_engine71_GLOBAL__N__76556b6a_38_quantize_transpose_square_blockwise_cu_108e784934block_scaled_cast_transpose_kernelILb0Eff13__nv_fp8_e5m2EEvPKT1_PT2_S7_PT0_S9_mmmmmmf14CUtensorMap_stbPKf:
	.zero		784


//--------------------- .nv.constant0._ZN18transformer_engine71_GLOBAL__N__76556b6a_38_quantize_transpose_square_blockwise_cu_108e784945block_scaled_cast_transpose_kernel_notalignedILb1Eff13__nv_fp8_e5m2EEvPKT1_PT2_S7_PT0_S9_mmmmmmfbPKf --------------------------
	.section	.nv.constant0._ZN18transformer_engine71_GLOBAL__N__76556b6a_38_quantize_transpose_square_blockwise_cu_108e784945block_scaled_cast_transpose_kernel_notalignedILb1Eff13__nv_fp8_e5m2EEvPKT1_PT2_S7_PT0_S9_mmmmmmfbPKf,"a",@progbits
	.sectionflags	@""
	.align	4
.nv.constant0._ZN18transformer_engine71_GLOBAL__N__76556b6a_38_quantize_transpose_square_blockwise_cu_108e784945block_scaled_cast_transpose_kernel_notalignedILb1Eff13__nv_fp8_e5m2EEvPKT1_PT2_S7_PT0_S9_mmmmmmfbPKf:
	.zero		632


//--------------------- .nv.constant0._ZN18transformer_engine71_GLOBAL__N__76556b6a_38_quantize_transpose_square_blockwise_cu_108e784934block_scaled_cast_transpose_kernelILb1Eff13__nv_fp8_e5m2EEvPKT1_PT2_S7_PT0_S9_mmmmmmf14CUtensorMap_stbPKf --------------------------
	.section	.nv.constant0._ZN18transformer_engine71_GLOBAL__N__76556b6a_38_quantize_transpose_square_blockwise_cu_108e784934block_scaled_cast_transpose_kernelILb1Eff13__nv_fp8_e5m2EEvPKT1_PT2_S7_PT0_S9_mmmmmmf14CUtensorMap_stbPKf,"a",@progbits
	.sectionflags	@""
	.align	4
.nv.constant0._ZN18transformer_engine71_GLOBAL__N__76556b6a_38_quantize_transpose_square_blockwise_cu_108e784934block_scaled_cast_transpose_kernelILb1Eff13__nv_fp8_e5m2EEvPKT1_PT2_S7_PT0_S9_mmmmmmf14CUtensorMap_stbPKf:
	.zero		784


//--------------------- SYMBOLS --------------------------

	.type		.nv.reservedSmem.offset0,@object
	.size		.nv.reservedSmem.offset0,0x4
